// auto-generated by cutlass_sweep.grouped_gemm — config: {"arch": "sm_100", "cluster_m": 2, "cluster_n": 1, "dtype": "bf16", "schedule": "2sm", "tile_k": 64, "tile_m": 128, "tile_n": 128}
#include "cutlass/cutlass.h"
#include "cutlass/gemm/group_array_problem_shape.hpp"
#include "cutlass/gemm/collective/collective_builder.hpp"
#include "cutlass/gemm/device/gemm_universal_adapter.h"
#include "cutlass/gemm/kernel/gemm_universal.hpp"
#include "cutlass/epilogue/collective/collective_builder.hpp"

using Elem = cutlass::bfloat16_t;
using Acc  = float;
using ElemC = cutlass::half_t;
using TileShape    = cute::Shape<cute::_128, cute::_128, cute::_64>;
using ClusterShape = cute::Shape<cute::_2, cute::_1, cute::_1>;
using ProblemShape = cutlass::gemm::GroupProblemShape<cute::Shape<int,int,int>>;

using CollectiveEpilogue = typename cutlass::epilogue::collective::CollectiveBuilder<
    cutlass::arch::Sm100, cutlass::arch::OpClassTensorOp,
    TileShape, ClusterShape,
    cutlass::epilogue::collective::EpilogueTileAuto,
    Acc, Acc,
    ElemC, cutlass::layout::ColumnMajor *, 128 / cutlass::sizeof_bits<ElemC>::value,
    ElemC, cutlass::layout::ColumnMajor *, 128 / cutlass::sizeof_bits<ElemC>::value,
    cutlass::epilogue::PtrArrayTmaWarpSpecialized2Sm
  >::CollectiveOp;

using CollectiveMainloop = typename cutlass::gemm::collective::CollectiveBuilder<
    cutlass::arch::Sm100, cutlass::arch::OpClassTensorOp,
    Elem, cutlass::layout::RowMajor *, 128 / cutlass::sizeof_bits<Elem>::value,
    Elem, cutlass::layout::ColumnMajor *, 128 / cutlass::sizeof_bits<Elem>::value,
    Acc,
    TileShape, ClusterShape,
    cutlass::gemm::collective::StageCountAutoCarveout<
        static_cast<int>(sizeof(typename CollectiveEpilogue::SharedStorage))>,
    cutlass::gemm::KernelPtrArrayTmaWarpSpecialized2SmSm100
  >::CollectiveOp;

using GemmKernel = cutlass::gemm::kernel::GemmUniversal<
    ProblemShape, CollectiveMainloop, CollectiveEpilogue>;
using Gemm = cutlass::gemm::device::GemmUniversalAdapter<GemmKernel>;

auto* _anchor = &cutlass::device_kernel<GemmKernel>;


// ===== COMPILED SASS (sm_100a) =====

	.target	sm_100a

	.elftype	@"ET_EXEC"


//--------------------- .note.nv.tkinfo           --------------------------
	.section	.note.nv.tkinfo,"",@"SHT_NOTE"
	.sectionflags	@"SHF_NOTE_NV_TKINFO"
	.tkinfo
        /*0018*/ 	.word	0x00000002
        /*0030*/ 	.string	""
        /*0030*/ 	.string	"ptxas"
        /*0030*/ 	.string	"Cuda compilation tools, release 13.0, V13.0.88"
        /*0030*/ 	.string	"Build cuda_13.0.r13.0/compiler.36424714_0"
        /*0030*/ 	.string	"-arch sm_100a -m 64 "



//--------------------- .note.nv.cuinfo           --------------------------
	.section	.note.nv.cuinfo,"",@"SHT_NOTE"
	.sectionflags	@"SHF_NOTE_NV_CUINFO"
        /*0018*/ 	.short	0x0002
        /*001a*/ 	.short	0x0064
        /*001c*/ 	.short	0x0082
	.zero		2


//--------------------- .nv.info                  --------------------------
	.section	.nv.info,"",@"SHT_CUDA_INFO"
	.align	4


	//----- nvinfo : EIATTR_REGCOUNT
	.align		4
        /*0000*/ 	.byte	0x04, 0x2f
        /*0002*/ 	.short	(.L_19 - .L_18)
	.align		4
.L_18:
        /*0004*/ 	.word	index@(_ZN7cutlass13device_kernelINS_4gemm6kernel13GemmUniversalINS1_17GroupProblemShapeIN4cute5tupleIJiiiEEEEENS1_10collective13CollectiveMmaINS1_40MainloopSm100ArrayTmaUmmaWarpSpecializedILi12ELi8ELi4ENS6_IJNS5_1CILi2EEENSC_ILi1EEESE_EEEEENS6_IJNSC_ILi128EEESH_NSC_ILi64EEEEEENS_10bfloat16_tEPNS6_IJlSE_NSC_ILi0EEEEEESK_SN_NS5_8TiledMMAINS5_8MMA_AtomIJNS5_26SM100_MMA_F16BF16_2x1SM_SSISK_SK_fLi128ELi128ELNS5_4UMMA5MajorE0ELSS_0ELNSR_7ScaleInE0ELST_0EEEEEENS5_6LayoutINS6_IJSE_SE_SE_EEENS6_IJSL_SL_SL_EEEEENS6_IJNS5_10UnderscoreES10_S10_EEEEENS5_18SM100_TMA_2SM_LOADENS5_14ComposedLayoutINS5_7SwizzleILi3ELi4ELi3EEENS5_18smem_ptr_flag_bitsILi16EEENSW_INS6_IJNSC_ILi8EEESI_EEENS6_IJSI_SE_EEEEEEEvNS5_8identityES13_S1D_vS1E_EENS_8epilogue10collective18CollectiveEpilogueINS1G_31Sm100PtrArrayTmaWarpSpecializedILi4ELi2ELi16ELb1ELb0EEEJNS6_IJSI_SH_SI_EEENS6_IJNSW_ISI_SE_EENSW_INS6_IJNSC_ILi16EEESD_EEENS6_IJSE_SI_EEEEEEEENS_6half_tEPNS6_IJSE_lSL_EEES1S_S1U_NS1G_6fusion15FusionCallbacksIS1K_NS1V_17LinearCombinationIS1S_fS1S_fLNS_15FloatRoundStyleE2EEES1L_S1R_JEEENS5_5SM1004TMEM4LOAD26SM100_TMEM_LOAD_16dp256b2xENS5_13SM90_TMA_LOADENS14_IS16_S18_NSW_INS6_IJSI_S19_EEES1P_EEEENS5_17SM75_U16x8_LDSM_TENS5_14SM90_TMA_STOREES28_NS5_17SM90_U16x8_STSM_TENS5_39AutoVectorizingCopyWithAssumedAlignmentILi128EEEEEEvvEEEEvNT_6ParamsE)
        /*0008*/ 	.word	0x000000a8


	//----- nvinfo : EIATTR_FRAME_SIZE
	.align		4
.L_19:
        /*000c*/ 	.byte	0x04, 0x11
        /*000e*/ 	.short	(.L_21 - .L_20)
	.align		4
.L_20:
        /*0010*/ 	.word	index@($__internal_3_$__cuda_sm20_div_u64)
        /*0014*/ 	.word	0x00000000


	//----- nvinfo : EIATTR_FRAME_SIZE
	.align		4
.L_21:
        /*0018*/ 	.byte	0x04, 0x11
        /*001a*/ 	.short	(.L_23 - .L_22)
	.align		4
.L_22:
        /*001c*/ 	.word	index@($__internal_2_$__cuda_sm10x_tcgen05_guardrail_trap_unallocated_columns_being_dealloced)
        /*0020*/ 	.word	0x00000000


	//----- nvinfo : EIATTR_FRAME_SIZE
	.align		4
.L_23:
        /*0024*/ 	.byte	0x04, 0x11
        /*0026*/ 	.short	(.L_25 - .L_24)
	.align		4
.L_24:
        /*0028*/ 	.word	index@($__internal_1_$__cuda_sm10x_tcgen05_guardrail_trap_phase_invalid_during_alloc)
        /*002c*/ 	.word	0x00000000


	//----- nvinfo : EIATTR_FRAME_SIZE
	.align		4
.L_25:
        /*0030*/ 	.byte	0x04, 0x11
        /*0032*/ 	.short	(.L_27 - .L_26)
	.align		4
.L_26:
        /*0034*/ 	.word	index@($__internal_0_$__cuda_sm10x_tcgen05_guardrail_trap_col_being_dealloced_not_returned_by_alloc)
        /*0038*/ 	.word	0x00000000


	//----- nvinfo : EIATTR_FRAME_SIZE
	.align		4
.L_27:
        /*003c*/ 	.byte	0x04, 0x11
        /*003e*/ 	.short	(.L_29 - .L_28)
	.align		4
.L_28:
        /*0040*/ 	.word	index@(_ZN7cutlass13device_kernelINS_4gemm6kernel13GemmUniversalINS1_17GroupProblemShapeIN4cute5tupleIJiiiEEEEENS1_10collective13CollectiveMmaINS1_40MainloopSm100ArrayTmaUmmaWarpSpecializedILi12ELi8ELi4ENS6_IJNS5_1CILi2EEENSC_ILi1EEESE_EEEEENS6_IJNSC_ILi128EEESH_NSC_ILi64EEEEEENS_10bfloat16_tEPNS6_IJlSE_NSC_ILi0EEEEEESK_SN_NS5_8TiledMMAINS5_8MMA_AtomIJNS5_26SM100_MMA_F16BF16_2x1SM_SSISK_SK_fLi128ELi128ELNS5_4UMMA5MajorE0ELSS_0ELNSR_7ScaleInE0ELST_0EEEEEENS5_6LayoutINS6_IJSE_SE_SE_EEENS6_IJSL_SL_SL_EEEEENS6_IJNS5_10UnderscoreES10_S10_EEEEENS5_18SM100_TMA_2SM_LOADENS5_14ComposedLayoutINS5_7SwizzleILi3ELi4ELi3EEENS5_18smem_ptr_flag_bitsILi16EEENSW_INS6_IJNSC_ILi8EEESI_EEENS6_IJSI_SE_EEEEEEEvNS5_8identityES13_S1D_vS1E_EENS_8epilogue10collective18CollectiveEpilogueINS1G_31Sm100PtrArrayTmaWarpSpecializedILi4ELi2ELi16ELb1ELb0EEEJNS6_IJSI_SH_SI_EEENS6_IJNSW_ISI_SE_EENSW_INS6_IJNSC_ILi16EEESD_EEENS6_IJSE_SI_EEEEEEEENS_6half_tEPNS6_IJSE_lSL_EEES1S_S1U_NS1G_6fusion15FusionCallbacksIS1K_NS1V_17LinearCombinationIS1S_fS1S_fLNS_15FloatRoundStyleE2EEES1L_S1R_JEEENS5_5SM1004TMEM4LOAD26SM100_TMEM_LOAD_16dp256b2xENS5_13SM90_TMA_LOADENS14_IS16_S18_NSW_INS6_IJSI_S19_EEES1P_EEEENS5_17SM75_U16x8_LDSM_TENS5_14SM90_TMA_STOREES28_NS5_17SM90_U16x8_STSM_TENS5_39AutoVectorizingCopyWithAssumedAlignmentILi128EEEEEEvvEEEEvNT_6ParamsE)
        /*0044*/ 	.word	0x00000000


	//----- nvinfo : EIATTR_MIN_STACK_SIZE
	.align		4
.L_29:
        /*0048*/ 	.byte	0x04, 0x12
        /*004a*/ 	.short	(.L_31 - .L_30)
	.align		4
.L_30:
        /*004c*/ 	.word	index@(_ZN7cutlass13device_kernelINS_4gemm6kernel13GemmUniversalINS1_17GroupProblemShapeIN4cute5tupleIJiiiEEEEENS1_10collective13CollectiveMmaINS1_40MainloopSm100ArrayTmaUmmaWarpSpecializedILi12ELi8ELi4ENS6_IJNS5_1CILi2EEENSC_ILi1EEESE_EEEEENS6_IJNSC_ILi128EEESH_NSC_ILi64EEEEEENS_10bfloat16_tEPNS6_IJlSE_NSC_ILi0EEEEEESK_SN_NS5_8TiledMMAINS5_8MMA_AtomIJNS5_26SM100_MMA_F16BF16_2x1SM_SSISK_SK_fLi128ELi128ELNS5_4UMMA5MajorE0ELSS_0ELNSR_7ScaleInE0ELST_0EEEEEENS5_6LayoutINS6_IJSE_SE_SE_EEENS6_IJSL_SL_SL_EEEEENS6_IJNS5_10UnderscoreES10_S10_EEEEENS5_18SM100_TMA_2SM_LOADENS5_14ComposedLayoutINS5_7SwizzleILi3ELi4ELi3EEENS5_18smem_ptr_flag_bitsILi16EEENSW_INS6_IJNSC_ILi8EEESI_EEENS6_IJSI_SE_EEEEEEEvNS5_8identityES13_S1D_vS1E_EENS_8epilogue10collective18CollectiveEpilogueINS1G_31Sm100PtrArrayTmaWarpSpecializedILi4ELi2ELi16ELb1ELb0EEEJNS6_IJSI_SH_SI_EEENS6_IJNSW_ISI_SE_EENSW_INS6_IJNSC_ILi16EEESD_EEENS6_IJSE_SI_EEEEEEEENS_6half_tEPNS6_IJSE_lSL_EEES1S_S1U_NS1G_6fusion15FusionCallbacksIS1K_NS1V_17LinearCombinationIS1S_fS1S_fLNS_15FloatRoundStyleE2EEES1L_S1R_JEEENS5_5SM1004TMEM4LOAD26SM100_TMEM_LOAD_16dp256b2xENS5_13SM90_TMA_LOADENS14_IS16_S18_NSW_INS6_IJSI_S19_EEES1P_EEEENS5_17SM75_U16x8_LDSM_TENS5_14SM90_TMA_STOREES28_NS5_17SM90_U16x8_STSM_TENS5_39AutoVectorizingCopyWithAssumedAlignmentILi128EEEEEEvvEEEEvNT_6ParamsE)
        /*0050*/ 	.word	0x00000000
.L_31:


//--------------------- .nv.compat                --------------------------
	.section	.nv.compat,"",@"SHT_CUDA_COMPAT_INFO"
	.align	4
        /*0000*/ 	.byte	0x02, 0x09, 0x01, 0x00, 0x02, 0x02, 0x02, 0x00, 0x02, 0x05, 0x05, 0x00, 0x03, 0x07, 0x01, 0x01
        /*0010*/ 	.byte	0x02, 0x03, 0x03, 0x00, 0x02, 0x06, 0x01, 0x00, 0x04, 0x0b, 0x08, 0x00, 0x09, 0x00, 0x00, 0x00
        /*0020*/ 	.byte	0x00, 0x00, 0x00, 0x00


//--------------------- .nv.info._ZN7cutlass13device_kernelINS_4gemm6kernel13GemmUniversalINS1_17GroupProblemShapeIN4cute5tupleIJiiiEEEEENS1_10collective13CollectiveMmaINS1_40MainloopSm100ArrayTmaUmmaWarpSpecializedILi12ELi8ELi4ENS6_IJNS5_1CILi2EEENSC_ILi1EEESE_EEEEENS6_IJNSC_ILi128EEESH_NSC_ILi64EEEEEENS_10bfloat16_tEPNS6_IJlSE_NSC_ILi0EEEEEESK_SN_NS5_8TiledMMAINS5_8MMA_AtomIJNS5_26SM100_MMA_F16BF16_2x1SM_SSISK_SK_fLi128ELi128ELNS5_4UMMA5MajorE0ELSS_0ELNSR_7ScaleInE0ELST_0EEEEEENS5_6LayoutINS6_IJSE_SE_SE_EEENS6_IJSL_SL_SL_EEEEENS6_IJNS5_10UnderscoreES10_S10_EEEEENS5_18SM100_TMA_2SM_LOADENS5_14ComposedLayoutINS5_7SwizzleILi3ELi4ELi3EEENS5_18smem_ptr_flag_bitsILi16EEENSW_INS6_IJNSC_ILi8EEESI_EEENS6_IJSI_SE_EEEEEEEvNS5_8identityES13_S1D_vS1E_EENS_8epilogue10collective18CollectiveEpilogueINS1G_31Sm100PtrArrayTmaWarpSpecializedILi4ELi2ELi16ELb1ELb0EEEJNS6_IJSI_SH_SI_EEENS6_IJNSW_ISI_SE_EENSW_INS6_IJNSC_ILi16EEESD_EEENS6_IJSE_SI_EEEEEEEENS_6half_tEPNS6_IJSE_lSL_EEES1S_S1U_NS1G_6fusion15FusionCallbacksIS1K_NS1V_17LinearCombinationIS1S_fS1S_fLNS_15FloatRoundStyleE2EEES1L_S1R_JEEENS5_5SM1004TMEM4LOAD26SM100_TMEM_LOAD_16dp256b2xENS5_13SM90_TMA_LOADENS14_IS16_S18_NSW_INS6_IJSI_S19_EEES1P_EEEENS5_17SM75_U16x8_LDSM_TENS5_14SM90_TMA_STOREES28_NS5_17SM90_U16x8_STSM_TENS5_39AutoVectorizingCopyWithAssumedAlignmentILi128EEEEEEvvEEEEvNT_6ParamsE --------------------------
	.section	.nv.info._ZN7cutlass13device_kernelINS_4gemm6kernel13GemmUniversalINS1_17GroupProblemShapeIN4cute5tupleIJiiiEEEEENS1_10collective13CollectiveMmaINS1_40MainloopSm100ArrayTmaUmmaWarpSpecializedILi12ELi8ELi4ENS6_IJNS5_1CILi2EEENSC_ILi1EEESE_EEEEENS6_IJNSC_ILi128EEESH_NSC_ILi64EEEEEENS_10bfloat16_tEPNS6_IJlSE_NSC_ILi0EEEEEESK_SN_NS5_8TiledMMAINS5_8MMA_AtomIJNS5_26SM100_MMA_F16BF16_2x1SM_SSISK_SK_fLi128ELi128ELNS5_4UMMA5MajorE0ELSS_0ELNSR_7ScaleInE0ELST_0EEEEEENS5_6LayoutINS6_IJSE_SE_SE_EEENS6_IJSL_SL_SL_EEEEENS6_IJNS5_10UnderscoreES10_S10_EEEEENS5_18SM100_TMA_2SM_LOADENS5_14ComposedLayoutINS5_7SwizzleILi3ELi4ELi3EEENS5_18smem_ptr_flag_bitsILi16EEENSW_INS6_IJNSC_ILi8EEESI_EEENS6_IJSI_SE_EEEEEEEvNS5_8identityES13_S1D_vS1E_EENS_8epilogue10collective18CollectiveEpilogueINS1G_31Sm100PtrArrayTmaWarpSpecializedILi4ELi2ELi16ELb1ELb0EEEJNS6_IJSI_SH_SI_EEENS6_IJNSW_ISI_SE_EENSW_INS6_IJNSC_ILi16EEESD_EEENS6_IJSE_SI_EEEEEEEENS_6half_tEPNS6_IJSE_lSL_EEES1S_S1U_NS1G_6fusion15FusionCallbacksIS1K_NS1V_17LinearCombinationIS1S_fS1S_fLNS_15FloatRoundStyleE2EEES1L_S1R_JEEENS5_5SM1004TMEM4LOAD26SM100_TMEM_LOAD_16dp256b2xENS5_13SM90_TMA_LOADENS14_IS16_S18_NSW_INS6_IJSI_S19_EEES1P_EEEENS5_17SM75_U16x8_LDSM_TENS5_14SM90_TMA_STOREES28_NS5_17SM90_U16x8_STSM_TENS5_39AutoVectorizingCopyWithAssumedAlignmentILi128EEEEEEvvEEEEvNT_6ParamsE,"",@"SHT_CUDA_INFO"
	.sectionflags	@""
	.align	4


	//----- nvinfo : EIATTR_CUDA_API_VERSION
	.align		4
        /*0000*/ 	.byte	0x04, 0x37
        /*0002*/ 	.short	(.L_33 - .L_32)
.L_32:
        /*0004*/ 	.word	0x00000082


	//----- nvinfo : EIATTR_KPARAM_INFO
	.align		4
.L_33:
        /*0008*/ 	.byte	0x04, 0x17
        /*000a*/ 	.short	(.L_35 - .L_34)
.L_34:
        /*000c*/ 	.word	0x00000000
        /*0010*/ 	.short	0x0000
        /*0012*/ 	.short	0x0000
        /*0014*/ 	.byte	0x00, 0xf0, 0x01, 0x24


	//----- nvinfo : EIATTR_AT_ENTRY_FRAGMENTS
	.align		4
.L_35:
        /*0018*/ 	.byte	0x04, 0x4f
        /*001a*/ 	.short	(.L_37 - .L_36)


	//   ....[0]....
.L_36:
        /*001c*/ 	.word	0x00000007


	//----- nvinfo : EIATTR_RESERVED_SMEM_USED
	.align		4
.L_37:
        /*0020*/ 	.byte	0x01, 0x41
	.zero		2


	//----- nvinfo : EIATTR_SPARSE_MMA_MASK
	.align		4
        /*0024*/ 	.byte	0x03, 0x50
        /*0026*/ 	.short	0x0000


	//----- nvinfo : EIATTR_TCGEN05_2CTA_USED
	.align		4
        /*0028*/ 	.byte	0x01, 0x52
	.zero		2


	//----- nvinfo : EIATTR_MAXREG_COUNT
	.align		4
        /*002c*/ 	.byte	0x03, 0x1b
        /*002e*/ 	.short	0x00a8


	//----- nvinfo : EIATTR_NUM_BARRIERS
	.align		4
        /*0030*/ 	.byte	0x02, 0x4c
        /*0032*/ 	.byte	0x07
	.zero		1


	//----- nvinfo : EIATTR_EXTERNS
	.align		4
        /*0034*/ 	.byte	0x04, 0x0f
        /*0036*/ 	.short	(.L_39 - .L_38)


	//   ....[0]....
	.align		4
.L_38:
        /*0038*/ 	.word	index@(__assertfail)


	//----- nvinfo : EIATTR_MERCURY_ISA_VERSION
	.align		4
.L_39:
        /*003c*/ 	.byte	0x03, 0x5f
        /*003e*/ 	.short	0x0101


	//----- nvinfo : EIATTR_INT_WARP_WIDE_INSTR_OFFSETS
	.align		4
        /*0040*/ 	.byte	0x04, 0x31
        /*0042*/ 	.short	(.L_41 - .L_40)


	//   ....[0]....
.L_40:
        /*0044*/ 	.word	0x00001250


	//   ....[1]....
        /*0048*/ 	.word	0x000012e0


	//   ....[2]....
        /*004c*/ 	.word	0x00010c90


	//   ....[3]....
        /*0050*/ 	.word	0x00010cb0


	//   ....[4]....
        /*0054*/ 	.word	0x00010ce0


	//----- nvinfo : EIATTR_COOP_GROUP_MASK_REGIDS
	.align		4
.L_41:
        /*0058*/ 	.byte	0x04, 0x29
        /*005a*/ 	.short	(.L_43 - .L_42)


	//   ....[0]....
.L_42:
        /*005c*/ 	.word	0xffffffff


	//   ....[1]....
        /*0060*/ 	.word	0xffffffff


	//   ....[2]....
        /*0064*/ 	.word	0xffffffff


	//   ....[3]....
        /*0068*/ 	.word	0xffffffff


	//   ....[4]....
        /*006c*/ 	.word	0xffffffff


	//   ....[5]....
        /*0070*/ 	.word	0xffffffff


	//   ....[6]....
        /*0074*/ 	.word	0xffffffff


	//   ....[7]....
        /*0078*/ 	.word	0xffffffff


	//   ....[8]....
        /*007c*/ 	.word	0xffffffff


	//   ....[9]....
        /*0080*/ 	.word	0xffffffff


	//   ....[10]....
        /*0084*/ 	.word	0xffffffff


	//   ....[11]....
        /*0088*/ 	.word	0xffffffff


	//   ....[12]....
        /*008c*/ 	.word	0xffffffff


	//   ....[13]....
        /*0090*/ 	.word	0xffffffff


	//   ....[14]....
        /*0094*/ 	.word	0xffffffff


	//   ....[15]....
        /*0098*/ 	.word	0xffffffff


	//   ....[16]....
        /*009c*/ 	.word	0xffffffff


	//   ....[17]....
        /*00a0*/ 	.word	0xffffffff


	//   ....[18]....
        /*00a4*/ 	.word	0xffffffff


	//   ....[19]....
        /*00a8*/ 	.word	0xffffffff


	//   ....[20]....
        /*00ac*/ 	.word	0xffffffff


	//   ....[21]....
        /*00b0*/ 	.word	0xffffffff


	//   ....[22]....
        /*00b4*/ 	.word	0xffffffff


	//   ....[23]....
        /*00b8*/ 	.word	0xffffffff


	//   ....[24]....
        /*00bc*/ 	.word	0xffffffff


	//   ....[25]....
        /*00c0*/ 	.word	0xffffffff


	//   ....[26]....
        /*00c4*/ 	.word	0xffffffff


	//   ....[27]....
        /*00c8*/ 	.word	0xffffffff


	//   ....[28]....
        /*00cc*/ 	.word	0xffffffff


	//   ....[29]....
        /*00d0*/ 	.word	0xffffffff


	//   ....[30]....
        /*00d4*/ 	.word	0xffffffff


	//   ....[31]....
        /*00d8*/ 	.word	0xffffffff


	//   ....[32]....
        /*00dc*/ 	.word	0xffffffff


	//   ....[33]....
        /*00e0*/ 	.word	0xffffffff


	//   ....[34]....
        /*00e4*/ 	.word	0xffffffff


	//   ....[35]....
        /*00e8*/ 	.word	0xffffffff


	//   ....[36]....
        /*00ec*/ 	.word	0xffffffff


	//   ....[37]....
        /*00f0*/ 	.word	0xffffffff


	//   ....[38]....
        /*00f4*/ 	.word	0xffffffff


	//   ....[39]....
        /*00f8*/ 	.word	0xffffffff


	//   ....[40]....
        /*00fc*/ 	.word	0xffffffff


	//   ....[41]....
        /*0100*/ 	.word	0xffffffff


	//   ....[42]....
        /*0104*/ 	.word	0xffffffff


	//   ....[43]....
        /*0108*/ 	.word	0xffffffff


	//   ....[44]....
        /*010c*/ 	.word	0xffffffff


	//   ....[45]....
        /*0110*/ 	.word	0xffffffff


	//   ....[46]....
        /*0114*/ 	.word	0xffffffff


	//   ....[47]....
        /*0118*/ 	.word	0xffffffff


	//   ....[48]....
        /*011c*/ 	.word	0xffffffff


	//   ....[49]....
        /*0120*/ 	.word	0xffffffff


	//   ....[50]....
        /*0124*/ 	.word	0xffffffff


	//   ....[51]....
        /*0128*/ 	.word	0xffffffff


	//   ....[52]....
        /*012c*/ 	.word	0xffffffff


	//   ....[53]....
        /*0130*/ 	.word	0xffffffff


	//   ....[54]....
        /*0134*/ 	.word	0xffffffff


	//   ....[55]....
        /*0138*/ 	.word	0xffffffff


	//   ....[56]....
        /*013c*/ 	.word	0xffffffff


	//   ....[57]....
        /*0140*/ 	.word	0xffffffff


	//   ....[58]....
        /*0144*/ 	.word	0xffffffff


	//   ....[59]....
        /*0148*/ 	.word	0xffffffff


	//   ....[60]....
        /*014c*/ 	.word	0xffffffff


	//   ....[61]....
        /*0150*/ 	.word	0xffffffff


	//   ....[62]....
        /*0154*/ 	.word	0xffffffff


	//   ....[63]....
        /*0158*/ 	.word	0xffffffff


	//   ....[64]....
        /*015c*/ 	.word	0xffffffff


	//   ....[65]....
        /*0160*/ 	.word	0xffffffff


	//   ....[66]....
        /*0164*/ 	.word	0xffffffff


	//   ....[67]....
        /*0168*/ 	.word	0xffffffff


	//   ....[68]....
        /*016c*/ 	.word	0xffffffff


	//   ....[69]....
        /*0170*/ 	.word	0xffffffff


	//   ....[70]....
        /*0174*/ 	.word	0xffffffff


	//   ....[71]....
        /*0178*/ 	.word	0xffffffff


	//   ....[72]....
        /*017c*/ 	.word	0xffffffff


	//   ....[73]....
        /*0180*/ 	.word	0xffffffff


	//   ....[74]....
        /*0184*/ 	.word	0xffffffff


	//   ....[75]....
        /*0188*/ 	.word	0xffffffff


	//   ....[76]....
        /*018c*/ 	.word	0xffffffff


	//   ....[77]....
        /*0190*/ 	.word	0xffffffff


	//   ....[78]....
        /*0194*/ 	.word	0xffffffff


	//   ....[79]....
        /*0198*/ 	.word	0xffffffff


	//   ....[80]....
        /*019c*/ 	.word	0xffffffff


	//   ....[81]....
        /*01a0*/ 	.word	0xffffffff


	//   ....[82]....
        /*01a4*/ 	.word	0xffffffff


	//   ....[83]....
        /*01a8*/ 	.word	0xffffffff


	//   ....[84]....
        /*01ac*/ 	.word	0xffffffff


	//   ....[85]....
        /*01b0*/ 	.word	0xffffffff


	//   ....[86]....
        /*01b4*/ 	.word	0xffffffff


	//   ....[87]....
        /*01b8*/ 	.word	0xffffffff


	//   ....[88]....
        /*01bc*/ 	.word	0xffffffff


	//   ....[89]....
        /*01c0*/ 	.word	0xffffffff


	//   ....[90]....
        /*01c4*/ 	.word	0xffffffff


	//   ....[91]....
        /*01c8*/ 	.word	0xffffffff


	//   ....[92]....
        /*01cc*/ 	.word	0xffffffff


	//   ....[93]....
        /*01d0*/ 	.word	0xffffffff


	//   ....[94]....
        /*01d4*/ 	.word	0xffffffff


	//   ....[95]....
        /*01d8*/ 	.word	0xffffffff


	//   ....[96]....
        /*01dc*/ 	.word	0xffffffff


	//   ....[97]....
        /*01e0*/ 	.word	0xffffffff


	//   ....[98]....
        /*01e4*/ 	.word	0xffffffff


	//   ....[99]....
        /*01e8*/ 	.word	0xffffffff


	//   ....[100]....
        /*01ec*/ 	.word	0xffffffff


	//   ....[101]....
        /*01f0*/ 	.word	0xffffffff


	//   ....[102]....
        /*01f4*/ 	.word	0xffffffff


	//   ....[103]....
        /*01f8*/ 	.word	0xffffffff


	//   ....[104]....
        /*01fc*/ 	.word	0xffffffff


	//   ....[105]....
        /*0200*/ 	.word	0xffffffff


	//   ....[106]....
        /*0204*/ 	.word	0xffffffff


	//   ....[107]....
        /*0208*/ 	.word	0xffffffff


	//   ....[108]....
        /*020c*/ 	.word	0xffffffff


	//   ....[109]....
        /*0210*/ 	.word	0xffffffff


	//   ....[110]....
        /*0214*/ 	.word	0xffffffff


	//   ....[111]....
        /*0218*/ 	.word	0xffffffff


	//   ....[112]....
        /*021c*/ 	.word	0xffffffff


	//   ....[113]....
        /*0220*/ 	.word	0xffffffff


	//   ....[114]....
        /*0224*/ 	.word	0xffffffff


	//   ....[115]....
        /*0228*/ 	.word	0xffffffff


	//   ....[116]....
        /*022c*/ 	.word	0xffffffff


	//   ....[117]....
        /*0230*/ 	.word	0xffffffff


	//   ....[118]....
        /*0234*/ 	.word	0xffffffff


	//   ....[119]....
        /*0238*/ 	.word	0xffffffff


	//   ....[120]....
        /*023c*/ 	.word	0xffffffff


	//----- nvinfo : EIATTR_COOP_GROUP_INSTR_OFFSETS
	.align		4
.L_43:
        /*0240*/ 	.byte	0x04, 0x28
        /*0242*/ 	.short	(.L_45 - .L_44)


	//   ....[0]....
.L_44:
        /*0244*/ 	.word	0x000000b0


	//   ....[1]....
        /*0248*/ 	.word	0x00000520


	//   ....[2]....
        /*024c*/ 	.word	0x00000730


	//   ....[3]....
        /*0250*/ 	.word	0x00000740


	//   ....[4]....
        /*0254*/ 	.word	0x00000a10


	//   ....[5]....
        /*0258*/ 	.word	0x00000ba0


	//   ....[6]....
        /*025c*/ 	.word	0x00000c90


	//   ....[7]....
        /*0260*/ 	.word	0x00000ea0


	//   ....[8]....
        /*0264*/ 	.word	0x000010b0


	//   ....[9]....
        /*0268*/ 	.word	0x00001350


	//   ....[10]....
        /*026c*/ 	.word	0x00002700


	//   ....[11]....
        /*0270*/ 	.word	0x00002730


	//   ....[12]....
        /*0274*/ 	.word	0x000027b0


	//   ....[13]....
        /*0278*/ 	.word	0x000027c0


	//   ....[14]....
        /*027c*/ 	.word	0x00002800


	//   ....[15]....
        /*0280*/ 	.word	0x00002820


	//   ....[16]....
        /*0284*/ 	.word	0x00002860


	//   ....[17]....
        /*0288*/ 	.word	0x00002880


	//   ....[18]....
        /*028c*/ 	.word	0x000028d0


	//   ....[19]....
        /*0290*/ 	.word	0x000028f0


	//   ....[20]....
        /*0294*/ 	.word	0x00002990


	//   ....[21]....
        /*0298*/ 	.word	0x00002aa0


	//   ....[22]....
        /*029c*/ 	.word	0x00002ad0


	//   ....[23]....
        /*02a0*/ 	.word	0x000030a0


	//   ....[24]....
        /*02a4*/ 	.word	0x000030b0


	//   ....[25]....
        /*02a8*/ 	.word	0x00003100


	//   ....[26]....
        /*02ac*/ 	.word	0x00003110


	//   ....[27]....
        /*02b0*/ 	.word	0x00003160


	//   ....[28]....
        /*02b4*/ 	.word	0x00003170


	//   ....[29]....
        /*02b8*/ 	.word	0x000031c0


	//   ....[30]....
        /*02bc*/ 	.word	0x000031d0


	//   ....[31]....
        /*02c0*/ 	.word	0x00003230


	//   ....[32]....
        /*02c4*/ 	.word	0x00003240


	//   ....[33]....
        /*02c8*/ 	.word	0x000032d0


	//   ....[34]....
        /*02cc*/ 	.word	0x00003320


	//   ....[35]....
        /*02d0*/ 	.word	0x000033a0


	//   ....[36]....
        /*02d4*/ 	.word	0x000033c0


	//   ....[37]....
        /*02d8*/ 	.word	0x000033d0


	//   ....[38]....
        /*02dc*/ 	.word	0x000033e0


	//   ....[39]....
        /*02e0*/ 	.word	0x000033f0


	//   ....[40]....
        /*02e4*/ 	.word	0x00003400


	//   ....[41]....
        /*02e8*/ 	.word	0x00003ff0


	//   ....[42]....
        /*02ec*/ 	.word	0x000049a0


	//   ....[43]....
        /*02f0*/ 	.word	0x00005bf0


	//   ....[44]....
        /*02f4*/ 	.word	0x00005c20


	//   ....[45]....
        /*02f8*/ 	.word	0x00005ca0


	//   ....[46]....
        /*02fc*/ 	.word	0x00005cb0


	//   ....[47]....
        /*0300*/ 	.word	0x00005cf0


	//   ....[48]....
        /*0304*/ 	.word	0x00005d10


	//   ....[49]....
        /*0308*/ 	.word	0x00005d60


	//   ....[50]....
        /*030c*/ 	.word	0x00005d70


	//   ....[51]....
        /*0310*/ 	.word	0x00005db0


	//   ....[52]....
        /*0314*/ 	.word	0x00005dd0


	//   ....[53]....
        /*0318*/ 	.word	0x00005e70


	//   ....[54]....
        /*031c*/ 	.word	0x00005f60


	//   ....[55]....
        /*0320*/ 	.word	0x00005f90


	//   ....[56]....
        /*0324*/ 	.word	0x00006550


	//   ....[57]....
        /*0328*/ 	.word	0x00006580


	//   ....[58]....
        /*032c*/ 	.word	0x000065d0


	//   ....[59]....
        /*0330*/ 	.word	0x000065e0


	//   ....[60]....
        /*0334*/ 	.word	0x00006630


	//   ....[61]....
        /*0338*/ 	.word	0x00006640


	//   ....[62]....
        /*033c*/ 	.word	0x00006690


	//   ....[63]....
        /*0340*/ 	.word	0x000066b0


	//   ....[64]....
        /*0344*/ 	.word	0x00006700


	//   ....[65]....
        /*0348*/ 	.word	0x00006710


	//   ....[66]....
        /*034c*/ 	.word	0x000067a0


	//   ....[67]....
        /*0350*/ 	.word	0x000067f0


	//   ....[68]....
        /*0354*/ 	.word	0x00006870


	//   ....[69]....
        /*0358*/ 	.word	0x00006890


	//   ....[70]....
        /*035c*/ 	.word	0x000068a0


	//   ....[71]....
        /*0360*/ 	.word	0x000068b0


	//   ....[72]....
        /*0364*/ 	.word	0x000068c0


	//   ....[73]....
        /*0368*/ 	.word	0x000068d0


	//   ....[74]....
        /*036c*/ 	.word	0x000077e0


	//   ....[75]....
        /*0370*/ 	.word	0x00007810


	//   ....[76]....
        /*0374*/ 	.word	0x00007890


	//   ....[77]....
        /*0378*/ 	.word	0x000078a0


	//   ....[78]....
        /*037c*/ 	.word	0x000078e0


	//   ....[79]....
        /*0380*/ 	.word	0x00007900


	//   ....[80]....
        /*0384*/ 	.word	0x00007950


	//   ....[81]....
        /*0388*/ 	.word	0x00007970


	//   ....[82]....
        /*038c*/ 	.word	0x000079b0


	//   ....[83]....
        /*0390*/ 	.word	0x000079d0


	//   ....[84]....
        /*0394*/ 	.word	0x00007a60


	//   ....[85]....
        /*0398*/ 	.word	0x00007b50


	//   ....[86]....
        /*039c*/ 	.word	0x00007b80


	//   ....[87]....
        /*03a0*/ 	.word	0x00008140


	//   ....[88]....
        /*03a4*/ 	.word	0x00008170


	//   ....[89]....
        /*03a8*/ 	.word	0x000081c0


	//   ....[90]....
        /*03ac*/ 	.word	0x000081d0


	//   ....[91]....
        /*03b0*/ 	.word	0x00008220


	//   ....[92]....
        /*03b4*/ 	.word	0x00008230


	//   ....[93]....
        /*03b8*/ 	.word	0x00008280


	//   ....[94]....
        /*03bc*/ 	.word	0x00008290


	//   ....[95]....
        /*03c0*/ 	.word	0x000082e0


	//   ....[96]....
        /*03c4*/ 	.word	0x00008300


	//   ....[97]....
        /*03c8*/ 	.word	0x00008390


	//   ....[98]....
        /*03cc*/ 	.word	0x000083e0


	//   ....[99]....
        /*03d0*/ 	.word	0x00008460


	//   ....[100]....
        /*03d4*/ 	.word	0x00008480


	//   ....[101]....
        /*03d8*/ 	.word	0x00008490


	//   ....[102]....
        /*03dc*/ 	.word	0x000084a0


	//   ....[103]....
        /*03e0*/ 	.word	0x000084b0


	//   ....[104]....
        /*03e4*/ 	.word	0x000084c0


	//   ....[105]....
        /*03e8*/ 	.word	0x00009210


	//   ....[106]....
        /*03ec*/ 	.word	0x0000a050


	//   ....[107]....
        /*03f0*/ 	.word	0x0000a430


	//   ....[108]....
        /*03f4*/ 	.word	0x0000a930


	//   ....[109]....
        /*03f8*/ 	.word	0x0000dbf0


	//   ....[110]....
        /*03fc*/ 	.word	0x0000e040


	//   ....[111]....
        /*0400*/ 	.word	0x0000e290


	//   ....[112]....
        /*0404*/ 	.word	0x0000e430


	//   ....[113]....
        /*0408*/ 	.word	0x0000ec40


	//   ....[114]....
        /*040c*/ 	.word	0x0000f0e0


	//   ....[115]....
        /*0410*/ 	.word	0x0000f4b0


	//   ....[116]....
        /*0414*/ 	.word	0x0000f880


	//   ....[117]....
        /*0418*/ 	.word	0x0000fd70


	//   ....[118]....
        /*041c*/ 	.word	0x0000fda0


	//   ....[119]....
        /*0420*/ 	.word	0x00010b90


	//   ....[120]....
        /*0424*/ 	.word	0x00010da0


	//----- nvinfo : EIATTR_REG_RECONFIG
	.align		4
.L_45:
        /*0428*/ 	.byte	0x01, 0x54
	.zero		2


	//----- nvinfo : EIATTR_VRC_CTA_INIT_COUNT
	.align		4
        /*042c*/ 	.byte	0x02, 0x4a
        /*042e*/ 	.byte	0x80
	.zero		1


	//----- nvinfo : EIATTR_SYSCALL_OFFSETS
	.align		4
        /*0430*/ 	.byte	0x04, 0x46
        /*0432*/ 	.short	(.L_47 - .L_46)


	//   ....[0]....
.L_46:
        /*0434*/ 	.word	0x0000acf0


	//   ....[1]....
        /*0438*/ 	.word	0x0000ade0


	//   ....[2]....
        /*043c*/ 	.word	0x0000b470


	//   ....[3]....
        /*0440*/ 	.word	0x0000b5e0


	//   ....[4]....
        /*0444*/ 	.word	0x0000be80


	//   ....[5]....
        /*0448*/ 	.word	0x0000bff0


	//   ....[6]....
        /*044c*/ 	.word	0x0000c840


	//   ....[7]....
        /*0450*/ 	.word	0x0000c9b0


	//   ....[8]....
        /*0454*/ 	.word	0x0000d240


	//   ....[9]....
        /*0458*/ 	.word	0x0000d3b0


	//----- nvinfo : EIATTR_MBARRIER_INSTR_OFFSETS
	.align		4
.L_47:
        /*045c*/ 	.byte	0x04, 0x39
        /*045e*/ 	.short	(.L_49 - .L_48)


	//   ....[0]....
.L_48:
        /*0460*/ 	.word	0x00000870
        /*0464*/ 	.word	0x000000ff
        /*0468*/ 	.word	0x00000000
        /*046c*/ 	.short	0x0100
        /*046e*/ 	.byte	0x05
	.zero		1


	//   ....[1]....
        /*0470*/ 	.word	0x00000880
        /*0474*/ 	.word	0x000000ff
        /*0478*/ 	.word	0x00000060
        /*047c*/ 	.short	0x0100
        /*047e*/ 	.byte	0x05
	.zero		1


	//   ....[2]....
        /*0480*/ 	.word	0x00000890
        /*0484*/ 	.word	0x000000ff
        /*0488*/ 	.word	0x00000008
        /*048c*/ 	.short	0x0100
        /*048e*/ 	.byte	0x05
	.zero		1


	//   ....[3]....
        /*0490*/ 	.word	0x000008a0
        /*0494*/ 	.word	0x000000ff
        /*0498*/ 	.word	0x00000068
        /*049c*/ 	.short	0x0100
        /*049e*/ 	.byte	0x05
	.zero		1


	//   ....[4]....
        /*04a0*/ 	.word	0x000008b0
        /*04a4*/ 	.word	0x000000ff
        /*04a8*/ 	.word	0x00000010
        /*04ac*/ 	.short	0x0100
        /*04ae*/ 	.byte	0x05
	.zero		1


	//   ....[5]....
        /*04b0*/ 	.word	0x000008c0
        /*04b4*/ 	.word	0x000000ff
        /*04b8*/ 	.word	0x00000070
        /*04bc*/ 	.short	0x0100
        /*04be*/ 	.byte	0x05
	.zero		1


	//   ....[6]....
        /*04c0*/ 	.word	0x000008d0
        /*04c4*/ 	.word	0x000000ff
        /*04c8*/ 	.word	0x00000018
        /*04cc*/ 	.short	0x0100
        /*04ce*/ 	.byte	0x05
	.zero		1


	//   ....[7]....
        /*04d0*/ 	.word	0x000008e0
        /*04d4*/ 	.word	0x000000ff
        /*04d8*/ 	.word	0x00000078
        /*04dc*/ 	.short	0x0100
        /*04de*/ 	.byte	0x05
	.zero		1


	//   ....[8]....
        /*04e0*/ 	.word	0x000008f0
        /*04e4*/ 	.word	0x000000ff
        /*04e8*/ 	.word	0x00000020
        /*04ec*/ 	.short	0x0100
        /*04ee*/ 	.byte	0x05
	.zero		1


	//   ....[9]....
        /*04f0*/ 	.word	0x00000900
        /*04f4*/ 	.word	0x000000ff
        /*04f8*/ 	.word	0x00000080
        /*04fc*/ 	.short	0x0100
        /*04fe*/ 	.byte	0x05
	.zero		1


	//   ....[10]....
        /*0500*/ 	.word	0x00000910
        /*0504*/ 	.word	0x000000ff
        /*0508*/ 	.word	0x00000028
        /*050c*/ 	.short	0x0100
        /*050e*/ 	.byte	0x05
	.zero		1


	//   ....[11]....
        /*0510*/ 	.word	0x00000920
        /*0514*/ 	.word	0x000000ff
        /*0518*/ 	.word	0x00000088
        /*051c*/ 	.short	0x0100
        /*051e*/ 	.byte	0x05
	.zero		1


	//   ....[12]....
        /*0520*/ 	.word	0x00000930
        /*0524*/ 	.word	0x000000ff
        /*0528*/ 	.word	0x00000030
        /*052c*/ 	.short	0x0100
        /*052e*/ 	.byte	0x05
	.zero		1


	//   ....[13]....
        /*0530*/ 	.word	0x00000940
        /*0534*/ 	.word	0x000000ff
        /*0538*/ 	.word	0x00000090
        /*053c*/ 	.short	0x0100
        /*053e*/ 	.byte	0x05
	.zero		1


	//   ....[14]....
        /*0540*/ 	.word	0x00000950
        /*0544*/ 	.word	0x000000ff
        /*0548*/ 	.word	0x00000038
        /*054c*/ 	.short	0x0100
        /*054e*/ 	.byte	0x05
	.zero		1


	//   ....[15]....
        /*0550*/ 	.word	0x00000960
        /*0554*/ 	.word	0x000000ff
        /*0558*/ 	.word	0x00000098
        /*055c*/ 	.short	0x0100
        /*055e*/ 	.byte	0x05
	.zero		1


	//   ....[16]....
        /*0560*/ 	.word	0x00000970
        /*0564*/ 	.word	0x000000ff
        /*0568*/ 	.word	0x00000040
        /*056c*/ 	.short	0x0100
        /*056e*/ 	.byte	0x05
	.zero		1


	//   ....[17]....
        /*0570*/ 	.word	0x00000980
        /*0574*/ 	.word	0x000000ff
        /*0578*/ 	.word	0x000000a0
        /*057c*/ 	.short	0x0100
        /*057e*/ 	.byte	0x05
	.zero		1


	//   ....[18]....
        /*0580*/ 	.word	0x00000990
        /*0584*/ 	.word	0x000000ff
        /*0588*/ 	.word	0x00000048
        /*058c*/ 	.short	0x0100
        /*058e*/ 	.byte	0x05
	.zero		1


	//   ....[19]....
        /*0590*/ 	.word	0x000009a0
        /*0594*/ 	.word	0x000000ff
        /*0598*/ 	.word	0x000000a8
        /*059c*/ 	.short	0x0100
        /*059e*/ 	.byte	0x05
	.zero		1


	//   ....[20]....
        /*05a0*/ 	.word	0x000009b0
        /*05a4*/ 	.word	0x000000ff
        /*05a8*/ 	.word	0x00000050
        /*05ac*/ 	.short	0x0100
        /*05ae*/ 	.byte	0x05
	.zero		1


	//   ....[21]....
        /*05b0*/ 	.word	0x000009c0
        /*05b4*/ 	.word	0x000000ff
        /*05b8*/ 	.word	0x000000b0
        /*05bc*/ 	.short	0x0100
        /*05be*/ 	.byte	0x05
	.zero		1


	//   ....[22]....
        /*05c0*/ 	.word	0x000009d0
        /*05c4*/ 	.word	0x000000ff
        /*05c8*/ 	.word	0x00000058
        /*05cc*/ 	.short	0x0100
        /*05ce*/ 	.byte	0x05
	.zero		1


	//   ....[23]....
        /*05d0*/ 	.word	0x000009e0
        /*05d4*/ 	.word	0x000000ff
        /*05d8*/ 	.word	0x000000b8
        /*05dc*/ 	.short	0x0100
        /*05de*/ 	.byte	0x05
	.zero		1


	//   ....[24]....
        /*05e0*/ 	.word	0x00000b10
        /*05e4*/ 	.word	0x000000ff
        /*05e8*/ 	.word	0x000000c0
        /*05ec*/ 	.short	0x0100
        /*05ee*/ 	.byte	0x06
	.zero		1


	//   ....[25]....
        /*05f0*/ 	.word	0x00000b20
        /*05f4*/ 	.word	0x000000ff
        /*05f8*/ 	.word	0x000000e0
        /*05fc*/ 	.short	0x0100
        /*05fe*/ 	.byte	0x06
	.zero		1


	//   ....[26]....
        /*0600*/ 	.word	0x00000b30
        /*0604*/ 	.word	0x000000ff
        /*0608*/ 	.word	0x000000c8
        /*060c*/ 	.short	0x0100
        /*060e*/ 	.byte	0x06
	.zero		1


	//   ....[27]....
        /*0610*/ 	.word	0x00000b40
        /*0614*/ 	.word	0x000000ff
        /*0618*/ 	.word	0x000000e8
        /*061c*/ 	.short	0x0100
        /*061e*/ 	.byte	0x06
	.zero		1


	//   ....[28]....
        /*0620*/ 	.word	0x00000b50
        /*0624*/ 	.word	0x000000ff
        /*0628*/ 	.word	0x000000d0
        /*062c*/ 	.short	0x0100
        /*062e*/ 	.byte	0x06
	.zero		1


	//   ....[29]....
        /*0630*/ 	.word	0x00000b60
        /*0634*/ 	.word	0x000000ff
        /*0638*/ 	.word	0x000000f0
        /*063c*/ 	.short	0x0100
        /*063e*/ 	.byte	0x06
	.zero		1


	//   ....[30]....
        /*0640*/ 	.word	0x00000b70
        /*0644*/ 	.word	0x000000ff
        /*0648*/ 	.word	0x000000d8
        /*064c*/ 	.short	0x0100
        /*064e*/ 	.byte	0x06
	.zero		1


	//   ....[31]....
        /*0650*/ 	.word	0x00000b80
        /*0654*/ 	.word	0x000000ff
        /*0658*/ 	.word	0x000000f8
        /*065c*/ 	.short	0x0100
        /*065e*/ 	.byte	0x06
	.zero		1


	//   ....[32]....
        /*0660*/ 	.word	0x00000c60
        /*0664*/ 	.word	0x000000ff
        /*0668*/ 	.word	0x00000100
        /*066c*/ 	.short	0x0100
        /*066e*/ 	.byte	0x05
	.zero		1


	//   ....[33]....
        /*0670*/ 	.word	0x00000c70
        /*0674*/ 	.word	0x000000ff
        /*0678*/ 	.word	0x00000108
        /*067c*/ 	.short	0x0100
        /*067e*/ 	.byte	0x05
	.zero		1


	//   ....[34]....
        /*0680*/ 	.word	0x00000d90
        /*0684*/ 	.word	0x000000ff
        /*0688*/ 	.word	0x00000110
        /*068c*/ 	.short	0x0100
        /*068e*/ 	.byte	0x06
	.zero		1


	//   ....[35]....
        /*0690*/ 	.word	0x00000da0
        /*0694*/ 	.word	0x000000ff
        /*0698*/ 	.word	0x00000150
        /*069c*/ 	.short	0x0100
        /*069e*/ 	.byte	0x06
	.zero		1


	//   ....[36]....
        /*06a0*/ 	.word	0x00000db0
        /*06a4*/ 	.word	0x000000ff
        /*06a8*/ 	.word	0x00000118
        /*06ac*/ 	.short	0x0100
        /*06ae*/ 	.byte	0x06
	.zero		1


	//   ....[37]....
        /*06b0*/ 	.word	0x00000dc0
        /*06b4*/ 	.word	0x000000ff
        /*06b8*/ 	.word	0x00000158
        /*06bc*/ 	.short	0x0100
        /*06be*/ 	.byte	0x06
	.zero		1


	//   ....[38]....
        /*06c0*/ 	.word	0x00000dd0
        /*06c4*/ 	.word	0x000000ff
        /*06c8*/ 	.word	0x00000120
        /*06cc*/ 	.short	0x0100
        /*06ce*/ 	.byte	0x06
	.zero		1


	//   ....[39]....
        /*06d0*/ 	.word	0x00000de0
        /*06d4*/ 	.word	0x000000ff
        /*06d8*/ 	.word	0x00000160
        /*06dc*/ 	.short	0x0100
        /*06de*/ 	.byte	0x06
	.zero		1


	//   ....[40]....
        /*06e0*/ 	.word	0x00000df0
        /*06e4*/ 	.word	0x000000ff
        /*06e8*/ 	.word	0x00000128
        /*06ec*/ 	.short	0x0100
        /*06ee*/ 	.byte	0x06
	.zero		1


	//   ....[41]....
        /*06f0*/ 	.word	0x00000e00
        /*06f4*/ 	.word	0x000000ff
        /*06f8*/ 	.word	0x00000168
        /*06fc*/ 	.short	0x0100
        /*06fe*/ 	.byte	0x06
	.zero		1


	//   ....[42]....
        /*0700*/ 	.word	0x00000e10
        /*0704*/ 	.word	0x000000ff
        /*0708*/ 	.word	0x00000130
        /*070c*/ 	.short	0x0100
        /*070e*/ 	.byte	0x06
	.zero		1


	//   ....[43]....
        /*0710*/ 	.word	0x00000e20
        /*0714*/ 	.word	0x000000ff
        /*0718*/ 	.word	0x00000170
        /*071c*/ 	.short	0x0100
        /*071e*/ 	.byte	0x06
	.zero		1


	//   ....[44]....
        /*0720*/ 	.word	0x00000e30
        /*0724*/ 	.word	0x000000ff
        /*0728*/ 	.word	0x00000138
        /*072c*/ 	.short	0x0100
        /*072e*/ 	.byte	0x06
	.zero		1


	//   ....[45]....
        /*0730*/ 	.word	0x00000e40
        /*0734*/ 	.word	0x000000ff
        /*0738*/ 	.word	0x00000178
        /*073c*/ 	.short	0x0100
        /*073e*/ 	.byte	0x06
	.zero		1


	//   ....[46]....
        /*0740*/ 	.word	0x00000e50
        /*0744*/ 	.word	0x000000ff
        /*0748*/ 	.word	0x00000140
        /*074c*/ 	.short	0x0100
        /*074e*/ 	.byte	0x06
	.zero		1


	//   ....[47]....
        /*0750*/ 	.word	0x00000e60
        /*0754*/ 	.word	0x000000ff
        /*0758*/ 	.word	0x00000180
        /*075c*/ 	.short	0x0100
        /*075e*/ 	.byte	0x06
	.zero		1


	//   ....[48]....
        /*0760*/ 	.word	0x00000e70
        /*0764*/ 	.word	0x000000ff
        /*0768*/ 	.word	0x00000148
        /*076c*/ 	.short	0x0100
        /*076e*/ 	.byte	0x06
	.zero		1


	//   ....[49]....
        /*0770*/ 	.word	0x00000e80
        /*0774*/ 	.word	0x000000ff
        /*0778*/ 	.word	0x00000188
        /*077c*/ 	.short	0x0100
        /*077e*/ 	.byte	0x06
	.zero		1


	//   ....[50]....
        /*0780*/ 	.word	0x00000fa0
        /*0784*/ 	.word	0x000000ff
        /*0788*/ 	.word	0x000001f0
        /*078c*/ 	.short	0x0100
        /*078e*/ 	.byte	0x06
	.zero		1


	//   ....[51]....
        /*0790*/ 	.word	0x00000fb0
        /*0794*/ 	.word	0x000000ff
        /*0798*/ 	.word	0x00000230
        /*079c*/ 	.short	0x0100
        /*079e*/ 	.byte	0x06
	.zero		1


	//   ....[52]....
        /*07a0*/ 	.word	0x00000fc0
        /*07a4*/ 	.word	0x000000ff
        /*07a8*/ 	.word	0x000001f8
        /*07ac*/ 	.short	0x0100
        /*07ae*/ 	.byte	0x06
	.zero		1


	//   ....[53]....
        /*07b0*/ 	.word	0x00000fd0
        /*07b4*/ 	.word	0x000000ff
        /*07b8*/ 	.word	0x00000238
        /*07bc*/ 	.short	0x0100
        /*07be*/ 	.byte	0x06
	.zero		1


	//   ....[54]....
        /*07c0*/ 	.word	0x00000fe0
        /*07c4*/ 	.word	0x000000ff
        /*07c8*/ 	.word	0x00000200
        /*07cc*/ 	.short	0x0100
        /*07ce*/ 	.byte	0x06
	.zero		1


	//   ....[55]....
        /*07d0*/ 	.word	0x00000ff0
        /*07d4*/ 	.word	0x000000ff
        /*07d8*/ 	.word	0x00000240
        /*07dc*/ 	.short	0x0100
        /*07de*/ 	.byte	0x06
	.zero		1


	//   ....[56]....
        /*07e0*/ 	.word	0x00001000
        /*07e4*/ 	.word	0x000000ff
        /*07e8*/ 	.word	0x00000208
        /*07ec*/ 	.short	0x0100
        /*07ee*/ 	.byte	0x06
	.zero		1


	//   ....[57]....
        /*07f0*/ 	.word	0x00001010
        /*07f4*/ 	.word	0x000000ff
        /*07f8*/ 	.word	0x00000248
        /*07fc*/ 	.short	0x0100
        /*07fe*/ 	.byte	0x06
	.zero		1


	//   ....[58]....
        /*0800*/ 	.word	0x00001020
        /*0804*/ 	.word	0x000000ff
        /*0808*/ 	.word	0x00000210
        /*080c*/ 	.short	0x0100
        /*080e*/ 	.byte	0x06
	.zero		1


	//   ....[59]....
        /*0810*/ 	.word	0x00001030
        /*0814*/ 	.word	0x000000ff
        /*0818*/ 	.word	0x00000250
        /*081c*/ 	.short	0x0100
        /*081e*/ 	.byte	0x06
	.zero		1


	//   ....[60]....
        /*0820*/ 	.word	0x00001040
        /*0824*/ 	.word	0x000000ff
        /*0828*/ 	.word	0x00000218
        /*082c*/ 	.short	0x0100
        /*082e*/ 	.byte	0x06
	.zero		1


	//   ....[61]....
        /*0830*/ 	.word	0x00001050
        /*0834*/ 	.word	0x000000ff
        /*0838*/ 	.word	0x00000258
        /*083c*/ 	.short	0x0100
        /*083e*/ 	.byte	0x06
	.zero		1


	//   ....[62]....
        /*0840*/ 	.word	0x00001060
        /*0844*/ 	.word	0x000000ff
        /*0848*/ 	.word	0x00000220
        /*084c*/ 	.short	0x0100
        /*084e*/ 	.byte	0x06
	.zero		1


	//   ....[63]....
        /*0850*/ 	.word	0x00001070
        /*0854*/ 	.word	0x000000ff
        /*0858*/ 	.word	0x00000260
        /*085c*/ 	.short	0x0100
        /*085e*/ 	.byte	0x06
	.zero		1


	//   ....[64]....
        /*0860*/ 	.word	0x00001080
        /*0864*/ 	.word	0x000000ff
        /*0868*/ 	.word	0x00000228
        /*086c*/ 	.short	0x0100
        /*086e*/ 	.byte	0x06
	.zero		1


	//   ....[65]....
        /*0870*/ 	.word	0x00001090
        /*0874*/ 	.word	0x000000ff
        /*0878*/ 	.word	0x00000268
        /*087c*/ 	.short	0x0100
        /*087e*/ 	.byte	0x06
	.zero		1


	//   ....[66]....
        /*0880*/ 	.word	0x000011c0
        /*0884*/ 	.word	0x000000ff
        /*0888*/ 	.word	0x00000190
        /*088c*/ 	.short	0x0100
        /*088e*/ 	.byte	0x06
	.zero		1


	//   ....[67]....
        /*0890*/ 	.word	0x000011d0
        /*0894*/ 	.word	0x000000ff
        /*0898*/ 	.word	0x000001b0
        /*089c*/ 	.short	0x0100
        /*089e*/ 	.byte	0x06
	.zero		1


	//   ....[68]....
        /*08a0*/ 	.word	0x000011e0
        /*08a4*/ 	.word	0x000000ff
        /*08a8*/ 	.word	0x00000198
        /*08ac*/ 	.short	0x0100
        /*08ae*/ 	.byte	0x06
	.zero		1


	//   ....[69]....
        /*08b0*/ 	.word	0x000011f0
        /*08b4*/ 	.word	0x000000ff
        /*08b8*/ 	.word	0x000001b8
        /*08bc*/ 	.short	0x0100
        /*08be*/ 	.byte	0x06
	.zero		1


	//   ....[70]....
        /*08c0*/ 	.word	0x00001200
        /*08c4*/ 	.word	0x000000ff
        /*08c8*/ 	.word	0x000001a0
        /*08cc*/ 	.short	0x0100
        /*08ce*/ 	.byte	0x06
	.zero		1


	//   ....[71]....
        /*08d0*/ 	.word	0x00001210
        /*08d4*/ 	.word	0x000000ff
        /*08d8*/ 	.word	0x000001c0
        /*08dc*/ 	.short	0x0100
        /*08de*/ 	.byte	0x06
	.zero		1


	//   ....[72]....
        /*08e0*/ 	.word	0x00001220
        /*08e4*/ 	.word	0x000000ff
        /*08e8*/ 	.word	0x000001a8
        /*08ec*/ 	.short	0x0100
        /*08ee*/ 	.byte	0x06
	.zero		1


	//   ....[73]....
        /*08f0*/ 	.word	0x00001230
        /*08f4*/ 	.word	0x000000ff
        /*08f8*/ 	.word	0x000001c8
        /*08fc*/ 	.short	0x0100
        /*08fe*/ 	.byte	0x06
	.zero		1


	//   ....[74]....
        /*0900*/ 	.word	0x00001300
        /*0904*/ 	.word	0x000000ff
        /*0908*/ 	.word	0x000001e0
        /*090c*/ 	.short	0x0100
        /*090e*/ 	.byte	0x05
	.zero		1


	//   ....[75]....
        /*0910*/ 	.word	0x00004330
        /*0914*/ 	.word	0x000000ff
        /*0918*/ 	.word	0x00000060
        /*091c*/ 	.short	0x010a
        /*091e*/ 	.byte	0x05
	.zero		1


	//   ....[76]....
        /*0920*/ 	.word	0x000044a0
        /*0924*/ 	.word	0x000000ff
        /*0928*/ 	.word	0x00000060
        /*092c*/ 	.short	0x010a
        /*092e*/ 	.byte	0x09
	.zero		1


	//   ....[77]....
        /*0930*/ 	.word	0x00004620
        /*0934*/ 	.word	0x000000ff
        /*0938*/ 	.word	0x00000060
        /*093c*/ 	.short	0x010a
        /*093e*/ 	.byte	0x04
	.zero		1


	//   ....[78]....
        /*0940*/ 	.word	0x000046d0
        /*0944*/ 	.word	0x000000ff
        /*0948*/ 	.word	0x00000108
        /*094c*/ 	.short	0x0101
        /*094e*/ 	.byte	0x0c
	.zero		1


	//   ....[79]....
        /*0950*/ 	.word	0x000046f0
        /*0954*/ 	.word	0x000000ff
        /*0958*/ 	.word	0x00000060
        /*095c*/ 	.short	0x010a
        /*095e*/ 	.byte	0x04
	.zero		1


	//   ....[80]....
        /*0960*/ 	.word	0x00004770
        /*0964*/ 	.word	0x000000ff
        /*0968*/ 	.word	0x00000060
        /*096c*/ 	.short	0x010a
        /*096e*/ 	.byte	0x09
	.zero		1


	//   ....[81]....
        /*0970*/ 	.word	0x00004910
        /*0974*/ 	.word	0x000000ff
        /*0978*/ 	.word	0x00000060
        /*097c*/ 	.short	0x010a
        /*097e*/ 	.byte	0x04
	.zero		1


	//   ....[82]....
        /*0980*/ 	.word	0x000049f0
        /*0984*/ 	.word	0x000000ff
        /*0988*/ 	.word	0x000001f0
        /*098c*/ 	.short	0x010a
        /*098e*/ 	.byte	0x04
	.zero		1


	//   ....[83]....
        /*0990*/ 	.word	0x00004b80
        /*0994*/ 	.word	0x000000ff
        /*0998*/ 	.word	0x00000000
        /*099c*/ 	.short	0x0101
        /*099e*/ 	.byte	0x04
	.zero		1


	//   ....[84]....
        /*09a0*/ 	.word	0x00004bf0
        /*09a4*/ 	.word	0x000000ff
        /*09a8*/ 	.word	0x00000000
        /*09ac*/ 	.short	0x010a
        /*09ae*/ 	.byte	0x04
	.zero		1


	//   ....[85]....
        /*09b0*/ 	.word	0x00004c80
        /*09b4*/ 	.word	0x000000ff
        /*09b8*/ 	.word	0x00000000
        /*09bc*/ 	.short	0x010a
        /*09be*/ 	.byte	0x04
	.zero		1


	//   ....[86]....
        /*09c0*/ 	.word	0x00004d10
        /*09c4*/ 	.word	0x000000ff
        /*09c8*/ 	.word	0x00000000
        /*09cc*/ 	.short	0x010a
        /*09ce*/ 	.byte	0x04
	.zero		1


	//   ....[87]....
        /*09d0*/ 	.word	0x00004da0
        /*09d4*/ 	.word	0x000000ff
        /*09d8*/ 	.word	0x00000000
        /*09dc*/ 	.short	0x010a
        /*09de*/ 	.byte	0x04
	.zero		1


	//   ....[88]....
        /*09e0*/ 	.word	0x00004e30
        /*09e4*/ 	.word	0x000000ff
        /*09e8*/ 	.word	0x00000000
        /*09ec*/ 	.short	0x010a
        /*09ee*/ 	.byte	0x04
	.zero		1


	//   ....[89]....
        /*09f0*/ 	.word	0x00004ec0
        /*09f4*/ 	.word	0x000000ff
        /*09f8*/ 	.word	0x00000000
        /*09fc*/ 	.short	0x010a
        /*09fe*/ 	.byte	0x04
	.zero		1


	//   ....[90]....
        /*0a00*/ 	.word	0x00004f50
        /*0a04*/ 	.word	0x000000ff
        /*0a08*/ 	.word	0x00000000
        /*0a0c*/ 	.short	0x010a
        /*0a0e*/ 	.byte	0x04
	.zero		1


	//   ....[91]....
        /*0a10*/ 	.word	0x00004fe0
        /*0a14*/ 	.word	0x000000ff
        /*0a18*/ 	.word	0x00000000
        /*0a1c*/ 	.short	0x010a
        /*0a1e*/ 	.byte	0x04
	.zero		1


	//   ....[92]....
        /*0a20*/ 	.word	0x00005070
        /*0a24*/ 	.word	0x000000ff
        /*0a28*/ 	.word	0x00000000
        /*0a2c*/ 	.short	0x010a
        /*0a2e*/ 	.byte	0x04
	.zero		1


	//   ....[93]....
        /*0a30*/ 	.word	0x00005100
        /*0a34*/ 	.word	0x000000ff
        /*0a38*/ 	.word	0x00000000
        /*0a3c*/ 	.short	0x010a
        /*0a3e*/ 	.byte	0x04
	.zero		1


	//   ....[94]....
        /*0a40*/ 	.word	0x00005190
        /*0a44*/ 	.word	0x000000ff
        /*0a48*/ 	.word	0x00000000
        /*0a4c*/ 	.short	0x010a
        /*0a4e*/ 	.byte	0x04
	.zero		1


	//   ....[95]....
        /*0a50*/ 	.word	0x00005230
        /*0a54*/ 	.word	0x00000000
        /*0a58*/ 	.word	0x00000000
        /*0a5c*/ 	.short	0x010a
        /*0a5e*/ 	.byte	0xff
	.zero		1


	//   ....[96]....
        /*0a60*/ 	.word	0x00006dc0
        /*0a64*/ 	.word	0x000000ff
        /*0a68*/ 	.word	0x00000150
        /*0a6c*/ 	.short	0x010a
        /*0a6e*/ 	.byte	0x04
	.zero		1


	//   ....[97]....
        /*0a70*/ 	.word	0x00006f60
        /*0a74*/ 	.word	0x000000ff
        /*0a78*/ 	.word	0x00000110
        /*0a7c*/ 	.short	0x0101
        /*0a7e*/ 	.byte	0x04
	.zero		1


	//   ....[98]....
        /*0a80*/ 	.word	0x000089e0
        /*0a84*/ 	.word	0x000000ff
        /*0a88*/ 	.word	0x00000150
        /*0a8c*/ 	.short	0x010a
        /*0a8e*/ 	.byte	0x04
	.zero		1


	//   ....[99]....
        /*0a90*/ 	.word	0x00008b60
        /*0a94*/ 	.word	0x000000ff
        /*0a98*/ 	.word	0x00000110
        /*0a9c*/ 	.short	0x0101
        /*0a9e*/ 	.byte	0x04
	.zero		1


	//   ....[100]....
        /*0aa0*/ 	.word	0x00009280
        /*0aa4*/ 	.word	0x0000000f
        /*0aa8*/ 	.word	0x00000108
        /*0aac*/ 	.short	0x010a
        /*0aae*/ 	.byte	0xff
	.zero		1


	//   ....[101]....
        /*0ab0*/ 	.word	0x000094f0
        /*0ab4*/ 	.word	0x000000ff
        /*0ab8*/ 	.word	0x000000e0
        /*0abc*/ 	.short	0x010a
        /*0abe*/ 	.byte	0x18
	.zero		1


	//   ....[102]....
        /*0ac0*/ 	.word	0x00009610
        /*0ac4*/ 	.word	0x000000ff
        /*0ac8*/ 	.word	0x000000c0
        /*0acc*/ 	.short	0x010b
        /*0ace*/ 	.byte	0x18
	.zero		1


	//   ....[103]....
        /*0ad0*/ 	.word	0x00009680
        /*0ad4*/ 	.word	0x000000ff
        /*0ad8*/ 	.word	0x00000000
        /*0adc*/ 	.short	0x0101
        /*0ade*/ 	.byte	0x04
	.zero		1


	//   ....[104]....
        /*0ae0*/ 	.word	0x000096b0
        /*0ae4*/ 	.word	0x000000ff
        /*0ae8*/ 	.word	0x000000e8
        /*0aec*/ 	.short	0x010a
        /*0aee*/ 	.byte	0x18
	.zero		1


	//   ....[105]....
        /*0af0*/ 	.word	0x000097e0
        /*0af4*/ 	.word	0x000000ff
        /*0af8*/ 	.word	0x000000c8
        /*0afc*/ 	.short	0x010b
        /*0afe*/ 	.byte	0x18
	.zero		1


	//   ....[106]....
        /*0b00*/ 	.word	0x00009840
        /*0b04*/ 	.word	0x000000ff
        /*0b08*/ 	.word	0x00000000
        /*0b0c*/ 	.short	0x0101
        /*0b0e*/ 	.byte	0x04
	.zero		1


	//   ....[107]....
        /*0b10*/ 	.word	0x00009870
        /*0b14*/ 	.word	0x000000ff
        /*0b18*/ 	.word	0x000000f0
        /*0b1c*/ 	.short	0x010a
        /*0b1e*/ 	.byte	0x18
	.zero		1


	//   ....[108]....
        /*0b20*/ 	.word	0x000099a0
        /*0b24*/ 	.word	0x000000ff
        /*0b28*/ 	.word	0x000000d0
        /*0b2c*/ 	.short	0x010b
        /*0b2e*/ 	.byte	0x18
	.zero		1


	//   ....[109]....
        /*0b30*/ 	.word	0x00009a00
        /*0b34*/ 	.word	0x000000ff
        /*0b38*/ 	.word	0x00000000
        /*0b3c*/ 	.short	0x0101
        /*0b3e*/ 	.byte	0x04
	.zero		1


	//   ....[110]....
        /*0b40*/ 	.word	0x00009a30
        /*0b44*/ 	.word	0x000000ff
        /*0b48*/ 	.word	0x000000f8
        /*0b4c*/ 	.short	0x010a
        /*0b4e*/ 	.byte	0x18
	.zero		1


	//   ....[111]....
        /*0b50*/ 	.word	0x00009b60
        /*0b54*/ 	.word	0x000000ff
        /*0b58*/ 	.word	0x000000d8
        /*0b5c*/ 	.short	0x010b
        /*0b5e*/ 	.byte	0x18
	.zero		1


	//   ....[112]....
        /*0b60*/ 	.word	0x00009be0
        /*0b64*/ 	.word	0x000000ff
        /*0b68*/ 	.word	0x00000000
        /*0b6c*/ 	.short	0x0101
        /*0b6e*/ 	.byte	0x04
	.zero		1


	//   ....[113]....
        /*0b70*/ 	.word	0x00009c30
        /*0b74*/ 	.word	0x000000ff
        /*0b78*/ 	.word	0x000001f0
        /*0b7c*/ 	.short	0x010a
        /*0b7e*/ 	.byte	0x08
	.zero		1


	//   ....[114]....
        /*0b80*/ 	.word	0x00009d90
        /*0b84*/ 	.word	0x000000ff
        /*0b88*/ 	.word	0x00000000
        /*0b8c*/ 	.short	0x0101
        /*0b8e*/ 	.byte	0x08
	.zero		1


	//   ....[115]....
        /*0b90*/ 	.word	0x00009e40
        /*0b94*/ 	.word	0x000000ff
        /*0b98*/ 	.word	0x000000e0
        /*0b9c*/ 	.short	0x010a
        /*0b9e*/ 	.byte	0x18
	.zero		1


	//   ....[116]....
        /*0ba0*/ 	.word	0x00009e80
        /*0ba4*/ 	.word	0x000000ff
        /*0ba8*/ 	.word	0x000000e8
        /*0bac*/ 	.short	0x010a
        /*0bae*/ 	.byte	0x18
	.zero		1


	//   ....[117]....
        /*0bb0*/ 	.word	0x00009ec0
        /*0bb4*/ 	.word	0x000000ff
        /*0bb8*/ 	.word	0x000000f0
        /*0bbc*/ 	.short	0x010a
        /*0bbe*/ 	.byte	0x18
	.zero		1


	//   ....[118]....
        /*0bc0*/ 	.word	0x00009f20
        /*0bc4*/ 	.word	0x00000000
        /*0bc8*/ 	.word	0x000000f8
        /*0bcc*/ 	.short	0x010a
        /*0bce*/ 	.byte	0xff
	.zero		1


	//   ....[119]....
        /*0bd0*/ 	.word	0x0000a9d0
        /*0bd4*/ 	.word	0x000000ff
        /*0bd8*/ 	.word	0x000001f0
        /*0bdc*/ 	.short	0x010a
        /*0bde*/ 	.byte	0x06
	.zero		1


	//   ....[120]....
        /*0be0*/ 	.word	0x0000ab60
        /*0be4*/ 	.word	0x000000ff
        /*0be8*/ 	.word	0x00000000
        /*0bec*/ 	.short	0x0101
        /*0bee*/ 	.byte	0x04
	.zero		1


	//   ....[121]....
        /*0bf0*/ 	.word	0x0000b0d0
        /*0bf4*/ 	.word	0x000000ff
        /*0bf8*/ 	.word	0x000000c0
        /*0bfc*/ 	.short	0x010a
        /*0bfe*/ 	.byte	0x2b
	.zero		1


	//   ....[122]....
        /*0c00*/ 	.word	0x0000b150
        /*0c04*/ 	.word	0x00000044
        /*0c08*/ 	.word	0x00000190
        /*0c0c*/ 	.short	0x010a
        /*0c0e*/ 	.byte	0xff
	.zero		1


	//   ....[123]....
        /*0c10*/ 	.word	0x0000b170
        /*0c14*/ 	.word	0x000000ff
        /*0c18*/ 	.word	0x000000c0
        /*0c1c*/ 	.short	0x010a
        /*0c1e*/ 	.byte	0x2b
	.zero		1


	//   ....[124]....
        /*0c20*/ 	.word	0x0000b340
        /*0c24*/ 	.word	0x00000044
        /*0c28*/ 	.word	0x00000190
        /*0c2c*/ 	.short	0x010a
        /*0c2e*/ 	.byte	0xff
	.zero		1


	//   ....[125]....
        /*0c30*/ 	.word	0x0000bbc0
        /*0c34*/ 	.word	0x000000ff
        /*0c38*/ 	.word	0x00000000
        /*0c3c*/ 	.short	0x0101
        /*0c3e*/ 	.byte	0x04
	.zero		1


	//   ....[126]....
        /*0c40*/ 	.word	0x0000bc10
        /*0c44*/ 	.word	0x000000ff
        /*0c48*/ 	.word	0x000000c8
        /*0c4c*/ 	.short	0x010a
        /*0c4e*/ 	.byte	0x2b
	.zero		1


	//   ....[127]....
        /*0c50*/ 	.word	0x0000bc40
        /*0c54*/ 	.word	0x000000ff
        /*0c58*/ 	.word	0x000000c8
        /*0c5c*/ 	.short	0x010a
        /*0c5e*/ 	.byte	0x2b
	.zero		1


	//   ....[128]....
        /*0c60*/ 	.word	0x0000c5c0
        /*0c64*/ 	.word	0x000000ff
        /*0c68*/ 	.word	0x00000000
        /*0c6c*/ 	.short	0x0101
        /*0c6e*/ 	.byte	0x04
	.zero		1


	//   ....[129]....
        /*0c70*/ 	.word	0x0000c5e0
        /*0c74*/ 	.word	0x000000ff
        /*0c78*/ 	.word	0x000000d0
        /*0c7c*/ 	.short	0x010a
        /*0c7e*/ 	.byte	0x2b
	.zero		1


	//   ....[130]....
        /*0c80*/ 	.word	0x0000c600
        /*0c84*/ 	.word	0x000000ff
        /*0c88*/ 	.word	0x000000d0
        /*0c8c*/ 	.short	0x010a
        /*0c8e*/ 	.byte	0x2b
	.zero		1


	//   ....[131]....
        /*0c90*/ 	.word	0x0000cfc0
        /*0c94*/ 	.word	0x000000ff
        /*0c98*/ 	.word	0x00000000
        /*0c9c*/ 	.short	0x0101
        /*0c9e*/ 	.byte	0x04
	.zero		1


	//   ....[132]....
        /*0ca0*/ 	.word	0x0000cfe0
        /*0ca4*/ 	.word	0x000000ff
        /*0ca8*/ 	.word	0x000000d8
        /*0cac*/ 	.short	0x010a
        /*0cae*/ 	.byte	0x2b
	.zero		1


	//   ....[133]....
        /*0cb0*/ 	.word	0x0000d000
        /*0cb4*/ 	.word	0x000000ff
        /*0cb8*/ 	.word	0x000000d8
        /*0cbc*/ 	.short	0x010a
        /*0cbe*/ 	.byte	0x2b
	.zero		1


	//   ....[134]....
        /*0cc0*/ 	.word	0x0000d550
        /*0cc4*/ 	.word	0x00000044
        /*0cc8*/ 	.word	0x00000000
        /*0ccc*/ 	.short	0x0101
        /*0cce*/ 	.byte	0xff
	.zero		1


	//   ....[135]....
        /*0cd0*/ 	.word	0x0000dae0
        /*0cd4*/ 	.word	0x000000ff
        /*0cd8*/ 	.word	0x00000000
        /*0cdc*/ 	.short	0x0101
        /*0cde*/ 	.byte	0x04
	.zero		1


	//   ....[136]....
        /*0ce0*/ 	.word	0x0000db80
        /*0ce4*/ 	.word	0x000000ff
        /*0ce8*/ 	.word	0x00000000
        /*0cec*/ 	.short	0x0101
        /*0cee*/ 	.byte	0x04
	.zero		1


	//   ....[137]....
        /*0cf0*/ 	.word	0x0000e490
        /*0cf4*/ 	.word	0x000000ff
        /*0cf8*/ 	.word	0x00000110
        /*0cfc*/ 	.short	0x010a
        /*0cfe*/ 	.byte	0x18
	.zero		1


	//   ....[138]....
        /*0d00*/ 	.word	0x0000e5d0
        /*0d04*/ 	.word	0x000000ff
        /*0d08*/ 	.word	0x00000000
        /*0d0c*/ 	.short	0x0101
        /*0d0e*/ 	.byte	0x06
	.zero		1


	//   ....[139]....
        /*0d10*/ 	.word	0x0000e640
        /*0d14*/ 	.word	0x000000ff
        /*0d18*/ 	.word	0x00000230
        /*0d1c*/ 	.short	0x010a
        /*0d1e*/ 	.byte	0x18
	.zero		1


	//   ....[140]....
        /*0d20*/ 	.word	0x0000f780
        /*0d24*/ 	.word	0x000000ff
        /*0d28*/ 	.word	0x000001f0
        /*0d2c*/ 	.short	0x0101
        /*0d2e*/ 	.byte	0x18
	.zero		1


	//   ....[141]....
        /*0d30*/ 	.word	0x0000fa70
        /*0d34*/ 	.word	0x000000ff
        /*0d38*/ 	.word	0x00000008
        /*0d3c*/ 	.short	0x010a
        /*0d3e*/ 	.byte	0x06
	.zero		1


	//   ....[142]....
        /*0d40*/ 	.word	0x0000fa90
        /*0d44*/ 	.word	0x000000ff
        /*0d48*/ 	.word	0x00000008
        /*0d4c*/ 	.short	0x010a
        /*0d4e*/ 	.byte	0x06
	.zero		1


	//   ....[143]....
        /*0d50*/ 	.word	0x0000fc20
        /*0d54*/ 	.word	0x000000ff
        /*0d58*/ 	.word	0x00000008
        /*0d5c*/ 	.short	0x010a
        /*0d5e*/ 	.byte	0x06
	.zero		1


	//   ....[144]....
        /*0d60*/ 	.word	0x0000fc40
        /*0d64*/ 	.word	0x000000ff
        /*0d68*/ 	.word	0x00000008
        /*0d6c*/ 	.short	0x010a
        /*0d6e*/ 	.byte	0x06
	.zero		1


	//   ....[145]....
        /*0d70*/ 	.word	0x0000fd00
        /*0d74*/ 	.word	0x000000ff
        /*0d78*/ 	.word	0x00000000
        /*0d7c*/ 	.short	0x0101
        /*0d7e*/ 	.byte	0x05
	.zero		1


	//   ....[146]....
        /*0d80*/ 	.word	0x0000fff0
        /*0d84*/ 	.word	0x000000ff
        /*0d88*/ 	.word	0x00000000
        /*0d8c*/ 	.short	0x010a
        /*0d8e*/ 	.byte	0x06
	.zero		1


	//   ....[147]....
        /*0d90*/ 	.word	0x00010050
        /*0d94*/ 	.word	0x000000ff
        /*0d98*/ 	.word	0x000001b0
        /*0d9c*/ 	.short	0x010a
        /*0d9e*/ 	.byte	0x09
	.zero		1


	//   ....[148]....
        /*0da0*/ 	.word	0x000101b0
        /*0da4*/ 	.word	0x000000ff
        /*0da8*/ 	.word	0x00000000
        /*0dac*/ 	.short	0x010a
        /*0dae*/ 	.byte	0x06
	.zero		1


	//   ....[149]....
        /*0db0*/ 	.word	0x000102e0
        /*0db4*/ 	.word	0x000000ff
        /*0db8*/ 	.word	0x00000000
        /*0dbc*/ 	.short	0x010a
        /*0dbe*/ 	.byte	0x1e
	.zero		1


	//   ....[150]....
        /*0dc0*/ 	.word	0x00010580
        /*0dc4*/ 	.word	0x000000ff
        /*0dc8*/ 	.word	0x000001f0
        /*0dcc*/ 	.short	0x010a
        /*0dce*/ 	.byte	0x06
	.zero		1


	//   ....[151]....
        /*0dd0*/ 	.word	0x000106b0
        /*0dd4*/ 	.word	0x000000ff
        /*0dd8*/ 	.word	0x00000000
        /*0ddc*/ 	.short	0x0101
        /*0dde*/ 	.byte	0x06
	.zero		1


	//   ....[152]....
        /*0de0*/ 	.word	0x00010800
        /*0de4*/ 	.word	0x000000ff
        /*0de8*/ 	.word	0x000001b0
        /*0dec*/ 	.short	0x010a
        /*0dee*/ 	.byte	0x06
	.zero		1


	//   ....[153]....
        /*0df0*/ 	.word	0x000108c0
        /*0df4*/ 	.word	0x000000ff
        /*0df8*/ 	.word	0x000001b0
        /*0dfc*/ 	.short	0x010a
        /*0dfe*/ 	.byte	0x07
	.zero		1


	//   ....[154]....
        /*0e00*/ 	.word	0x00010980
        /*0e04*/ 	.word	0x000000ff
        /*0e08*/ 	.word	0x000001b0
        /*0e0c*/ 	.short	0x010a
        /*0e0e*/ 	.byte	0x07
	.zero		1


	//   ....[155]....
        /*0e10*/ 	.word	0x00010a40
        /*0e14*/ 	.word	0x00000000
        /*0e18*/ 	.word	0x000001b0
        /*0e1c*/ 	.short	0x010a
        /*0e1e*/ 	.byte	0xff
	.zero		1


	//   ....[156]....
        /*0e20*/ 	.word	0x00010a80
        /*0e24*/ 	.word	0x00000000
        /*0e28*/ 	.word	0x000001b0
        /*0e2c*/ 	.short	0x010a
        /*0e2e*/ 	.byte	0xff
	.zero		1


	//   ....[157]....
        /*0e30*/ 	.word	0x00010af0
        /*0e34*/ 	.word	0x000000ff
        /*0e38*/ 	.word	0x00000000
        /*0e3c*/ 	.short	0x0101
        /*0e3e*/ 	.byte	0x06
	.zero		1


	//   ....[158]....
        /*0e40*/ 	.word	0x00010b30
        /*0e44*/ 	.word	0x000000ff
        /*0e48*/ 	.word	0x000001e0
        /*0e4c*/ 	.short	0x010a
        /*0e4e*/ 	.byte	0x04
	.zero		1


	//   ....[159]....
        /*0e50*/ 	.word	0x00010b80
        /*0e54*/ 	.word	0x000000ff
        /*0e58*/ 	.word	0x00000000
        /*0e5c*/ 	.short	0x0101
        /*0e5e*/ 	.byte	0x06
	.zero		1


	//   ....[160]....
        /*0e60*/ 	.word	0x00010dd0
        /*0e64*/ 	.word	0x00000000
        /*0e68*/ 	.word	0x00000060
        /*0e6c*/ 	.short	0x010a
        /*0e6e*/ 	.byte	0xff
	.zero		1


	//   ....[161]....
        /*0e70*/ 	.word	0x00010e30
        /*0e74*/ 	.word	0x00000000
        /*0e78*/ 	.word	0x00000060
        /*0e7c*/ 	.short	0x010a
        /*0e7e*/ 	.byte	0xff
	.zero		1


	//   ....[162]....
        /*0e80*/ 	.word	0x00010e90
        /*0e84*/ 	.word	0x00000000
        /*0e88*/ 	.word	0x000001f0
        /*0e8c*/ 	.short	0x010a
        /*0e8e*/ 	.byte	0xff
	.zero		1


	//   ....[163]....
        /*0e90*/ 	.word	0x00010ef0
        /*0e94*/ 	.word	0x00000000
        /*0e98*/ 	.word	0x00000000
        /*0e9c*/ 	.short	0x010a
        /*0e9e*/ 	.byte	0xff
	.zero		1


	//   ....[164]....
        /*0ea0*/ 	.word	0x00010f50
        /*0ea4*/ 	.word	0x00000000
        /*0ea8*/ 	.word	0x00000000
        /*0eac*/ 	.short	0x010a
        /*0eae*/ 	.byte	0xff
	.zero		1


	//   ....[165]....
        /*0eb0*/ 	.word	0x00010fb0
        /*0eb4*/ 	.word	0x00000000
        /*0eb8*/ 	.word	0x00000000
        /*0ebc*/ 	.short	0x010a
        /*0ebe*/ 	.byte	0xff
	.zero		1


	//   ....[166]....
        /*0ec0*/ 	.word	0x00011010
        /*0ec4*/ 	.word	0x00000000
        /*0ec8*/ 	.word	0x00000000
        /*0ecc*/ 	.short	0x010a
        /*0ece*/ 	.byte	0xff
	.zero		1


	//   ....[167]....
        /*0ed0*/ 	.word	0x00011070
        /*0ed4*/ 	.word	0x00000000
        /*0ed8*/ 	.word	0x00000000
        /*0edc*/ 	.short	0x010a
        /*0ede*/ 	.byte	0xff
	.zero		1


	//   ....[168]....
        /*0ee0*/ 	.word	0x000110d0
        /*0ee4*/ 	.word	0x00000000
        /*0ee8*/ 	.word	0x00000000
        /*0eec*/ 	.short	0x010a
        /*0eee*/ 	.byte	0xff
	.zero		1


	//   ....[169]....
        /*0ef0*/ 	.word	0x00011130
        /*0ef4*/ 	.word	0x00000000
        /*0ef8*/ 	.word	0x00000000
        /*0efc*/ 	.short	0x010a
        /*0efe*/ 	.byte	0xff
	.zero		1


	//   ....[170]....
        /*0f00*/ 	.word	0x00011190
        /*0f04*/ 	.word	0x00000000
        /*0f08*/ 	.word	0x00000000
        /*0f0c*/ 	.short	0x010a
        /*0f0e*/ 	.byte	0xff
	.zero		1


	//   ....[171]....
        /*0f10*/ 	.word	0x000111f0
        /*0f14*/ 	.word	0x00000000
        /*0f18*/ 	.word	0x00000000
        /*0f1c*/ 	.short	0x010a
        /*0f1e*/ 	.byte	0xff
	.zero		1


	//   ....[172]....
        /*0f20*/ 	.word	0x00011250
        /*0f24*/ 	.word	0x00000000
        /*0f28*/ 	.word	0x00000000
        /*0f2c*/ 	.short	0x010a
        /*0f2e*/ 	.byte	0xff
	.zero		1


	//   ....[173]....
        /*0f30*/ 	.word	0x000112b0
        /*0f34*/ 	.word	0x00000000
        /*0f38*/ 	.word	0x00000000
        /*0f3c*/ 	.short	0x010a
        /*0f3e*/ 	.byte	0xff
	.zero		1


	//   ....[174]....
        /*0f40*/ 	.word	0x00011310
        /*0f44*/ 	.word	0x00000014
        /*0f48*/ 	.word	0x00000150
        /*0f4c*/ 	.short	0x010a
        /*0f4e*/ 	.byte	0xff
	.zero		1


	//   ....[175]....
        /*0f50*/ 	.word	0x00011370
        /*0f54*/ 	.word	0x0000000b
        /*0f58*/ 	.word	0x00000150
        /*0f5c*/ 	.short	0x010a
        /*0f5e*/ 	.byte	0xff
	.zero		1


	//   ....[176]....
        /*0f60*/ 	.word	0x000113c0
        /*0f64*/ 	.word	0x0000000f
        /*0f68*/ 	.word	0x00000108
        /*0f6c*/ 	.short	0x010a
        /*0f6e*/ 	.byte	0xff
	.zero		1


	//   ....[177]....
        /*0f70*/ 	.word	0x00011420
        /*0f74*/ 	.word	0x00000000
        /*0f78*/ 	.word	0x000000e0
        /*0f7c*/ 	.short	0x010a
        /*0f7e*/ 	.byte	0xff
	.zero		1


	//   ....[178]....
        /*0f80*/ 	.word	0x00011480
        /*0f84*/ 	.word	0x00000000
        /*0f88*/ 	.word	0x000000e8
        /*0f8c*/ 	.short	0x010a
        /*0f8e*/ 	.byte	0xff
	.zero		1


	//   ....[179]....
        /*0f90*/ 	.word	0x000114e0
        /*0f94*/ 	.word	0x00000000
        /*0f98*/ 	.word	0x000000f0
        /*0f9c*/ 	.short	0x010a
        /*0f9e*/ 	.byte	0xff
	.zero		1


	//   ....[180]....
        /*0fa0*/ 	.word	0x00011540
        /*0fa4*/ 	.word	0x00000000
        /*0fa8*/ 	.word	0x000000f8
        /*0fac*/ 	.short	0x010a
        /*0fae*/ 	.byte	0xff
	.zero		1


	//   ....[181]....
        /*0fb0*/ 	.word	0x000115a0
        /*0fb4*/ 	.word	0x00000000
        /*0fb8*/ 	.word	0x000001f0
        /*0fbc*/ 	.short	0x010a
        /*0fbe*/ 	.byte	0xff
	.zero		1


	//   ....[182]....
        /*0fc0*/ 	.word	0x00011600
        /*0fc4*/ 	.word	0x00000000
        /*0fc8*/ 	.word	0x000000e0
        /*0fcc*/ 	.short	0x010a
        /*0fce*/ 	.byte	0xff
	.zero		1


	//   ....[183]....
        /*0fd0*/ 	.word	0x00011660
        /*0fd4*/ 	.word	0x00000000
        /*0fd8*/ 	.word	0x000000e8
        /*0fdc*/ 	.short	0x010a
        /*0fde*/ 	.byte	0xff
	.zero		1


	//   ....[184]....
        /*0fe0*/ 	.word	0x000116c0
        /*0fe4*/ 	.word	0x00000000
        /*0fe8*/ 	.word	0x000000f0
        /*0fec*/ 	.short	0x010a
        /*0fee*/ 	.byte	0xff
	.zero		1


	//   ....[185]....
        /*0ff0*/ 	.word	0x00011720
        /*0ff4*/ 	.word	0x00000000
        /*0ff8*/ 	.word	0x000001f0
        /*0ffc*/ 	.short	0x010a
        /*0ffe*/ 	.byte	0xff
	.zero		1


	//   ....[186]....
        /*1000*/ 	.word	0x000117e0
        /*1004*/ 	.word	0x00000005
        /*1008*/ 	.word	0x000000c0
        /*100c*/ 	.short	0x010a
        /*100e*/ 	.byte	0xff
	.zero		1


	//   ....[187]....
        /*1010*/ 	.word	0x00011830
        /*1014*/ 	.word	0x00000044
        /*1018*/ 	.word	0x00000190
        /*101c*/ 	.short	0x010a
        /*101e*/ 	.byte	0xff
	.zero		1


	//   ....[188]....
        /*1020*/ 	.word	0x00011890
        /*1024*/ 	.word	0x00000000
        /*1028*/ 	.word	0x000000c8
        /*102c*/ 	.short	0x010a
        /*102e*/ 	.byte	0xff
	.zero		1


	//   ....[189]....
        /*1030*/ 	.word	0x000118f0
        /*1034*/ 	.word	0x00000000
        /*1038*/ 	.word	0x000000d0
        /*103c*/ 	.short	0x010a
        /*103e*/ 	.byte	0xff
	.zero		1


	//   ....[190]....
        /*1040*/ 	.word	0x00011950
        /*1044*/ 	.word	0x00000000
        /*1048*/ 	.word	0x000000d8
        /*104c*/ 	.short	0x010a
        /*104e*/ 	.byte	0xff
	.zero		1


	//   ....[191]....
        /*1050*/ 	.word	0x000119b0
        /*1054*/ 	.word	0x00000004
        /*1058*/ 	.word	0x00000110
        /*105c*/ 	.short	0x010a
        /*105e*/ 	.byte	0xff
	.zero		1


	//   ....[192]....
        /*1060*/ 	.word	0x00011a10
        /*1064*/ 	.word	0x00000004
        /*1068*/ 	.word	0x00000230
        /*106c*/ 	.short	0x010a
        /*106e*/ 	.byte	0xff
	.zero		1


	//   ....[193]....
        /*1070*/ 	.word	0x00011a70
        /*1074*/ 	.word	0x00000000
        /*1078*/ 	.word	0x00000008
        /*107c*/ 	.short	0x010a
        /*107e*/ 	.byte	0xff
	.zero		1


	//   ....[194]....
        /*1080*/ 	.word	0x00011b50
        /*1084*/ 	.word	0x00000000
        /*1088*/ 	.word	0x00000008
        /*108c*/ 	.short	0x010a
        /*108e*/ 	.byte	0xff
	.zero		1


	//   ....[195]....
        /*1090*/ 	.word	0x00011bb0
        /*1094*/ 	.word	0x00000003
        /*1098*/ 	.word	0x000001b0
        /*109c*/ 	.short	0x010a
        /*109e*/ 	.byte	0xff
	.zero		1


	//   ....[196]....
        /*10a0*/ 	.word	0x00011c10
        /*10a4*/ 	.word	0x00000003
        /*10a8*/ 	.word	0x00000000
        /*10ac*/ 	.short	0x010a
        /*10ae*/ 	.byte	0xff
	.zero		1


	//   ....[197]....
        /*10b0*/ 	.word	0x00011c70
        /*10b4*/ 	.word	0x00000003
        /*10b8*/ 	.word	0x000001f0
        /*10bc*/ 	.short	0x010a
        /*10be*/ 	.byte	0xff
	.zero		1


	//   ....[198]....
        /*10c0*/ 	.word	0x00011cd0
        /*10c4*/ 	.word	0x00000000
        /*10c8*/ 	.word	0x000001b0
        /*10cc*/ 	.short	0x010a
        /*10ce*/ 	.byte	0xff
	.zero		1


	//   ....[199]....
        /*10d0*/ 	.word	0x00011d30
        /*10d4*/ 	.word	0x00000000
        /*10d8*/ 	.word	0x000001b0
        /*10dc*/ 	.short	0x010a
        /*10de*/ 	.byte	0xff
	.zero		1


	//   ....[200]....
        /*10e0*/ 	.word	0x00011d90
        /*10e4*/ 	.word	0x00000000
        /*10e8*/ 	.word	0x000001b0
        /*10ec*/ 	.short	0x010a
        /*10ee*/ 	.byte	0xff
	.zero		1


	//   ....[201]....
        /*10f0*/ 	.word	0x00011df0
        /*10f4*/ 	.word	0x00000000
        /*10f8*/ 	.word	0x000001e0
        /*10fc*/ 	.short	0x010a
        /*10fe*/ 	.byte	0xff
	.zero		1


	//----- nvinfo : EIATTR_NUM_MBARRIERS
	.align		4
.L_49:
        /*1100*/ 	.byte	0x03, 0x38
        /*1102*/ 	.short	0x004b


	//----- nvinfo : EIATTR_EXIT_INSTR_OFFSETS
	.align		4
        /*1104*/ 	.byte	0x04, 0x1c
        /*1106*/ 	.short	(.L_51 - .L_50)


	//   ....[0]....
.L_50:
        /*1108*/ 	.word	0x00003930


	//   ....[1]....
        /*110c*/ 	.word	0x00005260


	//   ....[2]....
        /*1110*/ 	.word	0x00008c00


	//   ....[3]....
        /*1114*/ 	.word	0x00009f50


	//   ....[4]....
        /*1118*/ 	.word	0x0000db90


	//   ....[5]....
        /*111c*/ 	.word	0x0000dbc0


	//   ....[6]....
        /*1120*/ 	.word	0x0000f850


	//   ....[7]....
        /*1124*/ 	.word	0x00010db0


	//----- nvinfo : EIATTR_INDIRECT_BRANCH_TARGETS
	.align		4
.L_51:
        /*1128*/ 	.byte	0x04, 0x34
        /*112a*/ 	.short	(.L_53 - .L_52)


	//   ....[0]....
.L_52:
        /*112c*/ 	.word	.L_x_319@srel
        /*1130*/ 	.short	0x0
        /*1132*/ 	.short	0x0
        /*1134*/ 	.word	0xa
        /*1138*/ 	.word	.L_x_320@srel
        /* <DEDUP_REMOVED lines=9> */


	//----- nvinfo : EIATTR_MAX_THREADS
	.align		4
.L_53:
        /*1160*/ 	.byte	0x04, 0x05
        /*1162*/ 	.short	(.L_55 - .L_54)
.L_54:
        /*1164*/ 	.word	0x00000180
        /*1168*/ 	.word	0x00000001
        /*116c*/ 	.word	0x00000001


	//----- nvinfo : EIATTR_CRS_STACK_SIZE
	.align		4
.L_55:
        /*1170*/ 	.byte	0x04, 0x1e
        /*1172*/ 	.short	(.L_57 - .L_56)
.L_56:
        /*1174*/ 	.word	0x00000000


	//----- nvinfo : EIATTR_CBANK_PARAM_SIZE
	.align		4
.L_57:
        /*1178*/ 	.byte	0x03, 0x19
        /*117a*/ 	.short	0x0900


	//----- nvinfo : EIATTR_PARAM_CBANK
	.align		4
        /*117c*/ 	.byte	0x04, 0x0a
        /*117e*/ 	.short	(.L_59 - .L_58)
	.align		4
.L_58:
        /*1180*/ 	.word	index@(.nv.constant0._ZN7cutlass13device_kernelINS_4gemm6kernel13GemmUniversalINS1_17GroupProblemShapeIN4cute5tupleIJiiiEEEEENS1_10collective13CollectiveMmaINS1_40MainloopSm100ArrayTmaUmmaWarpSpecializedILi12ELi8ELi4ENS6_IJNS5_1CILi2EEENSC_ILi1EEESE_EEEEENS6_IJNSC_ILi128EEESH_NSC_ILi64EEEEEENS_10bfloat16_tEPNS6_IJlSE_NSC_ILi0EEEEEESK_SN_NS5_8TiledMMAINS5_8MMA_AtomIJNS5_26SM100_MMA_F16BF16_2x1SM_SSISK_SK_fLi128ELi128ELNS5_4UMMA5MajorE0ELSS_0ELNSR_7ScaleInE0ELST_0EEEEEENS5_6LayoutINS6_IJSE_SE_SE_EEENS6_IJSL_SL_SL_EEEEENS6_IJNS5_10UnderscoreES10_S10_EEEEENS5_18SM100_TMA_2SM_LOADENS5_14ComposedLayoutINS5_7SwizzleILi3ELi4ELi3EEENS5_18smem_ptr_flag_bitsILi16EEENSW_INS6_IJNSC_ILi8EEESI_EEENS6_IJSI_SE_EEEEEEEvNS5_8identityES13_S1D_vS1E_EENS_8epilogue10collective18CollectiveEpilogueINS1G_31Sm100PtrArrayTmaWarpSpecializedILi4ELi2ELi16ELb1ELb0EEEJNS6_IJSI_SH_SI_EEENS6_IJNSW_ISI_SE_EENSW_INS6_IJNSC_ILi16EEESD_EEENS6_IJSE_SI_EEEEEEEENS_6half_tEPNS6_IJSE_lSL_EEES1S_S1U_NS1G_6fusion15FusionCallbacksIS1K_NS1V_17LinearCombinationIS1S_fS1S_fLNS_15FloatRoundStyleE2EEES1L_S1R_JEEENS5_5SM1004TMEM4LOAD26SM100_TMEM_LOAD_16dp256b2xENS5_13SM90_TMA_LOADENS14_IS16_S18_NSW_INS6_IJSI_S19_EEES1P_EEEENS5_17SM75_U16x8_LDSM_TENS5_14SM90_TMA_STOREES28_NS5_17SM90_U16x8_STSM_TENS5_39AutoVectorizingCopyWithAssumedAlignmentILi128EEEEEEvvEEEEvNT_6ParamsE)
        /*1184*/ 	.short	0x0380
        /*1186*/ 	.short	0x0900


	//----- nvinfo : EIATTR_SW_WAR
	.align		4
.L_59:
        /*1188*/ 	.byte	0x04, 0x36
        /*118a*/ 	.short	(.L_61 - .L_60)
.L_60:
        /*118c*/ 	.word	0x00000008
.L_61:


//--------------------- .nv.callgraph             --------------------------
	.section	.nv.callgraph,"",@"SHT_CUDA_CALLGRAPH"
	.align	4
	.sectionentsize	8
	.align		4
        /*0000*/ 	.word	0x00000000
	.align		4
        /*0004*/ 	.word	0xffffffff
	.align		4
        /*0008*/ 	.word	index@(_ZN7cutlass13device_kernelINS_4gemm6kernel13GemmUniversalINS1_17GroupProblemShapeIN4cute5tupleIJiiiEEEEENS1_10collective13CollectiveMmaINS1_40MainloopSm100ArrayTmaUmmaWarpSpecializedILi12ELi8ELi4ENS6_IJNS5_1CILi2EEENSC_ILi1EEESE_EEEEENS6_IJNSC_ILi128EEESH_NSC_ILi64EEEEEENS_10bfloat16_tEPNS6_IJlSE_NSC_ILi0EEEEEESK_SN_NS5_8TiledMMAINS5_8MMA_AtomIJNS5_26SM100_MMA_F16BF16_2x1SM_SSISK_SK_fLi128ELi128ELNS5_4UMMA5MajorE0ELSS_0ELNSR_7ScaleInE0ELST_0EEEEEENS5_6LayoutINS6_IJSE_SE_SE_EEENS6_IJSL_SL_SL_EEEEENS6_IJNS5_10UnderscoreES10_S10_EEEEENS5_18SM100_TMA_2SM_LOADENS5_14ComposedLayoutINS5_7SwizzleILi3ELi4ELi3EEENS5_18smem_ptr_flag_bitsILi16EEENSW_INS6_IJNSC_ILi8EEESI_EEENS6_IJSI_SE_EEEEEEEvNS5_8identityES13_S1D_vS1E_EENS_8epilogue10collective18CollectiveEpilogueINS1G_31Sm100PtrArrayTmaWarpSpecializedILi4ELi2ELi16ELb1ELb0EEEJNS6_IJSI_SH_SI_EEENS6_IJNSW_ISI_SE_EENSW_INS6_IJNSC_ILi16EEESD_EEENS6_IJSE_SI_EEEEEEEENS_6half_tEPNS6_IJSE_lSL_EEES1S_S1U_NS1G_6fusion15FusionCallbacksIS1K_NS1V_17LinearCombinationIS1S_fS1S_fLNS_15FloatRoundStyleE2EEES1L_S1R_JEEENS5_5SM1004TMEM4LOAD26SM100_TMEM_LOAD_16dp256b2xENS5_13SM90_TMA_LOADENS14_IS16_S18_NSW_INS6_IJSI_S19_EEES1P_EEEENS5_17SM75_U16x8_LDSM_TENS5_14SM90_TMA_STOREES28_NS5_17SM90_U16x8_STSM_TENS5_39AutoVectorizingCopyWithAssumedAlignmentILi128EEEEEEvvEEEEvNT_6ParamsE)
	.align		4
        /*000c*/ 	.word	index@(__assertfail)
	.align		4
        /*0010*/ 	.word	0x00000000
	.align		4
        /*0014*/ 	.word	0xfffffffe
	.align		4
        /*0018*/ 	.word	0x00000000
	.align		4
        /*001c*/ 	.word	0xfffffffd
	.align		4
        /*0020*/ 	.word	0x00000000
	.align		4
        /*0024*/ 	.word	0xfffffffc


//--------------------- .nv.constant4             --------------------------
	.section	.nv.constant4,"a",@progbits
	.align	8
	.align		8
.nv.constant4:
        /*0000*/ 	.dword	__assertfail
	.align		8
        /*0008*/ 	.dword	__unnamed_1
	.align		8
        /*0010*/ 	.dword	__unnamed_2
	.align		8
        /*0018*/ 	.dword	_ZN39_INTERNAL_a1623510_4_k_cu_12eefcae_27734cuda3std3__45__cpo5beginE
	.align		8
        /*0020*/ 	.dword	_ZN39_INTERNAL_a1623510_4_k_cu_12eefcae_27734cuda3std3__45__cpo3endE
	.align		8
        /*0028*/ 	.dword	_ZN39_INTERNAL_a1623510_4_k_cu_12eefcae_27734cuda3std3__45__cpo6cbeginE
	.align		8
        /*0030*/ 	.dword	_ZN39_INTERNAL_a1623510_4_k_cu_12eefcae_27734cuda3std3__45__cpo4cendE
	.align		8
        /*0038*/ 	.dword	_ZN39_INTERNAL_a1623510_4_k_cu_12eefcae_27734cuda3std3__441_GLOBAL__N__a1623510_4_k_cu_12eefcae_27736ignoreE
	.align		8
        /*0040*/ 	.dword	_ZN39_INTERNAL_a1623510_4_k_cu_12eefcae_27734cuda3std3__419piecewise_constructE
	.align		8
        /*0048*/ 	.dword	_ZN39_INTERNAL_a1623510_4_k_cu_12eefcae_27734cuda3std3__48in_placeE
	.align		8
        /*0050*/ 	.dword	_ZN39_INTERNAL_a1623510_4_k_cu_12eefcae_27734cuda3std6ranges3__45__cpo4swapE
	.align		8
        /*0058*/ 	.dword	_ZN39_INTERNAL_a1623510_4_k_cu_12eefcae_27734cuda3std6ranges3__45__cpo9iter_moveE
	.align		8
        /*0060*/ 	.dword	_ZN39_INTERNAL_a1623510_4_k_cu_12eefcae_27734cute7productE
	.align		8
        /*0068*/ 	.dword	_ZN39_INTERNAL_a1623510_4_k_cu_12eefcae_27734cute1_E
	.align		8
        /*0070*/ 	.dword	$str$24
	.align		8
        /*0078*/ 	.dword	$str$25
	.align		8
        /*0080*/ 	.dword	$str$26
	.align		8
        /*0088*/ 	.dword	$str$27


//--------------------- .nv.constant2._ZN7cutlass13device_kernelINS_4gemm6kernel13GemmUniversalINS1_17GroupProblemShapeIN4cute5tupleIJiiiEEEEENS1_10collective13CollectiveMmaINS1_40MainloopSm100ArrayTmaUmmaWarpSpecializedILi12ELi8ELi4ENS6_IJNS5_1CILi2EEENSC_ILi1EEESE_EEEEENS6_IJNSC_ILi128EEESH_NSC_ILi64EEEEEENS_10bfloat16_tEPNS6_IJlSE_NSC_ILi0EEEEEESK_SN_NS5_8TiledMMAINS5_8MMA_AtomIJNS5_26SM100_MMA_F16BF16_2x1SM_SSISK_SK_fLi128ELi128ELNS5_4UMMA5MajorE0ELSS_0ELNSR_7ScaleInE0ELST_0EEEEEENS5_6LayoutINS6_IJSE_SE_SE_EEENS6_IJSL_SL_SL_EEEEENS6_IJNS5_10UnderscoreES10_S10_EEEEENS5_18SM100_TMA_2SM_LOADENS5_14ComposedLayoutINS5_7SwizzleILi3ELi4ELi3EEENS5_18smem_ptr_flag_bitsILi16EEENSW_INS6_IJNSC_ILi8EEESI_EEENS6_IJSI_SE_EEEEEEEvNS5_8identityES13_S1D_vS1E_EENS_8epilogue10collective18CollectiveEpilogueINS1G_31Sm100PtrArrayTmaWarpSpecializedILi4ELi2ELi16ELb1ELb0EEEJNS6_IJSI_SH_SI_EEENS6_IJNSW_ISI_SE_EENSW_INS6_IJNSC_ILi16EEESD_EEENS6_IJSE_SI_EEEEEEEENS_6half_tEPNS6_IJSE_lSL_EEES1S_S1U_NS1G_6fusion15FusionCallbacksIS1K_NS1V_17LinearCombinationIS1S_fS1S_fLNS_15FloatRoundStyleE2EEES1L_S1R_JEEENS5_5SM1004TMEM4LOAD26SM100_TMEM_LOAD_16dp256b2xENS5_13SM90_TMA_LOADENS14_IS16_S18_NSW_INS6_IJSI_S19_EEES1P_EEEENS5_17SM75_U16x8_LDSM_TENS5_14SM90_TMA_STOREES28_NS5_17SM90_U16x8_STSM_TENS5_39AutoVectorizingCopyWithAssumedAlignmentILi128EEEEEEvvEEEEvNT_6ParamsE --------------------------
	.section	.nv.constant2._ZN7cutlass13device_kernelINS_4gemm6kernel13GemmUniversalINS1_17GroupProblemShapeIN4cute5tupleIJiiiEEEEENS1_10collective13CollectiveMmaINS1_40MainloopSm100ArrayTmaUmmaWarpSpecializedILi12ELi8ELi4ENS6_IJNS5_1CILi2EEENSC_ILi1EEESE_EEEEENS6_IJNSC_ILi128EEESH_NSC_ILi64EEEEEENS_10bfloat16_tEPNS6_IJlSE_NSC_ILi0EEEEEESK_SN_NS5_8TiledMMAINS5_8MMA_AtomIJNS5_26SM100_MMA_F16BF16_2x1SM_SSISK_SK_fLi128ELi128ELNS5_4UMMA5MajorE0ELSS_0ELNSR_7ScaleInE0ELST_0EEEEEENS5_6LayoutINS6_IJSE_SE_SE_EEENS6_IJSL_SL_SL_EEEEENS6_IJNS5_10UnderscoreES10_S10_EEEEENS5_18SM100_TMA_2SM_LOADENS5_14ComposedLayoutINS5_7SwizzleILi3ELi4ELi3EEENS5_18smem_ptr_flag_bitsILi16EEENSW_INS6_IJNSC_ILi8EEESI_EEENS6_IJSI_SE_EEEEEEEvNS5_8identityES13_S1D_vS1E_EENS_8epilogue10collective18CollectiveEpilogueINS1G_31Sm100PtrArrayTmaWarpSpecializedILi4ELi2ELi16ELb1ELb0EEEJNS6_IJSI_SH_SI_EEENS6_IJNSW_ISI_SE_EENSW_INS6_IJNSC_ILi16EEESD_EEENS6_IJSE_SI_EEEEEEEENS_6half_tEPNS6_IJSE_lSL_EEES1S_S1U_NS1G_6fusion15FusionCallbacksIS1K_NS1V_17LinearCombinationIS1S_fS1S_fLNS_15FloatRoundStyleE2EEES1L_S1R_JEEENS5_5SM1004TMEM4LOAD26SM100_TMEM_LOAD_16dp256b2xENS5_13SM90_TMA_LOADENS14_IS16_S18_NSW_INS6_IJSI_S19_EEES1P_EEEENS5_17SM75_U16x8_LDSM_TENS5_14SM90_TMA_STOREES28_NS5_17SM90_U16x8_STSM_TENS5_39AutoVectorizingCopyWithAssumedAlignmentILi128EEEEEEvvEEEEvNT_6ParamsE,"a",@progbits
	.sectionflags	@""
	.align	4
.nv.constant2._ZN7cutlass13device_kernelINS_4gemm6kernel13GemmUniversalINS1_17GroupProblemShapeIN4cute5tupleIJiiiEEEEENS1_10collective13CollectiveMmaINS1_40MainloopSm100ArrayTmaUmmaWarpSpecializedILi12ELi8ELi4ENS6_IJNS5_1CILi2EEENSC_ILi1EEESE_EEEEENS6_IJNSC_ILi128EEESH_NSC_ILi64EEEEEENS_10bfloat16_tEPNS6_IJlSE_NSC_ILi0EEEEEESK_SN_NS5_8TiledMMAINS5_8MMA_AtomIJNS5_26SM100_MMA_F16BF16_2x1SM_SSISK_SK_fLi128ELi128ELNS5_4UMMA5MajorE0ELSS_0ELNSR_7ScaleInE0ELST_0EEEEEENS5_6LayoutINS6_IJSE_SE_SE_EEENS6_IJSL_SL_SL_EEEEENS6_IJNS5_10UnderscoreES10_S10_EEEEENS5_18SM100_TMA_2SM_LOADENS5_14ComposedLayoutINS5_7SwizzleILi3ELi4ELi3EEENS5_18smem_ptr_flag_bitsILi16EEENSW_INS6_IJNSC_ILi8EEESI_EEENS6_IJSI_SE_EEEEEEEvNS5_8identityES13_S1D_vS1E_EENS_8epilogue10collective18CollectiveEpilogueINS1G_31Sm100PtrArrayTmaWarpSpecializedILi4ELi2ELi16ELb1ELb0EEEJNS6_IJSI_SH_SI_EEENS6_IJNSW_ISI_SE_EENSW_INS6_IJNSC_ILi16EEESD_EEENS6_IJSE_SI_EEEEEEEENS_6half_tEPNS6_IJSE_lSL_EEES1S_S1U_NS1G_6fusion15FusionCallbacksIS1K_NS1V_17LinearCombinationIS1S_fS1S_fLNS_15FloatRoundStyleE2EEES1L_S1R_JEEENS5_5SM1004TMEM4LOAD26SM100_TMEM_LOAD_16dp256b2xENS5_13SM90_TMA_LOADENS14_IS16_S18_NSW_INS6_IJSI_S19_EEES1P_EEEENS5_17SM75_U16x8_LDSM_TENS5_14SM90_TMA_STOREES28_NS5_17SM90_U16x8_STSM_TENS5_39AutoVectorizingCopyWithAssumedAlignmentILi128EEEEEEvvEEEEvNT_6ParamsE:
        /*0000*/ 	.byte	0x70, 0xf8, 0x00, 0x00, 0xe0, 0x52, 0x00, 0x00, 0xe0, 0x52, 0x00, 0x00, 0xe0, 0x52, 0x00, 0x00
        /*0010*/ 	.byte	0xe0, 0x52, 0x00, 0x00, 0xe0, 0x52, 0x00, 0x00, 0xe0, 0x52, 0x00, 0x00, 0xe0, 0x52, 0x00, 0x00
        /*0020*/ 	.byte	0xd0, 0xdb, 0x00, 0x00, 0xe0, 0x52, 0x00, 0x00


//--------------------- .text._ZN7cutlass13device_kernelINS_4gemm6kernel13GemmUniversalINS1_17GroupProblemShapeIN4cute5tupleIJiiiEEEEENS1_10collective13CollectiveMmaINS1_40MainloopSm100ArrayTmaUmmaWarpSpecializedILi12ELi8ELi4ENS6_IJNS5_1CILi2EEENSC_ILi1EEESE_EEEEENS6_IJNSC_ILi128EEESH_NSC_ILi64EEEEEENS_10bfloat16_tEPNS6_IJlSE_NSC_ILi0EEEEEESK_SN_NS5_8TiledMMAINS5_8MMA_AtomIJNS5_26SM100_MMA_F16BF16_2x1SM_SSISK_SK_fLi128ELi128ELNS5_4UMMA5MajorE0ELSS_0ELNSR_7ScaleInE0ELST_0EEEEEENS5_6LayoutINS6_IJSE_SE_SE_EEENS6_IJSL_SL_SL_EEEEENS6_IJNS5_10UnderscoreES10_S10_EEEEENS5_18SM100_TMA_2SM_LOADENS5_14ComposedLayoutINS5_7SwizzleILi3ELi4ELi3EEENS5_18smem_ptr_flag_bitsILi16EEENSW_INS6_IJNSC_ILi8EEESI_EEENS6_IJSI_SE_EEEEEEEvNS5_8identityES13_S1D_vS1E_EENS_8epilogue10collective18CollectiveEpilogueINS1G_31Sm100PtrArrayTmaWarpSpecializedILi4ELi2ELi16ELb1ELb0EEEJNS6_IJSI_SH_SI_EEENS6_IJNSW_ISI_SE_EENSW_INS6_IJNSC_ILi16EEESD_EEENS6_IJSE_SI_EEEEEEEENS_6half_tEPNS6_IJSE_lSL_EEES1S_S1U_NS1G_6fusion15FusionCallbacksIS1K_NS1V_17LinearCombinationIS1S_fS1S_fLNS_15FloatRoundStyleE2EEES1L_S1R_JEEENS5_5SM1004TMEM4LOAD26SM100_TMEM_LOAD_16dp256b2xENS5_13SM90_TMA_LOADENS14_IS16_S18_NSW_INS6_IJSI_S19_EEES1P_EEEENS5_17SM75_U16x8_LDSM_TENS5_14SM90_TMA_STOREES28_NS5_17SM90_U16x8_STSM_TENS5_39AutoVectorizingCopyWithAssumedAlignmentILi128EEEEEEvvEEEEvNT_6ParamsE --------------------------
	.section	.text._ZN7cutlass13device_kernelINS_4gemm6kernel13GemmUniversalINS1_17GroupProblemShapeIN4cute5tupleIJiiiEEEEENS1_10collective13CollectiveMmaINS1_40MainloopSm100ArrayTmaUmmaWarpSpecializedILi12ELi8ELi4ENS6_IJNS5_1CILi2EEENSC_ILi1EEESE_EEEEENS6_IJNSC_ILi128EEESH_NSC_ILi64EEEEEENS_10bfloat16_tEPNS6_IJlSE_NSC_ILi0EEEEEESK_SN_NS5_8TiledMMAINS5_8MMA_AtomIJNS5_26SM100_MMA_F16BF16_2x1SM_SSISK_SK_fLi128ELi128ELNS5_4UMMA5MajorE0ELSS_0ELNSR_7ScaleInE0ELST_0EEEEEENS5_6LayoutINS6_IJSE_SE_SE_EEENS6_IJSL_SL_SL_EEEEENS6_IJNS5_10UnderscoreES10_S10_EEEEENS5_18SM100_TMA_2SM_LOADENS5_14ComposedLayoutINS5_7SwizzleILi3ELi4ELi3EEENS5_18smem_ptr_flag_bitsILi16EEENSW_INS6_IJNSC_ILi8EEESI_EEENS6_IJSI_SE_EEEEEEEvNS5_8identityES13_S1D_vS1E_EENS_8epilogue10collective18CollectiveEpilogueINS1G_31Sm100PtrArrayTmaWarpSpecializedILi4ELi2ELi16ELb1ELb0EEEJNS6_IJSI_SH_SI_EEENS6_IJNSW_ISI_SE_EENSW_INS6_IJNSC_ILi16EEESD_EEENS6_IJSE_SI_EEEEEEEENS_6half_tEPNS6_IJSE_lSL_EEES1S_S1U_NS1G_6fusion15FusionCallbacksIS1K_NS1V_17LinearCombinationIS1S_fS1S_fLNS_15FloatRoundStyleE2EEES1L_S1R_JEEENS5_5SM1004TMEM4LOAD26SM100_TMEM_LOAD_16dp256b2xENS5_13SM90_TMA_LOADENS14_IS16_S18_NSW_INS6_IJSI_S19_EEES1P_EEEENS5_17SM75_U16x8_LDSM_TENS5_14SM90_TMA_STOREES28_NS5_17SM90_U16x8_STSM_TENS5_39AutoVectorizingCopyWithAssumedAlignmentILi128EEEEEEvvEEEEvNT_6ParamsE,"ax",@progbits
	.align	128
.text._ZN7cutlass13device_kernelINS_4gemm6kernel13GemmUniversalINS1_17GroupProblemShapeIN4cute5tupleIJiiiEEEEENS1_10collective13CollectiveMmaINS1_40MainloopSm100ArrayTmaUmmaWarpSpecializedILi12ELi8ELi4ENS6_IJNS5_1CILi2EEENSC_ILi1EEESE_EEEEENS6_IJNSC_ILi128EEESH_NSC_ILi64EEEEEENS_10bfloat16_tEPNS6_IJlSE_NSC_ILi0EEEEEESK_SN_NS5_8TiledMMAINS5_8MMA_AtomIJNS5_26SM100_MMA_F16BF16_2x1SM_SSISK_SK_fLi128ELi128ELNS5_4UMMA5MajorE0ELSS_0ELNSR_7ScaleInE0ELST_0EEEEEENS5_6LayoutINS6_IJSE_SE_SE_EEENS6_IJSL_SL_SL_EEEEENS6_IJNS5_10UnderscoreES10_S10_EEEEENS5_18SM100_TMA_2SM_LOADENS5_14ComposedLayoutINS5_7SwizzleILi3ELi4ELi3EEENS5_18smem_ptr_flag_bitsILi16EEENSW_INS6_IJNSC_ILi8EEESI_EEENS6_IJSI_SE_EEEEEEEvNS5_8identityES13_S1D_vS1E_EENS_8epilogue10collective18CollectiveEpilogueINS1G_31Sm100PtrArrayTmaWarpSpecializedILi4ELi2ELi16ELb1ELb0EEEJNS6_IJSI_SH_SI_EEENS6_IJNSW_ISI_SE_EENSW_INS6_IJNSC_ILi16EEESD_EEENS6_IJSE_SI_EEEEEEEENS_6half_tEPNS6_IJSE_lSL_EEES1S_S1U_NS1G_6fusion15FusionCallbacksIS1K_NS1V_17LinearCombinationIS1S_fS1S_fLNS_15FloatRoundStyleE2EEES1L_S1R_JEEENS5_5SM1004TMEM4LOAD26SM100_TMEM_LOAD_16dp256b2xENS5_13SM90_TMA_LOADENS14_IS16_S18_NSW_INS6_IJSI_S19_EEES1P_EEEENS5_17SM75_U16x8_LDSM_TENS5_14SM90_TMA_STOREES28_NS5_17SM90_U16x8_STSM_TENS5_39AutoVectorizingCopyWithAssumedAlignmentILi128EEEEEEvvEEEEvNT_6ParamsE:
        .type           _ZN7cutlass13device_kernelINS_4gemm6kernel13GemmUniversalINS1_17GroupProblemShapeIN4cute5tupleIJiiiEEEEENS1_10collective13CollectiveMmaINS1_40MainloopSm100ArrayTmaUmmaWarpSpecializedILi12ELi8ELi4ENS6_IJNS5_1CILi2EEENSC_ILi1EEESE_EEEEENS6_IJNSC_ILi128EEESH_NSC_ILi64EEEEEENS_10bfloat16_tEPNS6_IJlSE_NSC_ILi0EEEEEESK_SN_NS5_8TiledMMAINS5_8MMA_AtomIJNS5_26SM100_MMA_F16BF16_2x1SM_SSISK_SK_fLi128ELi128ELNS5_4UMMA5MajorE0ELSS_0ELNSR_7ScaleInE0ELST_0EEEEEENS5_6LayoutINS6_IJSE_SE_SE_EEENS6_IJSL_SL_SL_EEEEENS6_IJNS5_10UnderscoreES10_S10_EEEEENS5_18SM100_TMA_2SM_LOADENS5_14ComposedLayoutINS5_7SwizzleILi3ELi4ELi3EEENS5_18smem_ptr_flag_bitsILi16EEENSW_INS6_IJNSC_ILi8EEESI_EEENS6_IJSI_SE_EEEEEEEvNS5_8identityES13_S1D_vS1E_EENS_8epilogue10collective18CollectiveEpilogueINS1G_31Sm100PtrArrayTmaWarpSpecializedILi4ELi2ELi16ELb1ELb0EEEJNS6_IJSI_SH_SI_EEENS6_IJNSW_ISI_SE_EENSW_INS6_IJNSC_ILi16EEESD_EEENS6_IJSE_SI_EEEEEEEENS_6half_tEPNS6_IJSE_lSL_EEES1S_S1U_NS1G_6fusion15FusionCallbacksIS1K_NS1V_17LinearCombinationIS1S_fS1S_fLNS_15FloatRoundStyleE2EEES1L_S1R_JEEENS5_5SM1004TMEM4LOAD26SM100_TMEM_LOAD_16dp256b2xENS5_13SM90_TMA_LOADENS14_IS16_S18_NSW_INS6_IJSI_S19_EEES1P_EEEENS5_17SM75_U16x8_LDSM_TENS5_14SM90_TMA_STOREES28_NS5_17SM90_U16x8_STSM_TENS5_39AutoVectorizingCopyWithAssumedAlignmentILi128EEEEEEvvEEEEvNT_6ParamsE,@function
        .size           _ZN7cutlass13device_kernelINS_4gemm6kernel13GemmUniversalINS1_17GroupProblemShapeIN4cute5tupleIJiiiEEEEENS1_10collective13CollectiveMmaINS1_40MainloopSm100ArrayTmaUmmaWarpSpecializedILi12ELi8ELi4ENS6_IJNS5_1CILi2EEENSC_ILi1EEESE_EEEEENS6_IJNSC_ILi128EEESH_NSC_ILi64EEEEEENS_10bfloat16_tEPNS6_IJlSE_NSC_ILi0EEEEEESK_SN_NS5_8TiledMMAINS5_8MMA_AtomIJNS5_26SM100_MMA_F16BF16_2x1SM_SSISK_SK_fLi128ELi128ELNS5_4UMMA5MajorE0ELSS_0ELNSR_7ScaleInE0ELST_0EEEEEENS5_6LayoutINS6_IJSE_SE_SE_EEENS6_IJSL_SL_SL_EEEEENS6_IJNS5_10UnderscoreES10_S10_EEEEENS5_18SM100_TMA_2SM_LOADENS5_14ComposedLayoutINS5_7SwizzleILi3ELi4ELi3EEENS5_18smem_ptr_flag_bitsILi16EEENSW_INS6_IJNSC_ILi8EEESI_EEENS6_IJSI_SE_EEEEEEEvNS5_8identityES13_S1D_vS1E_EENS_8epilogue10collective18CollectiveEpilogueINS1G_31Sm100PtrArrayTmaWarpSpecializedILi4ELi2ELi16ELb1ELb0EEEJNS6_IJSI_SH_SI_EEENS6_IJNSW_ISI_SE_EENSW_INS6_IJNSC_ILi16EEESD_EEENS6_IJSE_SI_EEEEEEEENS_6half_tEPNS6_IJSE_lSL_EEES1S_S1U_NS1G_6fusion15FusionCallbacksIS1K_NS1V_17LinearCombinationIS1S_fS1S_fLNS_15FloatRoundStyleE2EEES1L_S1R_JEEENS5_5SM1004TMEM4LOAD26SM100_TMEM_LOAD_16dp256b2xENS5_13SM90_TMA_LOADENS14_IS16_S18_NSW_INS6_IJSI_S19_EEES1P_EEEENS5_17SM75_U16x8_LDSM_TENS5_14SM90_TMA_STOREES28_NS5_17SM90_U16x8_STSM_TENS5_39AutoVectorizingCopyWithAssumedAlignmentILi128EEEEEEvvEEEEvNT_6ParamsE,(.L_x_330 - _ZN7cutlass13device_kernelINS_4gemm6kernel13GemmUniversalINS1_17GroupProblemShapeIN4cute5tupleIJiiiEEEEENS1_10collective13CollectiveMmaINS1_40MainloopSm100ArrayTmaUmmaWarpSpecializedILi12ELi8ELi4ENS6_IJNS5_1CILi2EEENSC_ILi1EEESE_EEEEENS6_IJNSC_ILi128EEESH_NSC_ILi64EEEEEENS_10bfloat16_tEPNS6_IJlSE_NSC_ILi0EEEEEESK_SN_NS5_8TiledMMAINS5_8MMA_AtomIJNS5_26SM100_MMA_F16BF16_2x1SM_SSISK_SK_fLi128ELi128ELNS5_4UMMA5MajorE0ELSS_0ELNSR_7ScaleInE0ELST_0EEEEEENS5_6LayoutINS6_IJSE_SE_SE_EEENS6_IJSL_SL_SL_EEEEENS6_IJNS5_10UnderscoreES10_S10_EEEEENS5_18SM100_TMA_2SM_LOADENS5_14ComposedLayoutINS5_7SwizzleILi3ELi4ELi3EEENS5_18smem_ptr_flag_bitsILi16EEENSW_INS6_IJNSC_ILi8EEESI_EEENS6_IJSI_SE_EEEEEEEvNS5_8identityES13_S1D_vS1E_EENS_8epilogue10collective18CollectiveEpilogueINS1G_31Sm100PtrArrayTmaWarpSpecializedILi4ELi2ELi16ELb1ELb0EEEJNS6_IJSI_SH_SI_EEENS6_IJNSW_ISI_SE_EENSW_INS6_IJNSC_ILi16EEESD_EEENS6_IJSE_SI_EEEEEEEENS_6half_tEPNS6_IJSE_lSL_EEES1S_S1U_NS1G_6fusion15FusionCallbacksIS1K_NS1V_17LinearCombinationIS1S_fS1S_fLNS_15FloatRoundStyleE2EEES1L_S1R_JEEENS5_5SM1004TMEM4LOAD26SM100_TMEM_LOAD_16dp256b2xENS5_13SM90_TMA_LOADENS14_IS16_S18_NSW_INS6_IJSI_S19_EEES1P_EEEENS5_17SM75_U16x8_LDSM_TENS5_14SM90_TMA_STOREES28_NS5_17SM90_U16x8_STSM_TENS5_39AutoVectorizingCopyWithAssumedAlignmentILi128EEEEEEvvEEEEvNT_6ParamsE)
        .other          _ZN7cutlass13device_kernelINS_4gemm6kernel13GemmUniversalINS1_17GroupProblemShapeIN4cute5tupleIJiiiEEEEENS1_10collective13CollectiveMmaINS1_40MainloopSm100ArrayTmaUmmaWarpSpecializedILi12ELi8ELi4ENS6_IJNS5_1CILi2EEENSC_ILi1EEESE_EEEEENS6_IJNSC_ILi128EEESH_NSC_ILi64EEEEEENS_10bfloat16_tEPNS6_IJlSE_NSC_ILi0EEEEEESK_SN_NS5_8TiledMMAINS5_8MMA_AtomIJNS5_26SM100_MMA_F16BF16_2x1SM_SSISK_SK_fLi128ELi128ELNS5_4UMMA5MajorE0ELSS_0ELNSR_7ScaleInE0ELST_0EEEEEENS5_6LayoutINS6_IJSE_SE_SE_EEENS6_IJSL_SL_SL_EEEEENS6_IJNS5_10UnderscoreES10_S10_EEEEENS5_18SM100_TMA_2SM_LOADENS5_14ComposedLayoutINS5_7SwizzleILi3ELi4ELi3EEENS5_18smem_ptr_flag_bitsILi16EEENSW_INS6_IJNSC_ILi8EEESI_EEENS6_IJSI_SE_EEEEEEEvNS5_8identityES13_S1D_vS1E_EENS_8epilogue10collective18CollectiveEpilogueINS1G_31Sm100PtrArrayTmaWarpSpecializedILi4ELi2ELi16ELb1ELb0EEEJNS6_IJSI_SH_SI_EEENS6_IJNSW_ISI_SE_EENSW_INS6_IJNSC_ILi16EEESD_EEENS6_IJSE_SI_EEEEEEEENS_6half_tEPNS6_IJSE_lSL_EEES1S_S1U_NS1G_6fusion15FusionCallbacksIS1K_NS1V_17LinearCombinationIS1S_fS1S_fLNS_15FloatRoundStyleE2EEES1L_S1R_JEEENS5_5SM1004TMEM4LOAD26SM100_TMEM_LOAD_16dp256b2xENS5_13SM90_TMA_LOADENS14_IS16_S18_NSW_INS6_IJSI_S19_EEES1P_EEEENS5_17SM75_U16x8_LDSM_TENS5_14SM90_TMA_STOREES28_NS5_17SM90_U16x8_STSM_TENS5_39AutoVectorizingCopyWithAssumedAlignmentILi128EEEEEEvvEEEEvNT_6ParamsE,@"STO_CUDA_ENTRY STV_DEFAULT"
_ZN7cutlass13device_kernelINS_4gemm6kernel13GemmUniversalINS1_17GroupProblemShapeIN4cute5tupleIJiiiEEEEENS1_10collective13CollectiveMmaINS1_40MainloopSm100ArrayTmaUmmaWarpSpecializedILi12ELi8ELi4ENS6_IJNS5_1CILi2EEENSC_ILi1EEESE_EEEEENS6_IJNSC_ILi128EEESH_NSC_ILi64EEEEEENS_10bfloat16_tEPNS6_IJlSE_NSC_ILi0EEEEEESK_SN_NS5_8TiledMMAINS5_8MMA_AtomIJNS5_26SM100_MMA_F16BF16_2x1SM_SSISK_SK_fLi128ELi128ELNS5_4UMMA5MajorE0ELSS_0ELNSR_7ScaleInE0ELST_0EEEEEENS5_6LayoutINS6_IJSE_SE_SE_EEENS6_IJSL_SL_SL_EEEEENS6_IJNS5_10UnderscoreES10_S10_EEEEENS5_18SM100_TMA_2SM_LOADENS5_14ComposedLayoutINS5_7SwizzleILi3ELi4ELi3EEENS5_18smem_ptr_flag_bitsILi16EEENSW_INS6_IJNSC_ILi8EEESI_EEENS6_IJSI_SE_EEEEEEEvNS5_8identityES13_S1D_vS1E_EENS_8epilogue10collective18CollectiveEpilogueINS1G_31Sm100PtrArrayTmaWarpSpecializedILi4ELi2ELi16ELb1ELb0EEEJNS6_IJSI_SH_SI_EEENS6_IJNSW_ISI_SE_EENSW_INS6_IJNSC_ILi16EEESD_EEENS6_IJSE_SI_EEEEEEEENS_6half_tEPNS6_IJSE_lSL_EEES1S_S1U_NS1G_6fusion15FusionCallbacksIS1K_NS1V_17LinearCombinationIS1S_fS1S_fLNS_15FloatRoundStyleE2EEES1L_S1R_JEEENS5_5SM1004TMEM4LOAD26SM100_TMEM_LOAD_16dp256b2xENS5_13SM90_TMA_LOADENS14_IS16_S18_NSW_INS6_IJSI_S19_EEES1P_EEEENS5_17SM75_U16x8_LDSM_TENS5_14SM90_TMA_STOREES28_NS5_17SM90_U16x8_STSM_TENS5_39AutoVectorizingCopyWithAssumedAlignmentILi128EEEEEEvvEEEEvNT_6ParamsE:
[----:B------:R-:W1:Y:S01]  /*0000*/  LDC R1, c[0x0][0x37c] ;  /* 0x0000df00ff017b82 */ /* 0x000e620000000800 */
[----:B------:R-:W2:Y:S07]  /*0010*/  S2R R49, SR_TID.X ;  /* 0x0000000000317919 */ /* 0x000eae0000002100 */
[----:B------:R-:W3:Y:S01]  /*0020*/  S2UR UR31, SR_CgaCtaId ;  /* 0x00000000001f79c3 */ /* 0x000ee20000008800 */
[----:B------:R-:W-:Y:S01]  /*0030*/  UMOV UR37, 0x4 ;  /* 0x0000000400257882 */ /* 0x000fe20000000000 */
[----:B------:R-:W4:Y:S01]  /*0040*/  LDCU UR30, c[0x0][0x370] ;  /* 0x00006e00ff1e77ac */ /* 0x000f220008000800 */
[----:B------:R-:W-:-:S05]  /*0050*/  ELECT P3, URZ, PT ;  /* 0x0000000000ff782f */ /* 0x000fca0003860000 */
[----:B------:R-:W-:Y:S08]  /*0060*/  S2UR UR42, SR_CTAID.X ;  /* 0x00000000002a79c3 */ /* 0x000ff00000002500 */
[----:B------:R-:W4:Y:S01]  /*0070*/  S2UR UR58, SR_CTAID.Y ;  /* 0x00000000003a79c3 */ /* 0x000f220000002600 */
[----:B---3--:R-:W-:Y:S02]  /*0080*/  ULOP3.LUT UR44, UR31, 0x1, URZ, 0xc0, !UPT ;  /* 0x000000011f2c7892 */ /* 0x008fe4000f8ec0ff */
[----:B------:R-:W-:Y:S01]  /*0090*/  ULOP3.LUT UR43, UR31, 0x1, URZ, 0x3c, !UPT ;  /* 0x000000011f2b7892 */ /* 0x000fe2000f8e3cff */
[----:B--2---:R-:W-:-:S05]  /*00a0*/  SHF.R.U32.HI R48, RZ, 0x5, R49 ;  /* 0x00000005ff307819 */ /* 0x004fca0000011631 */
[----:B------:R-:W2:Y:S01]  /*00b0*/  SHFL.IDX PT, R0, R48, RZ, 0x1f ;  /* 0x00001fff30007589 */ /* 0x000ea200000e0000 */
[----:B----4-:R-:W-:Y:S01]  /*00c0*/  UIMAD UR28, UR58, UR30, UR42 ;  /* 0x0000001e3a1c72a4 */ /* 0x010fe2000f8e022a */
[----:B--2---:R-:W-:-:S13]  /*00d0*/  R2UR UR21, R0 ;  /* 0x00000000001572ca */ /* 0x004fda00000e0000 */
[----:B------:R-:W-:Y:S02]  /*00e0*/  UISETP.GE.AND UP0, UPT, UR21, 0x8, UPT ;  /* 0x000000081500788c */ /* 0x000fe4000bf06270 */
[----:B------:R-:W-:Y:S02]  /*00f0*/  UISETP.GT.AND UP1, UPT, UR21, 0x3, UPT ;  /* 0x000000031500788c */ /* 0x000fe4000bf24270 */
[----:B------:R-:W-:-:S04]  /*0100*/  USEL UR37, UR37, 0x8, !UP0 ;  /* 0x0000000825257887 */ /* 0x000fc8000c000000 */
[----:B------:R-:W-:Y:S02]  /*0110*/  USEL UR37, UR37, UR21, UP1 ;  /* 0x0000001525257287 */ /* 0x000fe40008800000 */
[----:B------:R-:W-:Y:S02]  /*0120*/  ULOP3.LUT UR21, UR21, 0xfffffffc, URZ, 0xc0, !UPT ;  /* 0xfffffffc15157892 */ /* 0x000fe4000f8ec0ff */
[----:B------:R-:W-:-:S09]  /*0130*/  UISETP.NE.AND UP0, UPT, UR37, 0x2, UPT ;  /* 0x000000022500788c */ /* 0x000fd2000bf05270 */
[----:B-1----:R-:W-:Y:S05]  /*0140*/  BRA.U UP0, `(.L_x_0) ;  /* 0x0000000100f87547 */ /* 0x002fea000b800000 */
[----:B------:R-:W1:Y:S01]  /*0150*/  LDCU UR34, c[0x0][0xc1c] ;  /* 0x00018380ff2277ac */ /* 0x000e620008000800 */
[----:B------:R-:W-:Y:S01]  /*0160*/  BSSY.RECONVERGENT B0, `(.L_x_1) ;  /* 0x000003b000007945 */ /* 0x000fe20003800200 */
[----:B------:R-:W2:Y:S01]  /*0170*/  LDCU.64 UR4, c[0x0][0x820] ;  /* 0x00010400ff0477ac */ /* 0x000ea20008000a00 */
[----:B------:R-:W-:Y:S01]  /*0180*/  ELECT P0, URZ, PT ;  /* 0x0000000000ff782f */ /* 0x000fe20003800000 */
[----:B------:R-:W-:Y:S02]  /*0190*/  UIMAD UR38, UR28, 0x16, URZ ;  /* 0x000000161c2678a4 */ /* 0x000fe4000f8e02ff */
[----:B-1----:R-:W-:-:S04]  /*01a0*/  UIADD3 UR34, UPT, UPT, UR28, UR34, URZ ;  /* 0x000000221c227290 */ /* 0x002fc8000fffe0ff */
[----:B------:R-:W-:Y:S02]  /*01b0*/  UIMAD UR34, UR34, 0x16, URZ ;  /* 0x00000016222278a4 */ /* 0x000fe4000f8e02ff */
[----:B--2---:R-:W-:Y:S02]  /*01c0*/  UIMAD.WIDE.U32 UR38, UR38, 0x80, UR4 ;  /* 0x00000080262678a5 */ /* 0x004fe4000f8e0004 */
[----:B------:R-:W-:Y:S02]  /*01d0*/  UIMAD.WIDE.U32 UR34, UR34, 0x80, UR4 ;  /* 0x00000080222278a5 */ /* 0x000fe4000f8e0004 */
[----:B------:R-:W-:Y:S10]  /*01e0*/  @!P0 BRA `(.L_x_2) ;  /* 0x0000000000c88947 */ /* 0x000ff40003800000 */
[----:B------:R-:W1:Y:S01]  /*01f0*/  LDC.64 R68, c[0x0][0x400] ;  /* 0x00010000ff447b82 */ /* 0x000e620000000a00 */
[----:B------:R-:W-:Y:S02]  /*0200*/  UMOV UR4, 0x400 ;  /* 0x0000040000047882 */ /* 0x000fe40000000000 */
[----:B------:R-:W-:-:S05]  /*0210*/  ULEA UR4, UR31, UR4, 0x18 ;  /* 0x000000041f047291 */ /* 0x000fca000f8ec0ff */
[----:B------:R-:W1:Y:S08]  /*0220*/  LDC.64 R70, c[0x0][0x408] ;  /* 0x00010200ff467b82 */ /* 0x000e700000000a00 */
[----:B------:R-:W2:Y:S08]  /*0230*/  LDC.64 R64, c[0x0][0x410] ;  /* 0x00010400ff407b82 */ /* 0x000eb00000000a00 */
[----:B------:R-:W2:Y:S08]  /*0240*/  LDC.64 R66, c[0x0][0x418] ;  /* 0x00010600ff427b82 */ /* 0x000eb00000000a00 */
[----:B------:R-:W3:Y:S01]  /*0250*/  LDC.64 R60, c[0x0][0x420] ;  /* 0x00010800ff3c7b82 */ /* 0x000ee20000000a00 */
[----:B-1----:R1:W-:Y:S07]  /*0260*/  STS.128 [UR4+0x500], R68 ;  /* 0x00050044ff007988 */ /* 0x0023ee0008000c04 */
[----:B------:R-:W3:Y:S08]  /*0270*/  LDC.64 R62, c[0x0][0x428] ;  /* 0x00010a00ff3e7b82 */ /* 0x000ef00000000a00 */
[----:B------:R-:W4:Y:S01]  /*0280*/  LDC.64 R56, c[0x0][0x430] ;  /* 0x00010c00ff387b82 */ /* 0x000f220000000a00 */
[----:B--2---:R1:W-:Y:S07]  /*0290*/  STS.128 [UR4+0x510], R64 ;  /* 0x00051040ff007988 */ /* 0x0043ee0008000c04 */
[----:B------:R-:W4:Y:S08]  /*02a0*/  LDC.64 R58, c[0x0][0x438] ;  /* 0x00010e00ff3a7b82 */ /* 0x000f300000000a00 */
[----:B------:R-:W2:Y:S01]  /*02b0*/  LDC.64 R52, c[0x0][0x440] ;  /* 0x00011000ff347b82 */ /* 0x000ea20000000a00 */
[----:B---3--:R1:W-:Y:S07]  /*02c0*/  STS.128 [UR4+0x520], R60 ;  /* 0x0005203cff007988 */ /* 0x0083ee0008000c04 */
[----:B------:R-:W2:Y:S08]  /*02d0*/  LDC.64 R54, c[0x0][0x448] ;  /* 0x00011200ff367b82 */ /* 0x000eb00000000a00 */
[----:B------:R-:W3:Y:S01]  /*02e0*/  LDC.64 R44, c[0x0][0x450] ;  /* 0x00011400ff2c7b82 */ /* 0x000ee20000000a00 */
[----:B----4-:R1:W-:Y:S07]  /*02f0*/  STS.128 [UR4+0x530], R56 ;  /* 0x00053038ff007988 */ /* 0x0103ee0008000c04 */
        /* <DEDUP_REMOVED lines=30> */
[----:B------:R-:W4:Y:S01]  /*04e0*/  LDC.64 R6, c[0x0][0x578] ;  /* 0x00015e00ff067b82 */ /* 0x000f220000000a00 */
[----:B---3--:R1:W-:Y:S04]  /*04f0*/  STS.128 [UR4+0x5e0], R8 ;  /* 0x0005e008ff007988 */ /* 0x0083e80008000c04 */
[----:B----4-:R1:W-:Y:S02]  /*0500*/  STS.128 [UR4+0x5f0], R4 ;  /* 0x0005f004ff007988 */ /* 0x0103e40008000c04 */
.L_x_2:
[----:B------:R-:W-:Y:S05]  /*0510*/  BSYNC.RECONVERGENT B0 ;  /* 0x0000000000007941 */ /* 0x000fea0003800200 */
.L_x_1:
[----:B------:R-:W-:Y:S01]  /*0520*/  NOP ;  /* 0x0000000000007918 */ /* 0x000fe20000000000 */
.L_x_0:
[----:B------:R-:W-:-:S09]  /*0530*/  UISETP.NE.AND UP0, UPT, UR37, 0x3, UPT ;  /* 0x000000032500788c */ /* 0x000fd2000bf05270 */
[----:B------:R-:W-:Y:S05]  /*0540*/  BRA.U UP0, `(.L_x_3) ;  /* 0x00000001007c7547 */ /* 0x000fea000b800000 */
[----:B-1----:R-:W1:Y:S01]  /*0550*/  LDC.64 R32, c[0x0][0x900] ;  /* 0x00024000ff207b82 */ /* 0x002e620000000a00 */
[----:B------:R-:W2:Y:S01]  /*0560*/  LDCU.64 UR6, c[0x0][0xb00] ;  /* 0x00016000ff0677ac */ /* 0x000ea20008000a00 */
[----:B------:R-:W-:Y:S01]  /*0570*/  ELECT P0, URZ, PT ;  /* 0x0000000000ff782f */ /* 0x000fe20003800000 */
[----:B------:R-:W-:-:S05]  /*0580*/  UMOV UR4, 0x400 ;  /* 0x0000040000047882 */ /* 0x000fca0000000000 */
[----:B------:R-:W1:Y:S01]  /*0590*/  LDC.64 R34, c[0x0][0x908] ;  /* 0x00024200ff227b82 */ /* 0x000e620000000a00 */
[----:B------:R-:W-:Y:S02]  /*05a0*/  ULEA UR4, UR31, UR4, 0x18 ;  /* 0x000000041f047291 */ /* 0x000fe4000f8ec0ff */
[----:B------:R-:W-:-:S05]  /*05b0*/  UIMAD UR22, UR28, 0xe, URZ ;  /* 0x0000000e1c1678a4 */ /* 0x000fca000f8e02ff */
[----:B------:R-:W3:Y:S01]  /*05c0*/  LDC.64 R28, c[0x0][0x910] ;  /* 0x00024400ff1c7b82 */ /* 0x000ee20000000a00 */
[----:B--2---:R-:W-:-:S07]  /*05d0*/  UIMAD.WIDE.U32 UR22, UR22, 0x80, UR6 ;  /* 0x00000080161678a5 */ /* 0x004fce000f8e0006 */
[----:B------:R-:W3:Y:S08]  /*05e0*/  LDC.64 R30, c[0x0][0x918] ;  /* 0x00024600ff1e7b82 */ /* 0x000ef00000000a00 */
[----:B------:R-:W2:Y:S01]  /*05f0*/  LDC.64 R24, c[0x0][0x920] ;  /* 0x00024800ff187b82 */ /* 0x000ea20000000a00 */
[----:B-1----:R4:W-:Y:S07]  /*0600*/  @P0 STS.128 [UR4+0x400], R32 ;  /* 0x00040020ff000988 */ /* 0x0029ee0008000c04 */
[----:B------:R-:W2:Y:S08]  /*0610*/  LDC.64 R26, c[0x0][0x928] ;  /* 0x00024a00ff1a7b82 */ /* 0x000eb00000000a00 */
[----:B------:R-:W1:Y:S01]  /*0620*/  LDC.64 R20, c[0x0][0x930] ;  /* 0x00024c00ff147b82 */ /* 0x000e620000000a00 */
[----:B---3--:R4:W-:Y:S07]  /*0630*/  @P0 STS.128 [UR4+0x410], R28 ;  /* 0x0004101cff000988 */ /* 0x0089ee0008000c04 */
[----:B------:R-:W1:Y:S08]  /*0640*/  LDC.64 R22, c[0x0][0x938] ;  /* 0x00024e00ff167b82 */ /* 0x000e700000000a00 */
[----:B------:R-:W3:Y:S01]  /*0650*/  LDC.64 R16, c[0x0][0x940] ;  /* 0x00025000ff107b82 */ /* 0x000ee20000000a00 */
[----:B--2---:R4:W-:Y:S07]  /*0660*/  @P0 STS.128 [UR4+0x420], R24 ;  /* 0x00042018ff000988 */ /* 0x0049ee0008000c04 */
        /* <DEDUP_REMOVED lines=9> */
[----:B------:R-:W3:Y:S01]  /*0700*/  LDC.64 R6, c[0x0][0x978] ;  /* 0x00025e00ff067b82 */ /* 0x000ee20000000a00 */
[----:B-1----:R4:W-:Y:S04]  /*0710*/  @P0 STS.128 [UR4+0x460], R8 ;  /* 0x00046008ff000988 */ /* 0x0029e80008000c04 */
[----:B---3--:R4:W-:Y:S01]  /*0720*/  @P0 STS.128 [UR4+0x470], R4 ;  /* 0x00047004ff000988 */ /* 0x0089e20008000c04 */
[----:B------:R-:W-:Y:S01]  /*0730*/  NOP ;  /* 0x0000000000007918 */ /* 0x000fe20000000000 */
.L_x_3:
[----:B------:R-:W2:Y:S01]  /*0740*/  SHFL.IDX PT, R0, R48, RZ, 0x1f ;  /* 0x00001fff30007589 */ /* 0x000ea200000e0000 */
[----:B------:R-:W-:Y:S02]  /*0750*/  UISETP.NE.AND UP1, UPT, UR37, 0x2, UPT ;  /* 0x000000022500788c */ /* 0x000fe4000bf25270 */
[----:B------:R-:W-:Y:S02]  /*0760*/  UISETP.NE.AND UP0, UPT, UR37, URZ, UPT ;  /* 0x000000ff2500728c */ /* 0x000fe4000bf05270 */
[----:B------:R-:W-:Y:S02]  /*0770*/  UISETP.EQ.AND UP2, UPT, UR44, URZ, !UP1 ;  /* 0x000000ff2c00728c */ /* 0x000fe4000cf42270 */
[----:B------:R-:W-:-:S04]  /*0780*/  USEL UR20, URZ, 0x1, UP1 ;  /* 0x00000001ff147887 */ /* 0x000fc80008800000 */
[----:B------:R-:W-:Y:S01]  /*0790*/  USEL UR29, UR20, 0x2, UP0 ;  /* 0x00000002141d7887 */ /* 0x000fe20008000000 */
[----:B------:R-:W-:Y:S02]  /*07a0*/  PLOP3.LUT P2, PT, P3, PT, UP2, 0x80, 0x8 ;  /* 0x000000000008781c */ /* 0x000fe40001f4f028 */
[----:B--2---:R-:W-:-:S13]  /*07b0*/  ISETP.NE.AND P0, PT, R0, RZ, PT ;  /* 0x000000ff0000720c */ /* 0x004fda0003f05270 */
[----:B------:R-:W-:Y:S05]  /*07c0*/  @P0 BRA `(.L_x_4) ;  /* 0x0000000000900947 */ /* 0x000fea0003800000 */
[----:B------:R-:W-:Y:S01]  /*07d0*/  ELECT P0, URZ, PT ;  /* 0x0000000000ff782f */ /* 0x000fe20003800000 */
[----:B------:R-:W-:-:S12]  /*07e0*/  BSSY.RECONVERGENT B0, `(.L_x_4) ;  /* 0x0000022000007945 */ /* 0x000fd80003800200 */
[----:B------:R-:W-:Y:S05]  /*07f0*/  @!P0 BRA `(.L_x_5) ;  /* 0x0000000000808947 */ /* 0x000fea0003800000 */
[----:B------:R-:W-:Y:S01]  /*0800*/  UMOV UR5, 0x400 ;  /* 0x0000040000057882 */ /* 0x000fe20000000000 */
[----:B------:R-:W-:Y:S01]  /*0810*/  UMOV UR4, 0x1 ;  /* 0x0000000100047882 */ /* 0x000fe20000000000 */
[----:B------:R-:W-:Y:S02]  /*0820*/  ULEA UR5, UR31, UR5, 0x18 ;  /* 0x000000051f057291 */ /* 0x000fe4000f8ec0ff */
[----:B------:R-:W-:-:S04]  /*0830*/  UIADD3 UR6, UPT, UPT, -UR4, 0x100000, URZ ;  /* 0x0010000004067890 */ /* 0x000fc8000fffe1ff */
[----:B------:R-:W-:Y:S02]  /*0840*/  USHF.L.U32 UR7, UR6, 0xb, URZ ;  /* 0x0000000b06077899 */ /* 0x000fe400080006ff */
[----:B------:R-:W-:Y:S01]  /*0850*/  USHF.L.U32 UR6, UR6, 0x1, URZ ;  /* 0x0000000106067899 */ /* 0x000fe200080006ff */
[----:B------:R-:W2:Y:S11]  /*0860*/  FENCE.VIEW.ASYNC.S ;  /* 0x00000000000073c6 */ /* 0x000eb60000000000 */
[----:B--2---:R2:W3:Y:S01]  /*0870*/  SYNCS.EXCH.64 URZ, [UR5], UR6 ;  /* 0x0000000605ff75b2 */ /* 0x0044e20008000100 */
[----:B------:R2:W1:Y:S01]  /*0880*/  SYNCS.EXCH.64 URZ, [UR5+0x60], UR6 ;  /* 0x0000600605ff75b2 */ /* 0x0004620008000100 */
        /* <DEDUP_REMOVED lines=21> */
[----:B------:R2:W1:Y:S02]  /*09e0*/  SYNCS.EXCH.64 URZ, [UR5+0xb8], UR6 ;  /* 0x0000b80605ff75b2 */ /* 0x0004640008000100 */
[----:B--23--:R-:W-:Y:S01]  /*09f0*/  NOP ;  /* 0x0000000000007918 */ /* 0x00cfe20000000000 */
.L_x_5:
[----:B------:R-:W-:Y:S05]  /*0a00*/  BSYNC.RECONVERGENT B0 ;  /* 0x0000000000007941 */ /* 0x000fea0003800200 */
.L_x_4:
[----:B------:R-:W2:Y:S01]  /*0a10*/  SHFL.IDX PT, R0, R48, RZ, 0x1f ;  /* 0x00001fff30007589 */ /* 0x000ea200000e0000 */
[----:B------:R-:W-:Y:S01]  /*0a20*/  NOP ;  /* 0x0000000000007918 */ /* 0x000fe20000000000 */
[----:B--2---:R-:W-:-:S13]  /*0a30*/  ISETP.NE.AND P0, PT, R0, 0x1, PT ;  /* 0x000000010000780c */ /* 0x004fda0003f05270 */
[----:B------:R-:W-:Y:S05]  /*0a40*/  @P0 BRA `(.L_x_6) ;  /* 0x0000000000540947 */ /* 0x000fea0003800000 */
[----:B------:R-:W-:Y:S01]  /*0a50*/  UMOV UR6, 0x400 ;  /* 0x0000040000067882 */ /* 0x000fe20000000000 */
[----:B------:R-:W-:Y:S01]  /*0a60*/  UMOV UR5, 0x20 ;  /* 0x0000002000057882 */ /* 0x000fe20000000000 */
[----:B------:R-:W-:Y:S01]  /*0a70*/  UMOV UR4, 0x80 ;  /* 0x0000008000047882 */ /* 0x000fe20000000000 */
[----:B------:R-:W-:Y:S02]  /*0a80*/  ULEA UR6, UR31, UR6, 0x18 ;  /* 0x000000061f067291 */ /* 0x000fe4000f8ec0ff */
[----:B------:R-:W-:-:S04]  /*0a90*/  UIADD3 UR8, UPT, UPT, -UR5, 0x100000, URZ ;  /* 0x0010000005087890 */ /* 0x000fc8000fffe1ff */
[----:B------:R-:W-:Y:S02]  /*0aa0*/  USHF.L.U32 UR9, UR8, 0xb, URZ ;  /* 0x0000000b08097899 */ /* 0x000fe400080006ff */
[----:B------:R-:W-:Y:S02]  /*0ab0*/  USHF.L.U32 UR8, UR8, 0x1, URZ ;  /* 0x0000000108087899 */ /* 0x000fe400080006ff */
[----:B------:R-:W-:-:S04]  /*0ac0*/  UIADD3 UR4, UPT, UPT, -UR4, 0x100000, URZ ;  /* 0x0010000004047890 */ /* 0x000fc8000fffe1ff */
[----:B------:R-:W-:Y:S02]  /*0ad0*/  USHF.L.U32 UR5, UR4, 0xb, URZ ;  /* 0x0000000b04057899 */ /* 0x000fe400080006ff */
[----:B------:R-:W-:Y:S01]  /*0ae0*/  USHF.L.U32 UR4, UR4, 0x1, URZ ;  /* 0x0000000104047899 */ /* 0x000fe200080006ff */
[----:B------:R-:W-:Y:S01]  /*0af0*/  ELECT P0, URZ, PT ;  /* 0x0000000000ff782f */ /* 0x000fe20003800000 */
[----:B------:R-:W2:Y:S02]  /*0b00*/  FENCE.VIEW.ASYNC.S ;  /* 0x00000000000073c6 */ /* 0x000ea40000000000 */
[----:B--2---:R2:W3:Y:S08]  /*0b10*/  SYNCS.EXCH.64 URZ, [UR6+0xc0], UR8 ;  /* 0x0000c00806ff75b2 */ /* 0x0044f00008000100 */
[----:B------:R2:W1:Y:S01]  /*0b20*/  SYNCS.EXCH.64 URZ, [UR6+0xe0], UR4 ;  /* 0x0000e00406ff75b2 */ /* 0x0004620008000100 */
[----:B------:R2:W1:Y:S01]  /*0b30*/  SYNCS.EXCH.64 URZ, [UR6+0xc8], UR8 ;  /* 0x0000c80806ff75b2 */ /* 0x0004620008000100 */
[----:B------:R2:W1:Y:S01]  /*0b40*/  SYNCS.EXCH.64 URZ, [UR6+0xe8], UR4 ;  /* 0x0000e80406ff75b2 */ /* 0x0004620008000100 */
[----:B------:R2:W1:Y:S01]  /*0b50*/  SYNCS.EXCH.64 URZ, [UR6+0xd0], UR8 ;  /* 0x0000d00806ff75b2 */ /* 0x0004620008000100 */
[----:B------:R2:W1:Y:S01]  /*0b60*/  SYNCS.EXCH.64 URZ, [UR6+0xf0], UR4 ;  /* 0x0000f00406ff75b2 */ /* 0x0004620008000100 */
[----:B------:R2:W1:Y:S01]  /*0b70*/  SYNCS.EXCH.64 URZ, [UR6+0xd8], UR8 ;  /* 0x0000d80806ff75b2 */ /* 0x0004620008000100 */
[----:B------:R2:W1:Y:S01]  /*0b80*/  SYNCS.EXCH.64 URZ, [UR6+0xf8], UR4 ;  /* 0x0000f80406ff75b2 */ /* 0x0004620008000100 */
[----:B------:R-:W-:Y:S01]  /*0b90*/  NOP ;  /* 0x0000000000007918 */ /* 0x000fe20000000000 */
.L_x_6:
[----:B------:R-:W5:Y:S01]  /*0ba0*/  SHFL.IDX PT, R0, R48, RZ, 0x1f ;  /* 0x00001fff30007589 */ /* 0x000f6200000e0000 */
[----:B------:R-:W-:Y:S01]  /*0bb0*/  NOP ;  /* 0x0000000000007918 */ /* 0x000fe20000000000 */
[----:B-----5:R-:W-:-:S13]  /*0bc0*/  ISETP.NE.AND P0, PT, R0, 0x3, PT ;  /* 0x000000030000780c */ /* 0x020fda0003f05270 */
[----:B------:R-:W-:Y:S05]  /*0bd0*/  @P0 BRA `(.L_x_7) ;  /* 0x00000000002c0947 */ /* 0x000fea0003800000 */
[----:B--2---:R-:W-:Y:S01]  /*0be0*/  UMOV UR5, 0x400 ;  /* 0x0000040000057882 */ /* 0x004fe20000000000 */
[----:B------:R-:W-:Y:S01]  /*0bf0*/  UMOV UR4, 0x20 ;  /* 0x0000002000047882 */ /* 0x000fe20000000000 */
[----:B------:R-:W-:Y:S02]  /*0c00*/  ULEA UR5, UR31, UR5, 0x18 ;  /* 0x000000051f057291 */ /* 0x000fe4000f8ec0ff */
[----:B------:R-:W-:-:S04]  /*0c10*/  UIADD3 UR6, UPT, UPT, -UR4, 0x100000, URZ ;  /* 0x0010000004067890 */ /* 0x000fc8000fffe1ff */
[----:B------:R-:W-:Y:S02]  /*0c20*/  USHF.L.U32 UR7, UR6, 0xb, URZ ;  /* 0x0000000b06077899 */ /* 0x000fe400080006ff */
[----:B------:R-:W-:Y:S01]  /*0c30*/  USHF.L.U32 UR6, UR6, 0x1, URZ ;  /* 0x0000000106067899 */ /* 0x000fe200080006ff */
[----:B------:R-:W-:Y:S01]  /*0c40*/  ELECT P0, URZ, PT ;  /* 0x0000000000ff782f */ /* 0x000fe20003800000 */
[----:B------:R-:W2:Y:S10]  /*0c50*/  FENCE.VIEW.ASYNC.S ;  /* 0x00000000000073c6 */ /* 0x000eb40000000000 */
[----:B--2---:R2:W1:Y:S01]  /*0c60*/  SYNCS.EXCH.64 URZ, [UR5+0x100], UR6 ;  /* 0x0001000605ff75b2 */ /* 0x0044620008000100 */
[----:B------:R2:W1:Y:S01]  /*0c70*/  SYNCS.EXCH.64 URZ, [UR5+0x108], UR6 ;  /* 0x0001080605ff75b2 */ /* 0x0004620008000100 */
[----:B------:R-:W-:Y:S01]  /*0c80*/  NOP ;  /* 0x0000000000007918 */ /* 0x000fe20000000000 */
.L_x_7:
[----:B------:R-:W5:Y:S01]  /*0c90*/  SHFL.IDX PT, R0, R48, RZ, 0x1f ;  /* 0x00001fff30007589 */ /* 0x000f6200000e0000 */
[----:B------:R-:W-:Y:S01]  /*0ca0*/  NOP ;  /* 0x0000000000007918 */ /* 0x000fe20000000000 */
[----:B-----5:R-:W-:-:S13]  /*0cb0*/  ISETP.NE.AND P0, PT, R0, 0x4, PT ;  /* 0x000000040000780c */ /* 0x020fda0003f05270 */
[----:B------:R-:W-:Y:S05]  /*0cc0*/  @P0 BRA `(.L_x_8) ;  /* 0x0000000000740947 */ /* 0x000fea0003800000 */
[----:B--2---:R-:W-:Y:S01]  /*0cd0*/  UMOV UR6, 0x400 ;  /* 0x0000040000067882 */ /* 0x004fe20000000000 */
        /* <DEDUP_REMOVED lines=11> */
[----:B--2---:R2:W1:Y:S08]  /*0d90*/  SYNCS.EXCH.64 URZ, [UR6+0x110], UR8 ;  /* 0x0001100806ff75b2 */ /* 0x0044700008000100 */
        /* <DEDUP_REMOVED lines=15> */
[----:B--2---:R-:W-:Y:S01]  /*0e90*/  NOP ;  /* 0x0000000000007918 */ /* 0x004fe20000000000 */
.L_x_8:
        /* <DEDUP_REMOVED lines=33> */
.L_x_9:
[----:B------:R-:W5:Y:S01]  /*10b0*/  SHFL.IDX PT, R0, R48, RZ, 0x1f ;  /* 0x00001fff30007589 */ /* 0x000f6200000e0000 */
[----:B------:R-:W-:Y:S01]  /*10c0*/  ISETP.NE.OR P0, PT, RZ, UR37, !P3 ;  /* 0x00000025ff007c0c */ /* 0x000fe2000df05670 */
        /* <DEDUP_REMOVED lines=24> */
.L_x_10:
[----:B------:R-:W-:Y:S01]  /*1250*/  VOTEU.ALL UP0, P0 ;  /* 0x0000000000ff7886 */ /* 0x000fe20000000000 */
[----:B--2---:R-:W-:Y:S01]  /*1260*/  UMOV UR4, 0x20 ;  /* 0x0000002000047882 */ /* 0x004fe20000000000 */
[----:B------:R-:W-:-:S03]  /*1270*/  NOP ;  /* 0x0000000000007918 */ /* 0x000fc60000000000 */
[----:B------:R-:W-:-:S04]  /*1280*/  @!UP0 UIADD3 UR6, UPT, UPT, -UR4, 0x100000, URZ ;  /* 0x0010000004068890 */ /* 0x000fc8000fffe1ff */
[----:B------:R-:W-:Y:S02]  /*1290*/  @!UP0 USHF.L.U32 UR7, UR6, 0xb, URZ ;  /* 0x0000000b06078899 */ /* 0x000fe400080006ff */
[----:B------:R-:W-:Y:S01]  /*12a0*/  @!UP0 USHF.L.U32 UR6, UR6, 0x1, URZ ;  /* 0x0000000106068899 */ /* 0x000fe200080006ff */
[----:B------:R-:W2:Y:S01]  /*12b0*/  LDCU UR4, c[0x0][0x36c] ;  /* 0x00006d80ff0477ac */ /* 0x000ea20008000800 */
[----:B------:R-:W-:Y:S02]  /*12c0*/  @!UP0 UMOV UR5, 0x400 ;  /* 0x0000040000058882 */ /* 0x000fe40000000000 */
[----:B------:R-:W-:Y:S01]  /*12d0*/  @!UP0 ULEA UR5, UR31, UR5, 0x18 ;  /* 0x000000051f058291 */ /* 0x000fe2000f8ec0ff */
[----:B------:R-:W-:Y:S01]  /*12e0*/  VOTEU.ALL UP0, P0 ;  /* 0x0000000000ff7886 */ /* 0x000fe20000000000 */
[----:B------:R-:W5:Y:S10]  /*12f0*/  FENCE.VIEW.ASYNC.S ;  /* 0x00000000000073c6 */ /* 0x000f740000000000 */
[----:B-----5:R1:W1:Y:S01]  /*1300*/  @!UP0 SYNCS.EXCH.64 URZ, [UR5+0x1e0], UR6 ;  /* 0x0001e00605ff85b2 */ /* 0x0202620008000100 */
[----:B--2---:R-:W-:-:S09]  /*1310*/  UISETP.EQ.U32.AND UP0, UPT, UR4, 0x1, UPT ;  /* 0x000000010400788c */ /* 0x004fd2000bf02070 */
[----:B------:R-:W-:Y:S05]  /*1320*/  BRA.U !UP0, `(.L_x_11) ;  /* 0x0000000108087547 */ /* 0x000fea000b800000 */
[----:B-1-3--:R-:W-:Y:S01]  /*1330*/  UCGABAR_ARV ;  /* 0x00000000000079c7 */ /* 0x00afe20008000000 */
[----:B------:R-:W-:Y:S05]  /*1340*/  BRA `(.L_x_12) ;  /* 0x0000000000047947 */ /* 0x000fea0003800000 */
.L_x_11:
[----:B-1-3--:R-:W-:Y:S01]  /*1350*/  NOP ;  /* 0x0000000000007918 */ /* 0x00afe20000000000 */
.L_x_12:
[----:B----4-:R-:W1:Y:S01]  /*1360*/  LDC.64 R14, c[0x0][0xbf0] ;  /* 0x0002fc00ff0e7b82 */ /* 0x010e620000000a00 */
[----:B------:R-:W1:Y:S01]  /*1370*/  LDCU.64 UR50, c[0x0][0x358] ;  /* 0x00006b00ff3277ac */ /* 0x000e620008000a00 */
[----:B------:R-:W2:Y:S01]  /*1380*/  LDCU UR27, c[0x0][0xc0c] ;  /* 0x00018180ff1b77ac */ /* 0x000ea20008000800 */
[----:B------:R-:W2:Y:S01]  /*1390*/  LDCU UR4, c[0x0][0xbdc] ;  /* 0x00017b80ff0477ac */ /* 0x000ea20008000800 */
[----:B------:R-:W3:Y:S01]  /*13a0*/  LDCU UR26, c[0x0][0xc10] ;  /* 0x00018200ff1a77ac */ /* 0x000ee20008000800 */
[----:B------:R-:W4:Y:S01]  /*13b0*/  LDCU.128 UR12, c[0x0][0xba0] ;  /* 0x00017400ff0c77ac */ /* 0x000f220008000c00 */
[----:B------:R-:W4:Y:S01]  /*13c0*/  LDCU.128 UR8, c[0x0][0xbb0] ;  /* 0x00017600ff0877ac */ /* 0x000f220008000c00 */
[----:B-1----:R-:W4:Y:S01]  /*13d0*/  LDG.E R8, desc[UR50][R14.64] ;  /* 0x000000320e087981 */ /* 0x002f22000c1e1900 */
[----:B------:R-:W1:Y:S03]  /*13e0*/  LDCU UR45, c[0x0][0xbe8] ;  /* 0x00017d00ff2d77ac */ /* 0x000e660008000800 */
[----:B------:R1:W4:Y:S01]  /*13f0*/  LDG.E R3, desc[UR50][R14.64+0x4] ;  /* 0x000004320e037981 */ /* 0x000322000c1e1900 */
[----:B--2---:R-:W-:Y:S01]  /*1400*/  USHF.L.U32 UR27, UR27, UR4, URZ ;  /* 0x000000041b1b7299 */ /* 0x004fe200080006ff */
[----:B------:R-:W-:Y:S01]  /*1410*/  LOP3.LUT R7, R49, 0x1f, RZ, 0xc0, !PT ;  /* 0x0000001f31077812 */ /* 0x000fe200078ec0ff */
[----:B---3--:R-:W-:Y:S01]  /*1420*/  USHF.L.U32 UR26, UR26, UR4, URZ ;  /* 0x000000041a1a7299 */ /* 0x008fe200080006ff */
[----:B------:R-:W-:Y:S01]  /*1430*/  IMAD.MOV.U32 R5, RZ, RZ, RZ ;  /* 0x000000ffff057224 */ /* 0x000fe200078e00ff */
[----:B------:R-:W2:Y:S01]  /*1440*/  LDCU.128 UR4, c[0x0][0xbc0] ;  /* 0x00017800ff0477ac */ /* 0x000ea20008000c00 */
[----:B------:R-:W-:-:S02]  /*1450*/  IMAD.MOV.U32 R6, RZ, RZ, RZ ;  /* 0x000000ffff067224 */ /* 0x000fc400078e00ff */
[----:B------:R-:W-:Y:S01]  /*1460*/  IMAD.U32 R4, RZ, RZ, UR27 ;  /* 0x0000001bff047e24 */ /* 0x000fe2000f8e00ff */
[----:B------:R-:W-:Y:S01]  /*1470*/  UMOV UR36, 0x400 ;  /* 0x0000040000247882 */ /* 0x000fe20000000000 */
[----:B------:R-:W-:Y:S01]  /*1480*/  IMAD.U32 R0, RZ, RZ, UR26 ;  /* 0x0000001aff007e24 */ /* 0x000fe2000f8e00ff */
[----:B------:R-:W-:Y:S02]  /*1490*/  UISETP.NE.AND UP5, UPT, UR37, 0x8, UPT ;  /* 0x000000082500788c */ /* 0x000fe4000bfa5270 */
[----:B------:R-:W-:Y:S01]  /*14a0*/  IABS R2, R4 ;  /* 0x0000000400027213 */ /* 0x000fe20000000000 */
[----:B----4-:R-:W-:Y:S01]  /*14b0*/  UISETP.NE.U32.AND UP3, UPT, UR14, URZ, UPT ;  /* 0x000000ff0e00728c */ /* 0x010fe2000bf65070 */
[----:B-1----:R-:W-:Y:S01]  /*14c0*/  ISETP.GE.AND P0, PT, R7, UR45, PT ;  /* 0x0000002d07007c0c */ /* 0x002fe2000bf06270 */
[----:B------:R-:W1:Y:S01]  /*14d0*/  LDCU UR40, c[0x0][0xbe0] ;  /* 0x00017c00ff2877ac */ /* 0x000e620008000800 */
[----:B------:R-:W-:Y:S02]  /*14e0*/  R2UR UR48, R2 ;  /* 0x00000000023072ca */ /* 0x000fe400000e0000 */
[----:B------:R-:W-:Y:S01]  /*14f0*/  IABS R2, R0 ;  /* 0x0000000000027213 */ /* 0x000fe20000000000 */
[----:B------:R-:W-:Y:S01]  /*1500*/  UISETP.NE.AND UP1, UPT, UR37, 0x1, UPT ;  /* 0x000000012500788c */ /* 0x000fe2000bf25270 */
[----:B------:R-:W-:-:S05]  /*1510*/  CS2R.32 R23, SR_CgaSize ;  /* 0x0000000000177805 */ /* 0x000fca0000008a00 */
[----:B------:R-:W-:-:S05]  /*1520*/  IMAD R23, R23, -0xa0, RZ ;  /* 0xffffff6017177824 */ /* 0x000fca00078e02ff */
[----:B------:R-:W-:-:S14]  /*1530*/  R2UR UR33, R23 ;  /* 0x00000000172172ca */ /* 0x000fdc00000e0000 */
[----:B------:R-:W3:Y:S01]  /*1540*/  LDCU UR33, c[0x0][UR33+0x2b0] ;  /* 0x00005600212177ac */ /* 0x000ee20008000800 */
[----:B------:R-:W-:Y:S01]  /*1550*/  R2UR UR47, R2 ;  /* 0x00000000022f72ca */ /* 0x000fe200000e0000 */
[----:B------:R-:W-:Y:S02]  /*1560*/  UISETP.NE.AND.EX UP3, UPT, UR15, URZ, UPT, UP3 ;  /* 0x000000ff0f00728c */ /* 0x000fe4000bf65330 */
[----:B------:R-:W-:Y:S01]  /*1570*/  ULEA UR36, UR31, UR36, 0x18 ;  /* 0x000000241f247291 */ /* 0x000fe2000f8ec0ff */
[----:B------:R-:W4:Y:S01]  /*1580*/  @!P0 LDC.64 R12, c[0x0][0xbf0] ;  /* 0x0002fc00ff0c8b82 */ /* 0x000f220000000a00 */
[----:B------:R-:W2:Y:S01]  /*1590*/  I2F.RP R2, UR48 ;  /* 0x0000003000027d06 */ /* 0x000ea20008209400 */
[----:B------:R-:W-:-:S05]  /*15a0*/  CS2R.32 R23, SR_CgaSize ;  /* 0x0000000000177805 */ /* 0x000fca0000008a00 */
[----:B------:R-:W-:-:S05]  /*15b0*/  IMAD R23, R23, -0xa0, RZ ;  /* 0xffffff6017177824 */ /* 0x000fca00078e02ff */
[----:B------:R-:W-:-:S14]  /*15c0*/  R2UR UR24, R23 ;  /* 0x00000000171872ca */ /* 0x000fdc00000e0000 */
[----:B------:R-:W1:Y:S01]  /*15d0*/  LDCU UR24, c[0x0][UR24+0x2b4] ;  /* 0x00005680181877ac */ /* 0x000e620008000800 */
[----:B------:R-:W1:Y:S01]  /*15e0*/  LDCU UR17, c[0x0][0x374] ;  /* 0x00006e80ff1177ac */ /* 0x000e620008000800 */
[----:B------:R-:W1:Y:S01]  /*15f0*/  LDCU.U8 UR16, c[0x0][0xbd8] ;  /* 0x00017b00ff1077ac */ /* 0x000e620008000000 */
[----:B--2---:R-:W2:Y:S01]  /*1600*/  MUFU.RCP R2, R2 ;  /* 0x0000000200027308 */ /* 0x004ea20000001000 */
[----:B------:R-:W-:Y:S01]  /*1610*/  I2FP.F32.U32 R9, UR42 ;  /* 0x0000002a00097c45 */ /* 0x000fe20008201000 */
[----:B----4-:R-:W-:-:S04]  /*1620*/  @!P0 IMAD.WIDE.U32 R12, R7, 0xc, R12 ;  /* 0x0000000c070c8825 */ /* 0x010fc800078e000c */
[----:B--2---:R-:W-:Y:S02]  /*1630*/  VIADD R2, R2, 0xffffffe ;  /* 0x0ffffffe02027836 */ /* 0x004fe40000000000 */
[----:B---3--:R-:W-:Y:S01]  /*1640*/  FMUL R9, R9, UR33 ;  /* 0x0000002109097c20 */ /* 0x008fe20008400000 */
[----:B------:R2:W5:Y:S03]  /*1650*/  @!P0 LDG.E R5, desc[UR50][R12.64] ;  /* 0x000000320c058981 */ /* 0x000566000c1e1900 */
[----:B------:R-:W-:Y:S01]  /*1660*/  F2I.FTZ.U32.TRUNC.NTZ R2, R2 ;  /* 0x0000000200027305 */ /* 0x000fe2000021f000 */
[----:B------:R-:W-:Y:S01]  /*1670*/  UMOV UR33, URZ ;  /* 0x000000ff00217c82 */ /* 0x000fe20008000000 */
[----:B------:R2:W5:Y:S01]  /*1680*/  @!P0 LDG.E R6, desc[UR50][R12.64+0x4] ;  /* 0x000004320c068981 */ /* 0x000562000c1e1900 */
[----:B------:R-:W-:-:S05]  /*1690*/  CS2R.32 R23, SR_CgaSize ;  /* 0x0000000000177805 */ /* 0x000fca0000008a00 */
[----:B------:R-:W-:-:S05]  /*16a0*/  IMAD R23, R23, -0xa0, RZ ;  /* 0xffffff6017177824 */ /* 0x000fca00078e02ff */
[----:B------:R-:W-:-:S14]  /*16b0*/  R2UR UR56, R23 ;  /* 0x00000000173872ca */ /* 0x000fdc00000e0000 */
[----:B------:R-:W3:Y:S01]  /*16c0*/  LDCU UR56, c[0x0][UR56+0x2a0] ;  /* 0x00005400383877ac */ /* 0x000ee20008000800 */
[----:B------:R-:W-:Y:S01]  /*16d0*/  LOP3.LUT R10, R10, 0xfffffffd, RZ, 0xc0, !PT ;  /* 0xfffffffd0a0a7812 */ /* 0x000fe200078ec0ff */
[----:B------:R-:W-:Y:S01]  /*16e0*/  IMAD.MOV.U32 R14, RZ, RZ, RZ ;  /* 0x000000ffff0e7224 */ /* 0x000fe200078e00ff */
[----:B-1----:R-:W-:Y:S02]  /*16f0*/  ISETP.NE.AND P3, PT, RZ, UR16, PT ;  /* 0x00000010ff007c0c */ /* 0x002fe4000bf65270 */
[----:B------:R-:W-:-:S05]  /*1700*/  CS2R.32 R23, SR_CgaSize ;  /* 0x0000000000177805 */ /* 0x000fca0000008a00 */
[----:B------:R-:W-:-:S05]  /*1710*/  IMAD R23, R23, -0xa0, RZ ;  /* 0xffffff6017177824 */ /* 0x000fca00078e02ff */
[----:B------:R-:W-:-:S14]  /*1720*/  R2UR UR54, R23 ;  /* 0x00000000173672ca */ /* 0x000fdc00000e0000 */
[----:B------:R-:W1:Y:S01]  /*1730*/  LDCU UR54, c[0x0][UR54+0x2a4] ;  /* 0x00005480363677ac */ /* 0x000e620008000800 */
[----:B------:R-:W-:Y:S01]  /*1740*/  F2I.U32.TRUNC.NTZ R9, R9 ;  /* 0x0000000900097305 */ /* 0x000fe2000020f000 */
[----:B------:R-:W-:Y:S01]  /*1750*/  IMAD.MOV.U32 R23, RZ, RZ, -0x1 ;  /* 0xffffffffff177424 */ /* 0x000fe200078e00ff */
[----:B------:R-:W-:Y:S01]  /*1760*/  UISETP.NE.AND UP0, UPT, UR37, URZ, UPT ;  /* 0x000000ff2500728c */ /* 0x000fe2000bf05270 */
[----:B------:R-:W-:Y:S02]  /*1770*/  R2UR UR59, R8 ;  /* 0x00000000083b72ca */ /* 0x000fe400000e0000 */
[----:B------:R-:W-:Y:S02]  /*1780*/  I2FP.F32.U32 R8, UR58 ;  /* 0x0000003a00087c45 */ /* 0x000fe40008201000 */
[----:B------:R-:W-:Y:S02]  /*1790*/  R2UR UR19, R3 ;  /* 0x00000000031372ca */ /* 0x000fe400000e0000 */
[----:B------:R-:W4:Y:S01]  /*17a0*/  I2F.RP R3, UR47 ;  /* 0x0000002f00037d06 */ /* 0x000f220008209400 */
[----:B------:R-:W-:-:S06]  /*17b0*/  FMUL R8, R8, UR24 ;  /* 0x0000001808087c20 */ /* 0x000fcc0008400000 */
[----:B------:R-:W-:Y:S01]  /*17c0*/  UIADD3 UR32, UP2, UPT, UR59, UR12, URZ ;  /* 0x0000000c3b207290 */ /* 0x000fe2000ff5e0ff */
[----:B------:R-:W-:Y:S03]  /*17d0*/  F2I.U32.TRUNC.NTZ R8, R8 ;  /* 0x0000000800087305 */ /* 0x000fe6000020f000 */
[----:B------:R-:W-:Y:S02]  /*17e0*/  ULEA.HI.X.SX32 UR59, UR59, UR13, 0x1, UP2 ;  /* 0x0000000d3b3b7291 */ /* 0x000fe400090f0eff */
[----:B------:R-:W-:Y:S02]  /*17f0*/  UIADD3 UR32, UP2, UPT, UR32, -0x1, URZ ;  /* 0xffffffff20207890 */ /* 0x000fe4000ff5e0ff */
[----:B------:R-:W-:Y:S01]  /*1800*/  UIADD3 UR25, UP4, UPT, UR19, UR10, URZ ;  /* 0x0000000a13197290 */ /* 0x000fe2000ff9e0ff */
[----:B----4-:R-:W4:Y:S01]  /*1810*/  MUFU.RCP R3, R3 ;  /* 0x0000000300037308 */ /* 0x010f220000001000 */
[----:B------:R-:W-:-:S02]  /*1820*/  UIADD3.X UR59, UPT, UPT, UR59, -0x1, URZ, UP2, !UPT ;  /* 0xffffffff3b3b7890 */ /* 0x000fc400097fe4ff */
[----:B------:R-:W-:Y:S02]  /*1830*/  UIADD3 UR18, UP6, UPT, UR32, UR9, URZ ;  /* 0x0000000920127290 */ /* 0x000fe4000ffde0ff */
[----:B------:R-:W-:Y:S02]  /*1840*/  ULEA.HI.X.SX32 UR19, UR19, UR11, 0x1, UP4 ;  /* 0x0000000b13137291 */ /* 0x000fe4000a0f0eff */
[----:B------:R-:W-:Y:S02]  /*1850*/  UIADD3.X UR41, UPT, UPT, URZ, UR59, URZ, UP6, !UPT ;  /* 0x0000003bff297290 */ /* 0x000fe4000b7fe4ff */
[----:B------:R-:W-:Y:S02]  /*1860*/  UIADD3 UR25, UP4, UPT, UR25, -0x1, URZ ;  /* 0xffffffff19197890 */ /* 0x000fe4000ff9e0ff */
[----:B------:R-:W-:Y:S02]  /*1870*/  UIMAD.WIDE.U32 UR62, UR41, UR14, URZ ;  /* 0x0000000e293e72a5 */ /* 0x000fe4000f8e00ff */
[----:B------:R-:W-:-:S02]  /*1880*/  UIADD3.X UR19, UPT, UPT, UR19, -0x1, URZ, UP4, !UPT ;  /* 0xffffffff13137890 */ /* 0x000fc4000a7fe4ff */
[----:B------:R-:W-:Y:S02]  /*1890*/  UIADD3 UR46, UP4, UPT, UR25, UR7, URZ ;  /* 0x00000007192e7290 */ /* 0x000fe4000ff9e0ff */
[----:B------:R-:W-:Y:S01]  /*18a0*/  UIMAD.WIDE.U32 UR52, UR18, UR14, URZ ;  /* 0x0000000e123472a5 */ /* 0x000fe2000f8e00ff */
[----:B----4-:R-:W-:Y:S01]  /*18b0*/  VIADD R3, R3, 0xffffffe ;  /* 0x0ffffffe03037836 */ /* 0x010fe20000000000 */
[----:B------:R-:W-:Y:S02]  /*18c0*/  UIMAD.WIDE.U32 UR62, UP6, UR18, UR15, UR62 ;  /* 0x0000000f123e72a5 */ /* 0x000fe4000f8c003e */
[----:B------:R-:W-:Y:S02]  /*18d0*/  UIADD3.X UR18, UPT, UPT, URZ, UR19, URZ, UP4, !UPT ;  /* 0x00000013ff127290 */ /* 0x000fe4000a7fe4ff */
[----:B------:R-:W-:Y:S01]  /*18e0*/  UIADD3.X UR61, UPT, UPT, URZ, URZ, URZ, UP6, !UPT ;  /* 0x000000ffff3d7290 */ /* 0x000fe2000b7fe4ff */
[----:B------:R-:W4:Y:S01]  /*18f0*/  F2I.FTZ.U32.TRUNC.NTZ R3, R3 ;  /* 0x0000000300037305 */ /* 0x000f22000021f000 */
[----:B------:R-:W-:-:S02]  /*1900*/  UIMAD.WIDE.U32 UR64, UR18, UR4, URZ ;  /* 0x00000004124072a5 */ /* 0x000fc4000f8e00ff */
[----:B------:R-:W-:Y:S01]  /*1910*/  UIADD3 URZ, UP6, UPT, UR53, UR62, URZ ;  /* 0x0000003e35ff7290 */ /* 0x000fe2000ffde0ff */
[----:B------:R-:W-:Y:S01]  /*1920*/  UMOV UR60, UR63 ;  /* 0x0000003f003c7c82 */ /* 0x000fe20008000000 */
[----:B------:R-:W-:Y:S02]  /*1930*/  UIMAD.WIDE.U32 UR52, UP4, UR46, UR5, UR64 ;  /* 0x000000052e3472a5 */ /* 0x000fe4000f880040 */
[----:B------:R-:W-:Y:S02]  /*1940*/  UIMAD.WIDE.U32.X UR64, UR41, UR15, UR60, UP6 ;  /* 0x0000000f294072a5 */ /* 0x000fe4000b0e043c */
[----:B------:R-:W-:Y:S02]  /*1950*/  UIMAD.WIDE.U32 UR62, UR46, UR4, URZ ;  /* 0x000000042e3e72a5 */ /* 0x000fe4000f8e00ff */
[----:B------:R-:W-:Y:S02]  /*1960*/  USEL UR32, UR32, UR64, !UP3 ;  /* 0x0000004020207287 */ /* 0x000fe4000d800000 */
[----:B------:R-:W-:Y:S01]  /*1970*/  USEL UR59, UR59, UR65, !UP3 ;  /* 0x000000413b3b7287 */ /* 0x000fe2000d800000 */
[----:B------:R-:W-:Y:S01]  /*1980*/  R2UR UR65, R2 ;  /* 0x00000000024172ca */ /* 0x000fe200000e0000 */
[----:B------:R-:W-:Y:S01]  /*1990*/  UIADD3.X UR61, UPT, UPT, URZ, URZ, URZ, UP4, !UPT ;  /* 0x000000ffff3d7290 */ /* 0x000fe2000a7fe4ff */
[----:B------:R-:W-:Y:S01]  /*19a0*/  IABS R2, R4 ;  /* 0x0000000400027213 */ /* 0x000fe20000000000 */
[----:B------:R-:W-:-:S02]  /*19b0*/  UISETP.NE.U32.AND UP2, UPT, UR4, URZ, UPT ;  /* 0x000000ff0400728c */ /* 0x000fc4000bf45070 */
[----:B------:R-:W-:Y:S02]  /*19c0*/  UIADD3 URZ, UP4, UPT, UR63, UR52, URZ ;  /* 0x000000343fff7290 */ /* 0x000fe4000ff9e0ff */
[----:B------:R-:W-:Y:S01]  /*19d0*/  USHF.R.U64 UR59, UR32, UR8, UR59 ;  /* 0x00000008203b7299 */ /* 0x000fe2000800123b */
[----:B------:R-:W-:Y:S01]  /*19e0*/  IMAD.MOV R2, RZ, RZ, -R2 ;  /* 0x000000ffff027224 */ /* 0x000fe200078e0a02 */
[----:B------:R-:W-:Y:S01]  /*19f0*/  UMOV UR60, UR53 ;  /* 0x00000035003c7c82 */ /* 0x000fe20008000000 */
[----:B------:R-:W-:Y:S01]  /*1a00*/  UISETP.NE.AND.EX UP2, UPT, UR5, URZ, UPT, UP2 ;  /* 0x000000ff0500728c */ /* 0x000fe2000bf45320 */
[----:B----4-:R-:W-:Y:S01]  /*1a10*/  R2UR UR53, R3 ;  /* 0x00000000033572ca */ /* 0x010fe200000e0000 */
[----:B------:R-:W-:Y:S02]  /*1a20*/  UIMAD.WIDE.U32.X UR60, UR18, UR5, UR60, UP4 ;  /* 0x00000005123c72a5 */ /* 0x000fe4000a0e043c */
[----:B------:R-:W-:Y:S02]  /*1a30*/  UIADD3 UR59, UPT, UPT, UR27, -0x1, UR59 ;  /* 0xffffffff1b3b7890 */ /* 0x000fe4000fffe03b */
[----:B------:R-:W-:-:S02]  /*1a40*/  USEL UR25, UR25, UR60, !UP2 ;  /* 0x0000003c19197287 */ /* 0x000fc4000d000000 */
[----:B------:R-:W-:Y:S01]  /*1a50*/  USEL UR19, UR19, UR61, !UP2 ;  /* 0x0000003d13137287 */ /* 0x000fe2000d000000 */
[----:B------:R-:W-:Y:S01]  /*1a60*/  R2UR UR60, R2 ;  /* 0x00000000023c72ca */ /* 0x000fe200000e0000 */
[----:B------:R-:W-:Y:S01]  /*1a70*/  IMAD.U32 R3, RZ, RZ, UR59 ;  /* 0x0000003bff037e24 */ /* 0x000fe2000f8e00ff */
[----:B------:R-:W-:Y:S01]  /*1a80*/  UIADD3 UR32, UPT, UPT, URZ, -UR65, URZ ;  /* 0x80000041ff207290 */ /* 0x000fe2000fffe0ff */
[----:B------:R-:W-:Y:S01]  /*1a90*/  IABS R2, R0 ;  /* 0x0000000000027213 */ /* 0x000fe20000000000 */
[----:B------:R-:W-:Y:S02]  /*1aa0*/  USHF.R.U64 UR19, UR25, UR6, UR19 ;  /* 0x0000000619137299 */ /* 0x000fe40008001213 */
[----:B------:R-:W-:Y:S01]  /*1ab0*/  IABS R3, R3 ;  /* 0x0000000300037213 */ /* 0x000fe20000000000 */
[----:B------:R-:W-:Y:S01]  /*1ac0*/  UIMAD UR32, UR32, UR48, URZ ;  /* 0x00000030202072a4 */ /* 0x000fe2000f8e02ff */
[----:B------:R-:W-:Y:S01]  /*1ad0*/  IMAD.MOV R2, RZ, RZ, -R2 ;  /* 0x000000ffff027224 */ /* 0x000fe200078e0a02 */
[----:B------:R-:W-:Y:S01]  /*1ae0*/  UIADD3 UR57, UPT, UPT, UR26, -0x1, UR19 ;  /* 0xffffffff1a397890 */ /* 0x000fe2000fffe013 */
[----:B------:R-:W-:Y:S01]  /*1af0*/  R2UR UR25, R3 ;  /* 0x00000000031972ca */ /* 0x000fe200000e0000 */
[----:B------:R-:W-:Y:S01]  /*1b00*/  UMOV UR64, URZ ;  /* 0x000000ff00407c82 */ /* 0x000fe20008000000 */
[----:B------:R-:W-:Y:S01]  /*1b10*/  UIADD3 UR19, UPT, UPT, URZ, -UR53, URZ ;  /* 0x80000035ff137290 */ /* 0x000fe2000fffe0ff */
[----:B------:R-:W-:Y:S01]  /*1b20*/  R2UR UR46, R2 ;  /* 0x00000000022e72ca */ /* 0x000fe200000e0000 */
[----:B------:R-:W-:Y:S01]  /*1b30*/  UIMAD.WIDE.U32 UR62, UR65, UR32, UR64 ;  /* 0x00000020413e72a5 */ /* 0x000fe2000f8e0040 */
[----:B------:R-:W-:Y:S01]  /*1b40*/  IMAD.U32 R3, RZ, RZ, UR57 ;  /* 0x00000039ff037e24 */ /* 0x000fe2000f8e00ff */
[----:B------:R-:W-:Y:S01]  /*1b50*/  UIMAD UR19, UR19, UR47, URZ ;  /* 0x0000002f131372a4 */ /* 0x000fe2000f8e02ff */
[----:B------:R-:W-:Y:S01]  /*1b60*/  UMOV UR52, URZ ;  /* 0x000000ff00347c82 */ /* 0x000fe20008000000 */
[----:B------:R-:W-:-:S02]  /*1b70*/  UISETP.NE.AND UP4, UPT, UR40, 0x1, UPT ;  /* 0x000000012800788c */ /* 0x000fc4000bf85270 */
[----:B------:R-:W-:Y:S01]  /*1b80*/  IABS R3, R3 ;  /* 0x0000000300037213 */ /* 0x000fe20000000000 */
[----:B------:R-:W-:Y:S01]  /*1b90*/  UMOV UR49, UR63 ;  /* 0x0000003f00317c82 */ /* 0x000fe20008000000 */
[----:B------:R-:W-:Y:S01]  /*1ba0*/  UIMAD.WIDE.U32 UR52, UR53, UR19, UR52 ;  /* 0x00000013353472a5 */ /* 0x000fe2000f8e0034 */
[----:B------:R-:W-:Y:S01]  /*1bb0*/  R2UR UR40, R9 ;  /* 0x00000000092872ca */ /* 0x000fe200000e0000 */
[----:B------:R-:W-:Y:S01]  /*1bc0*/  UIMAD.WIDE.U32 UR62, UR49, UR25, URZ ;  /* 0x00000019313e72a5 */ /* 0x000fe2000f8e00ff */
[----:B------:R-:W-:Y:S01]  /*1bd0*/  R2UR UR55, R3 ;  /* 0x00000000033772ca */ /* 0x000fe200000e0000 */
[----:B------:R-:W-:Y:S01]  /*1be0*/  USEL UR32, UR42, UR58, !UP4 ;  /* 0x0000003a2a207287 */ /* 0x000fe2000e000000 */
[----:B------:R-:W4:Y:S01]  /*1bf0*/  LDC.64 R2, c[0x0][0xbd0] ;  /* 0x0002f400ff027b82 */ /* 0x000f220000000a00 */
[----:B------:R-:W-:Y:S01]  /*1c00*/  ULOP3.LUT UR52, URZ, UR27, URZ, 0x33, !UPT ;  /* 0x0000001bff347292 */ /* 0x000fe2000f8e33ff */
[----:B------:R-:W-:Y:S01]  /*1c10*/  PRMT R9, RZ, 0x7610, R9 ;  /* 0x00007610ff097816 */ /* 0x000fe20000000009 */
[----:B------:R-:W-:Y:S01]  /*1c20*/  ULOP3.LUT UR49, URZ, UR26, URZ, 0x33, !UPT ;  /* 0x0000001aff317292 */ /* 0x000fe2000f8e33ff */
[----:B------:R-:W-:Y:S01]  /*1c30*/  UMOV UR19, UR63 ;  /* 0x0000003f00137c82 */ /* 0x000fe20008000000 */
[----:B------:R-:W-:-:S02]  /*1c40*/  UIMAD.WIDE.U32 UR62, UR30, UR17, URZ ;  /* 0x000000111e3e72a5 */ /* 0x000fc4000f8e00ff */
[----:B------:R-:W-:Y:S02]  /*1c50*/  UIMAD UR60, UR19, UR60, UR25 ;  /* 0x0000003c133c72a4 */ /* 0x000fe4000f8e0219 */
[----:B------:R-:W-:Y:S02]  /*1c60*/  UIADD3 UR19, UPT, UPT, UR36, 0x310, URZ ;  /* 0x0000031024137890 */ /* 0x000fe4000fffe0ff */
[----:B------:R-:W-:Y:S02]  /*1c70*/  UIMAD.WIDE.U32 UR66, UR53, UR55, URZ ;  /* 0x00000037354272a5 */ /* 0x000fe4000f8e00ff */
[----:B------:R-:W-:Y:S02]  /*1c80*/  UISETP.GT.U32.AND UP6, UPT, UR48, UR60, UPT ;  /* 0x0000003c3000728c */ /* 0x000fe4000bfc4070 */
[----:B------:R-:W-:Y:S01]  /*1c90*/  UIADD3 UR36, UPT, UPT, UR36, 0x270, URZ ;  /* 0x0000027024247890 */ /* 0x000fe2000fffe0ff */
[----:B------:R-:W2:Y:S03]  /*1ca0*/  LDCU UR25, c[0x0][0x378] ;  /* 0x00006f00ff1977ac */ /* 0x000ea60008000800 */
[----:B------:R-:W-:-:S02]  /*1cb0*/  @UP5 USEL UR36, UR36, UR19, !UP1 ;  /* 0x0000001324245287 */ /* 0x000fc4000c800000 */
[----:B------:R-:W-:Y:S01]  /*1cc0*/  UISETP.GE.AND UP1, UPT, UR59, URZ, UPT ;  /* 0x000000ff3b00728c */ /* 0x000fe2000bf26270 */
[----:B------:R-:W-:Y:S02]  /*1cd0*/  UMOV UR19, UR67 ;  /* 0x0000004300137c82 */ /* 0x000fe40008000000 */
[----:B------:R-:W-:Y:S02]  /*1ce0*/  @!UP6 UIADD3 UR60, UPT, UPT, UR60, -UR48, URZ ;  /* 0x800000303c3ce290 */ /* 0x000fe4000fffe0ff */
[----:B------:R-:W-:Y:S02]  /*1cf0*/  UIMAD UR55, UR19, UR46, UR55 ;  /* 0x0000002e133772a4 */ /* 0x000fe4000f8e0237 */
[----:B------:R-:W-:Y:S02]  /*1d00*/  UISETP.GT.U32.AND UP6, UPT, UR48, UR60, UPT ;  /* 0x0000003c3000728c */ /* 0x000fe4000bfc4070 */
[----:B------:R-:W-:Y:S02]  /*1d10*/  UISETP.GT.U32.AND UP5, UPT, UR47, UR55, UPT ;  /* 0x000000372f00728c */ /* 0x000fe4000bfa4070 */
[----:B------:R-:W-:-:S02]  /*1d20*/  USEL UR19, UR58, UR42, !UP4 ;  /* 0x0000002a3a137287 */ /* 0x000fc4000e000000 */
[----:B------:R-:W-:Y:S02]  /*1d30*/  USEL UR17, UR30, UR17, !UP4 ;  /* 0x000000111e117287 */ /* 0x000fe4000e000000 */
[----:B--2---:R-:W-:Y:S02]  /*1d40*/  UIMAD.WIDE.U32 UR30, UR62, UR25, URZ ;  /* 0x000000193e1e72a5 */ /* 0x004fe4000f8e00ff */
[----:B------:R-:W-:Y:S02]  /*1d50*/  UIMAD UR25, UR63, UR25, URZ ;  /* 0x000000193f1972a4 */ /* 0x000fe4000f8e02ff */
[----:B------:R-:W-:Y:S02]  /*1d60*/  @!UP6 UIADD3 UR60, UPT, UPT, UR60, -UR48, URZ ;  /* 0x800000303c3ce290 */ /* 0x000fe4000fffe0ff */
[----:B------:R-:W-:Y:S02]  /*1d70*/  @!UP5 UIADD3 UR55, UPT, UPT, UR55, -UR47, URZ ;  /* 0x8000002f3737d290 */ /* 0x000fe4000fffe0ff */
[----:B------:R-:W-:Y:S01]  /*1d80*/  UIMAD.WIDE.U32 UR62, UR19, UR17, UR32 ;  /* 0x00000011133e72a5 */ /* 0x000fe2000f8e0020 */
[----:B------:R-:W-:Y:S01]  /*1d90*/  R2UR UR19, R8 ;  /* 0x00000000081372ca */ /* 0x000fe200000e0000 */
[----:B------:R-:W-:Y:S01]  /*1da0*/  UISETP.GT.U32.AND UP5, UPT, UR47, UR55, UPT ;  /* 0x000000372f00728c */ /* 0x000fe2000bfa4070 */
[----:B------:R-:W-:Y:S01]  /*1db0*/  PRMT R8, RZ, 0x7610, R8 ;  /* 0x00007610ff087816 */ /* 0x000fe20000000008 */
[----:B------:R-:W-:-:S02]  /*1dc0*/  @!UP1 UIADD3 UR60, UPT, UPT, -UR60, URZ, URZ ;  /* 0x000000ff3c3c9290 */ /* 0x000fc4000fffe1ff */
[----:B------:R-:W-:Y:S01]  /*1dd0*/  UISETP.GE.AND UP1, UPT, UR57, URZ, UPT ;  /* 0x000000ff3900728c */ /* 0x000fe2000bf26270 */
[----:B------:R-:W-:Y:S01]  /*1de0*/  UMOV UR24, UR62 ;  /* 0x0000003e00187c82 */ /* 0x000fe20008000000 */
[----:B------:R-:W-:Y:S01]  /*1df0*/  UMOV UR17, UR63 ;  /* 0x0000003f00117c82 */ /* 0x000fe20008000000 */
[----:B----4-:R-:W-:Y:S01]  /*1e00*/  ISETP.LE.U32.AND P0, PT, R2, UR24, PT ;  /* 0x0000001802007c0c */ /* 0x010fe2000bf03070 */
[----:B------:R-:W-:Y:S01]  /*1e10*/  IMAD.U32 R2, RZ, RZ, UR17 ;  /* 0x00000011ff027e24 */ /* 0x000fe2000f8e00ff */
[----:B------:R-:W-:Y:S02]  /*1e20*/  UISETP.NE.AND UP6, UPT, UR27, URZ, UPT ;  /* 0x000000ff1b00728c */ /* 0x000fe4000bfc5270 */
[----:B------:R-:W-:Y:S02]  /*1e30*/  @!UP5 UIADD3 UR55, UPT, UPT, UR55, -UR47, URZ ;  /* 0x8000002f3737d290 */ /* 0x000fe4000fffe0ff */
[----:B------:R-:W-:Y:S01]  /*1e40*/  UISETP.NE.AND UP5, UPT, UR26, URZ, UPT ;  /* 0x000000ff1a00728c */ /* 0x000fe2000bfa5270 */
[----:B------:R-:W-:Y:S01]  /*1e50*/  ISETP.GE.U32.AND.EX P1, PT, R2, R3, PT, P0 ;  /* 0x000000030200720c */ /* 0x000fe20003f26100 */
[----:B------:R-:W-:Y:S01]  /*1e60*/  @!UP1 UIADD3 UR55, UPT, UPT, -UR55, URZ, URZ ;  /* 0x000000ff37379290 */ /* 0x000fe2000fffe1ff */
[----:B------:R-:W-:Y:S01]  /*1e70*/  PLOP3.LUT P0, PT, PT, PT, PT, 0x80, 0x8 ;  /* 0x000000000008781c */ /* 0x000fe20003f0f070 */
[----:B------:R-:W-:-:S02]  /*1e80*/  USEL UR60, UR52, UR60, !UP6 ;  /* 0x0000003c343c7287 */ /* 0x000fc4000f000000 */
[----:B------:R-:W-:Y:S02]  /*1e90*/  USEL UR55, UR49, UR55, !UP5 ;  /* 0x0000003731377287 */ /* 0x000fe4000e800000 */
[----:B------:R-:W-:Y:S02]  /*1ea0*/  UIADD3 UR60, UPT, UPT, UR59, -UR60, URZ ;  /* 0x8000003c3b3c7290 */ /* 0x000fe4000fffe0ff */
[----:B------:R-:W-:Y:S02]  /*1eb0*/  UIADD3 UR55, UPT, UPT, UR57, -UR55, URZ ;  /* 0x8000003739377290 */ /* 0x000fe4000fffe0ff */
[----:B------:R-:W-:Y:S02]  /*1ec0*/  UIADD3 UR40, UPT, UPT, -UR40, URZ, URZ ;  /* 0x000000ff28287290 */ /* 0x000fe4000fffe1ff */
[----:B------:R-:W-:Y:S02]  /*1ed0*/  UIMAD UR62, UR60, UR55, URZ ;  /* 0x000000373c3e72a4 */ /* 0x000fe4000f8e02ff */
[----:B------:R-:W-:Y:S01]  /*1ee0*/  USEL UR60, UR55, UR60, !UP4 ;  /* 0x0000003c373c7287 */ /* 0x000fe2000e000000 */
[----:B------:R-:W-:Y:S01]  /*1ef0*/  @P0 LOP3.LUT R10, R10, 0x2, RZ, 0xfc, !PT ;  /* 0x000000020a0a0812 */ /* 0x000fe200078efcff */
[----:B------:R-:W-:Y:S01]  /*1f00*/  UIADD3 UR19, UPT, UPT, -UR19, URZ, URZ ;  /* 0x000000ff13137290 */ /* 0x000fe2000fffe1ff */
[----:B------:R-:W-:Y:S01]  /*1f10*/  UMOV UR18, 0xffffffff ;  /* 0xffffffff00127882 */ /* 0x000fe20000000000 */
[----:B------:R-:W-:Y:S01]  /*1f20*/  UMOV UR41, URZ ;  /* 0x000000ff00297c82 */ /* 0x000fe20008000000 */
[----:B------:R-:W-:-:S02]  /*1f30*/  UIADD3 UR25, UPT, UPT, UR31, UR25, URZ ;  /* 0x000000191f197290 */ /* 0x000fc4000fffe0ff */
[----:B------:R-:W-:Y:S02]  /*1f40*/  USHF.R.S32.HI UR57, URZ, 0x1f, UR62 ;  /* 0x0000001fff397899 */ /* 0x000fe4000801143e */
[----:B------:R-:W-:Y:S02]  /*1f50*/  USHF.R.S32.HI UR55, URZ, 0x1f, UR60 ;  /* 0x0000001fff377899 */ /* 0x000fe4000801143c */
[----:B---3--:R-:W-:Y:S02]  /*1f60*/  UIMAD UR40, UR56, UR40, UR42 ;  /* 0x00000028382872a4 */ /* 0x008fe4000f8e022a */
[----:B-1----:R-:W-:Y:S01]  /*1f70*/  UIMAD UR19, UR54, UR19, UR58 ;  /* 0x00000013361372a4 */ /* 0x002fe2000f8e023a */
[----:B------:R-:W-:Y:S11]  /*1f80*/  BRA.U UP0, `(.L_x_13) ;  /* 0x0000000100347547 */ /* 0x000ff6000b800000 */
[----:B------:R-:W-:Y:S02]  /*1f90*/  UISETP.NE.AND UP0, UPT, UR21, 0x4, UPT ;  /* 0x000000041500788c */ /* 0x000fe4000bf05270 */
[----:B------:R-:W-:-:S04]  /*1fa0*/  UISETP.NE.AND UP1, UPT, UR19, URZ, UPT ;  /* 0x000000ff1300728c */ /* 0x000fc8000bf25270 */
[----:B------:R-:W-:Y:S01]  /*1fb0*/  PLOP3.LUT P0, PT, PT, PT, UP0, 0x80, 0x8 ;  /* 0x000000000008781c */ /* 0x000fe20003f0f008 */
[----:B------:R-:W-:-:S04]  /*1fc0*/  UISETP.LT.U32.OR UP1, UPT, UR40, 0x2, !UP1 ;  /* 0x000000022800788c */ /* 0x000fc8000cf21470 */
[----:B------:R-:W-:Y:S01]  /*1fd0*/  @UP0 ULOP3.LUT UR40, UR40, 0xfffffffe, URZ, 0xc0, !UPT ;  /* 0xfffffffe28280892 */ /* 0x000fe2000f8ec0ff */
[----:B------:R-:W-:Y:S01]  /*1fe0*/  @UP0 UMOV UR19, 0x3 ;  /* 0x0000000300130882 */ /* 0x000fe20000000000 */
[----:B------:R-:W-:Y:S02]  /*1ff0*/  USEL UR56, URZ, 0x1, !UP1 ;  /* 0x00000001ff387887 */ /* 0x000fe4000c800000 */
[----:B------:R-:W-:Y:S02]  /*2000*/  @UP0 USHF.L.U32 UR19, UR19, UR40, URZ ;  /* 0x0000002813130299 */ /* 0x000fe400080006ff */
[----:B------:R-:W-:-:S04]  /*2010*/  USEL UR54, URZ, 0x2, !UP1 ;  /* 0x00000002ff367887 */ /* 0x000fc8000c800000 */
[----:B------:R-:W-:Y:S01]  /*2020*/  UIADD3 UR54, UPT, UPT, UR56, UR54, URZ ;  /* 0x0000003638367290 */ /* 0x000fe2000fffe0ff */
[----:B------:R-:W-:-:S05]  /*2030*/  @P0 IMAD.U32 R2, RZ, RZ, UR19 ;  /* 0x00000013ff020e24 */ /* 0x000fca000f8e00ff */
[----:B------:R-:W-:Y:S01]  /*2040*/  IMAD.U32 R9, RZ, RZ, UR54 ;  /* 0x00000036ff097e24 */ /* 0x000fe2000f8e00ff */
[----:B------:R-:W-:-:S07]  /*2050*/  @P0 PRMT R8, R2, 0x7610, R8 ;  /* 0x0000761002080816 */ /* 0x000fce0000000008 */
.L_x_13:
[----:B------:R-:W-:Y:S01]  /*2060*/  UMOV UR63, UR57 ;  /* 0x00000039003f7c82 */ /* 0x000fe20008000000 */
[----:B------:R-:W-:Y:S01]  /*2070*/  UMOV UR61, UR55 ;  /* 0x00000037003d7c82 */ /* 0x000fe20008000000 */
[----:B------:R-:W-:Y:S01]  /*2080*/  IMAD.U32 R16, RZ, RZ, UR62 ;  /* 0x0000003eff107e24 */ /* 0x000fe2000f8e00ff */
[----:B------:R-:W-:Y:S01]  /*2090*/  MOV R12, UR60 ;  /* 0x0000003c000c7c02 */ /* 0x000fe20008000f00 */
[----:B------:R-:W-:Y:S01]  /*20a0*/  IMAD.U32 R17, RZ, RZ, UR63 ;  /* 0x0000003fff117e24 */ /* 0x000fe2000f8e00ff */
[----:B------:R-:W-:Y:S01]  /*20b0*/  MOV R13, UR61 ;  /* 0x0000003d000d7c02 */ /* 0x000fe20008000f00 */
[----:B------:R-:W-:Y:S01]  /*20c0*/  UMOV UR40, URZ ;  /* 0x000000ff00287c82 */ /* 0x000fe20008000000 */
[----:B------:R-:W-:Y:S01]  /*20d0*/  UMOV UR19, 0xffffffff ;  /* 0xffffffff00137882 */ /* 0x000fe20000000000 */
[----:B------:R-:W-:Y:S05]  /*20e0*/  @P1 BRA P3, `(.L_x_14) ;  /* 0x0000001400f01947 */ /* 0x000fea0001800000 */
[----:B------:R-:W-:Y:S01]  /*20f0*/  IMAD.U32 R3, RZ, RZ, UR17 ;  /* 0x00000011ff037e24 */ /* 0x000fe2000f8e00ff */
[----:B------:R-:W-:Y:S01]  /*2100*/  ISETP.LE.U32.AND P0, PT, R16, UR24, PT ;  /* 0x0000001810007c0c */ /* 0x000fe2000bf03070 */
[----:B------:R-:W-:Y:S01]  /*2110*/  UMOV UR41, URZ ;  /* 0x000000ff00297c82 */ /* 0x000fe20008000000 */
[----:B------:R-:W-:Y:S01]  /*2120*/  UMOV UR40, URZ ;  /* 0x000000ff00287c82 */ /* 0x000fe20008000000 */
[----:B------:R-:W-:Y:S01]  /*2130*/  IMAD.MOV.U32 R14, RZ, RZ, RZ ;  /* 0x000000ffff0e7224 */ /* 0x000fe200078e00ff */
[----:B------:R-:W-:-:S13]  /*2140*/  ISETP.GE.U32.AND.EX P0, PT, R3, R17, PT, P0 ;  /* 0x000000110300720c */ /* 0x000fda0003f06100 */
[----:B------:R-:W-:Y:S05]  /*2150*/  @!P0 BRA `(.L_x_15) ;  /* 0x0000001000b48947 */ /* 0x000fea0003800000 */
[----:B------:R-:W-:Y:S02]  /*2160*/  VIADD R2, R7, 0x20 ;  /* 0x0000002007027836 */ /* 0x000fe40000000000 */
[----:B------:R-:W-:Y:S02]  /*2170*/  IMAD.MOV.U32 R14, RZ, RZ, R7 ;  /* 0x000000ffff0e7224 */ /* 0x000fe400078e0007 */
[----:B-----5:R-:W-:Y:S01]  /*2180*/  IMAD.MOV.U32 R11, RZ, RZ, R6 ;  /* 0x000000ffff0b7224 */ /* 0x020fe200078e0006 */
[----:B------:R-:W-:Y:S02]  /*2190*/  ISETP.GE.AND P0, PT, R2, UR45, PT ;  /* 0x0000002d02007c0c */ /* 0x000fe4000bf06270 */
[----:B------:R-:W-:-:S11]  /*21a0*/  MOV R2, R5 ;  /* 0x0000000500027202 */ /* 0x000fd60000000f00 */
[----:B------:R-:W1:Y:S01]  /*21b0*/  @!P0 LDC.64 R18, c[0x0][0xbf0] ;  /* 0x0002fc00ff128b82 */ /* 0x000e620000000a00 */
[----:B------:R-:W-:Y:S02]  /*21c0*/  UIADD3 UR19, UP1, UPT, UR10, -0x1, URZ ;  /* 0xffffffff0a137890 */ /* 0x000fe4000ff3e0ff */
[----:B------:R-:W-:Y:S01]  /*21d0*/  UIADD3 UR12, UP0, UPT, UR12, -0x1, URZ ;  /* 0xffffffff0c0c7890 */ /* 0x000fe2000ff1e0ff */
[----:B------:R-:W-:Y:S01]  /*21e0*/  BSSY.RECONVERGENT B0, `(.L_x_16) ;  /* 0x0000051000007945 */ /* 0x000fe20003800200 */
[----:B------:R-:W-:Y:S01]  /*21f0*/  UIADD3.X UR40, UPT, UPT, UR11, -0x1, URZ, UP1, !UPT ;  /* 0xffffffff0b287890 */ /* 0x000fe20008ffe4ff */
[----:B-1----:R-:W-:-:S05]  /*2200*/  @!P0 IMAD.WIDE.U32 R18, R14, 0xc, R18 ;  /* 0x0000000c0e128825 */ /* 0x002fca00078e0012 */
[----:B------:R1:W5:Y:S04]  /*2210*/  @!P0 LDG.E R5, desc[UR50][R18.64+0x180] ;  /* 0x0001803212058981 */ /* 0x000368000c1e1900 */
[----:B------:R1:W5:Y:S01]  /*2220*/  @!P0 LDG.E R6, desc[UR50][R18.64+0x184] ;  /* 0x0001843212068981 */ /* 0x000362000c1e1900 */
[----:B------:R-:W-:Y:S01]  /*2230*/  ISETP.GE.AND P0, PT, R14, UR45, PT ;  /* 0x0000002d0e007c0c */ /* 0x000fe2000bf06270 */
[----:B------:R-:W-:Y:S01]  /*2240*/  UIADD3.X UR13, UPT, UPT, UR13, -0x1, URZ, UP0, !UPT ;  /* 0xffffffff0d0d7890 */ /* 0x000fe200087fe4ff */
[----:B------:R-:W-:Y:S01]  /*2250*/  HFMA2 R17, -RZ, RZ, 0, 0 ;  /* 0x00000000ff117431 */ /* 0x000fe200000001ff */
[----:B------:R-:W-:-:S10]  /*2260*/  MOV R16, 0x7fffffff ;  /* 0x7fffffff00107802 */ /* 0x000fd40000000f00 */
[----:B------:R-:W-:Y:S05]  /*2270*/  @P0 BRA `(.L_x_17) ;  /* 0x00000004001c0947 */ /* 0x000fea0003800000 */
[C---:B------:R-:W-:Y:S01]  /*2280*/  IADD3 R3, P1, PT, R2.reuse, UR12, RZ ;  /* 0x0000000c02037c10 */ /* 0x040fe2000ff3e0ff */
[----:B------:R-:W-:Y:S01]  /*2290*/  UIADD3 UR10, UPT, UPT, URZ, -UR65, URZ ;  /* 0x80000041ff0a7290 */ /* 0x000fe2000fffe0ff */
[----:B------:R-:W-:Y:S01]  /*22a0*/  IADD3 R13, P0, PT, R11, UR19, RZ ;  /* 0x000000130b0d7c10 */ /* 0x000fe2000ff1e0ff */
[----:B------:R-:W-:Y:S01]  /*22b0*/  UMOV UR54, URZ ;  /* 0x000000ff00367c82 */ /* 0x000fe20008000000 */
[----:B------:R-:W-:Y:S01]  /*22c0*/  LEA.HI.X.SX32 R2, R2, UR13, 0x1, P1 ;  /* 0x0000000d02027c11 */ /* 0x000fe200088f0eff */
[----:B------:R-:W-:Y:S01]  /*22d0*/  UIMAD UR10, UR10, UR48, URZ ;  /* 0x000000300a0a72a4 */ /* 0x000fe2000f8e02ff */
[----:B------:R-:W-:Y:S01]  /*22e0*/  IADD3 R22, P1, PT, R3, UR9, RZ ;  /* 0x0000000903167c10 */ /* 0x000fe2000ff3e0ff */
[----:B------:R-:W-:Y:S01]  /*22f0*/  UMOV UR55, UR65 ;  /* 0x0000004100377c82 */ /* 0x000fe20008000000 */
[----:B------:R-:W-:Y:S01]  /*2300*/  LEA.HI.X.SX32 R12, R11, UR40, 0x1, P0 ;  /* 0x000000280b0c7c11 */ /* 0x000fe200080f0eff */
[----:B------:R-:W-:Y:S01]  /*2310*/  UIMAD.WIDE.U32 UR10, UR65, UR10, UR54 ;  /* 0x0000000a410a72a5 */ /* 0x000fe2000f8e0036 */
[----:B------:R-:W-:Y:S01]  /*2320*/  IADD3 R16, P0, PT, R13, UR7, RZ ;  /* 0x000000070d107c10 */ /* 0x000fe2000ff1e0ff */
[----:B------:R-:W-:-:S04]  /*2330*/  IMAD.X R11, RZ, RZ, R2, P1 ;  /* 0x000000ffff0b7224 */ /* 0x000fc800008e0602 */
[----:B------:R-:W-:Y:S02]  /*2340*/  IMAD.X R15, RZ, RZ, R12, P0 ;  /* 0x000000ffff0f7224 */ /* 0x000fe400000e060c */
[----:B------:R-:W-:-:S04]  /*2350*/  IMAD.WIDE.U32 R20, R11, UR14, RZ ;  /* 0x0000000e0b147c25 */ /* 0x000fc8000f8e00ff */
[----:B-1----:R-:W-:-:S04]  /*2360*/  IMAD.WIDE.U32 R18, R15, UR4, RZ ;  /* 0x000000040f127c25 */ /* 0x002fc8000f8e00ff */
[----:B------:R-:W-:-:S04]  /*2370*/  IMAD.WIDE.U32 R20, P1, R22, UR15, R20 ;  /* 0x0000000f16147c25 */ /* 0x000fc8000f820014 */
[----:B------:R-:W-:-:S04]  /*2380*/  IMAD.WIDE.U32 R22, R22, UR14, RZ ;  /* 0x0000000e16167c25 */ /* 0x000fc8000f8e00ff */
[----:B------:R-:W-:-:S04]  /*2390*/  IMAD.WIDE.U32 R18, P0, R16, UR5, R18 ;  /* 0x0000000510127c25 */ /* 0x000fc8000f800012 */
[----:B------:R-:W-:-:S04]  /*23a0*/  IMAD.WIDE.U32 R16, R16, UR4, RZ ;  /* 0x0000000410107c25 */ /* 0x000fc8000f8e00ff */
[----:B------:R-:W-:Y:S01]  /*23b0*/  IMAD.X R25, RZ, RZ, RZ, P1 ;  /* 0x000000ffff197224 */ /* 0x000fe200008e06ff */
[----:B------:R-:W-:Y:S01]  /*23c0*/  IADD3 RZ, P1, PT, R23, R20, RZ ;  /* 0x0000001417ff7210 */ /* 0x000fe20007f3e0ff */
[----:B------:R-:W-:Y:S02]  /*23d0*/  IMAD.MOV.U32 R24, RZ, RZ, R21 ;  /* 0x000000ffff187224 */ /* 0x000fe400078e0015 */
[----:B------:R-:W-:Y:S01]  /*23e0*/  IMAD.X R23, RZ, RZ, RZ, P0 ;  /* 0x000000ffff177224 */ /* 0x000fe200000e06ff */
[----:B------:R-:W-:Y:S01]  /*23f0*/  IADD3 RZ, P0, PT, R17, R18, RZ ;  /* 0x0000001211ff7210 */ /* 0x000fe20007f1e0ff */
[----:B------:R-:W-:Y:S02]  /*2400*/  IMAD.MOV.U32 R22, RZ, RZ, R19 ;  /* 0x000000ffff167224 */ /* 0x000fe400078e0013 */
[----:B------:R-:W-:Y:S01]  /*2410*/  IMAD.WIDE.U32.X R24, R11, UR15, R24, P1 ;  /* 0x0000000f0b187c25 */ /* 0x000fe200088e0418 */
[----:B------:R-:W-:-:S03]  /*2420*/  PLOP3.LUT P1, PT, PT, PT, UP3, 0x80, 0x8 ;  /* 0x000000000008781c */ /* 0x000fc60003f2f038 */
[----:B------:R-:W-:Y:S01]  /*2430*/  IMAD.WIDE.U32.X R22, R15, UR5, R22, P0 ;  /* 0x000000050f167c25 */ /* 0x000fe200080e0416 */
[----:B------:R-:W-:Y:S02]  /*2440*/  PLOP3.LUT P0, PT, PT, PT, UP2, 0x80, 0x8 ;  /* 0x000000000008781c */ /* 0x000fe40003f0f028 */
[----:B------:R-:W-:Y:S02]  /*2450*/  SEL R3, R3, R24, !P1 ;  /* 0x0000001803037207 */ /* 0x000fe40004800000 */
[----:B------:R-:W-:Y:S02]  /*2460*/  SEL R2, R2, R25, !P1 ;  /* 0x0000001902027207 */ /* 0x000fe40004800000 */
[----:B------:R-:W-:Y:S02]  /*2470*/  SEL R13, R13, R22, !P0 ;  /* 0x000000160d0d7207 */ /* 0x000fe40004000000 */
[----:B------:R-:W-:Y:S02]  /*2480*/  SEL R12, R12, R23, !P0 ;  /* 0x000000170c0c7207 */ /* 0x000fe40004000000 */
[----:B------:R-:W-:-:S02]  /*2490*/  SHF.R.U64 R3, R3, UR8, R2 ;  /* 0x0000000803037c19 */ /* 0x000fc40008001202 */
[----:B------:R-:W-:Y:S02]  /*24a0*/  SHF.R.U64 R13, R13, UR6, R12 ;  /* 0x000000060d0d7c19 */ /* 0x000fe4000800120c */
[----:B------:R-:W-:Y:S02]  /*24b0*/  IADD3 R11, PT, PT, R4, -0x1, R3 ;  /* 0xffffffff040b7810 */ /* 0x000fe40007ffe003 */
[----:B------:R-:W-:Y:S02]  /*24c0*/  IADD3 R3, PT, PT, R0, -0x1, R13 ;  /* 0xffffffff00037810 */ /* 0x000fe40007ffe00d */
[----:B------:R-:W-:Y:S02]  /*24d0*/  IABS R2, R4 ;  /* 0x0000000400027213 */ /* 0x000fe40000000000 */
[----:B------:R-:W-:Y:S02]  /*24e0*/  IABS R13, R11 ;  /* 0x0000000b000d7213 */ /* 0x000fe40000000000 */
[----:B------:R-:W-:Y:S01]  /*24f0*/  IABS R12, R3 ;  /* 0x00000003000c7213 */ /* 0x000fe20000000000 */
[----:B------:R-:W-:Y:S01]  /*2500*/  IMAD.MOV R2, RZ, RZ, -R2 ;  /* 0x000000ffff027224 */ /* 0x000fe200078e0a02 */
[----:B------:R-:W-:Y:S01]  /*2510*/  ISETP.GE.AND P4, PT, R11, RZ, PT ;  /* 0x000000ff0b00720c */ /* 0x000fe20003f86270 */
[----:B------:R-:W-:Y:S01]  /*2520*/  IMAD.HI.U32 R16, R13, UR11, RZ ;  /* 0x0000000b0d107c27 */ /* 0x000fe2000f8e00ff */
[----:B------:R-:W-:-:S03]  /*2530*/  ISETP.GE.AND P3, PT, R3, RZ, PT ;  /* 0x000000ff0300720c */ /* 0x000fc60003f66270 */
[----:B------:R-:W-:-:S04]  /*2540*/  IMAD.HI.U32 R15, R12, UR53, RZ ;  /* 0x000000350c0f7c27 */ /* 0x000fc8000f8e00ff */
[----:B------:R-:W-:Y:S02]  /*2550*/  IMAD R2, R16, R2, R13 ;  /* 0x0000000210027224 */ /* 0x000fe400078e020d */
[----:B------:R-:W-:Y:S02]  /*2560*/  IMAD R13, R15, UR46, R12 ;  /* 0x0000002e0f0d7c24 */ /* 0x000fe4000f8e020c */
[----:B------:R-:W-:Y:S01]  /*2570*/  IMAD.U32 R12, RZ, RZ, UR52 ;  /* 0x00000034ff0c7e24 */ /* 0x000fe2000f8e00ff */
[----:B------:R-:W-:Y:S02]  /*2580*/  ISETP.LT.U32.AND P1, PT, R2, UR48, PT ;  /* 0x0000003002007c0c */ /* 0x000fe4000bf21070 */
[----:B------:R-:W-:-:S11]  /*2590*/  ISETP.LT.U32.AND P0, PT, R13, UR47, PT ;  /* 0x0000002f0d007c0c */ /* 0x000fd6000bf01070 */
[----:B------:R-:W-:Y:S02]  /*25a0*/  @!P1 VIADD R2, R2, -UR48 ;  /* 0x8000003002029c36 */ /* 0x000fe40008000000 */
[----:B------:R-:W-:-:S03]  /*25b0*/  @!P0 VIADD R13, R13, -UR47 ;  /* 0x8000002f0d0d8c36 */ /* 0x000fc60008000000 */
[----:B------:R-:W-:Y:S02]  /*25c0*/  ISETP.LT.U32.AND P1, PT, R2, UR48, PT ;  /* 0x0000003002007c0c */ /* 0x000fe4000bf21070 */
[----:B------:R-:W-:-:S11]  /*25d0*/  ISETP.LT.U32.AND P0, PT, R13, UR47, PT ;  /* 0x0000002f0d007c0c */ /* 0x000fd6000bf01070 */
[----:B------:R-:W-:Y:S01]  /*25e0*/  @!P1 VIADD R2, R2, -UR48 ;  /* 0x8000003002029c36 */ /* 0x000fe20008000000 */
[----:B------:R-:W-:Y:S01]  /*25f0*/  PLOP3.LUT P1, PT, PT, PT, UP6, 0x80, 0x8 ;  /* 0x000000000008781c */ /* 0x000fe20003f2f068 */
[----:B------:R-:W-:Y:S01]  /*2600*/  @!P0 VIADD R13, R13, -UR47 ;  /* 0x8000002f0d0d8c36 */ /* 0x000fe20008000000 */
[----:B------:R-:W-:Y:S01]  /*2610*/  PLOP3.LUT P0, PT, PT, PT, UP5, 0x80, 0x8 ;  /* 0x000000000008781c */ /* 0x000fe20003f0f058 */
[----:B------:R-:W-:Y:S02]  /*2620*/  IMAD.MOV.U32 R15, RZ, RZ, R2 ;  /* 0x000000ffff0f7224 */ /* 0x000fe400078e0002 */
[----:B------:R-:W-:Y:S02]  /*2630*/  IMAD.U32 R2, RZ, RZ, UR49 ;  /* 0x00000031ff027e24 */ /* 0x000fe4000f8e00ff */
[----:B------:R-:W-:Y:S02]  /*2640*/  @!P4 IMAD.MOV R15, RZ, RZ, -R15 ;  /* 0x000000ffff0fc224 */ /* 0x000fe400078e0a0f */
[----:B------:R-:W-:-:S03]  /*2650*/  @!P3 IMAD.MOV R13, RZ, RZ, -R13 ;  /* 0x000000ffff0db224 */ /* 0x000fc600078e0a0d */
[----:B------:R-:W-:Y:S02]  /*2660*/  SEL R12, R12, R15, !P1 ;  /* 0x0000000f0c0c7207 */ /* 0x000fe40004800000 */
[----:B------:R-:W-:Y:S02]  /*2670*/  SEL R2, R2, R13, !P0 ;  /* 0x0000000d02027207 */ /* 0x000fe40004000000 */
[----:B------:R-:W-:Y:S01]  /*2680*/  PLOP3.LUT P0, PT, PT, PT, UP4, 0x80, 0x8 ;  /* 0x000000000008781c */ /* 0x000fe20003f0f048 */
[----:B------:R-:W-:Y:S02]  /*2690*/  IMAD.IADD R11, R11, 0x1, -R12 ;  /* 0x000000010b0b7824 */ /* 0x000fe400078e0a0c */
[----:B------:R-:W-:-:S04]  /*26a0*/  IMAD.IADD R2, R3, 0x1, -R2 ;  /* 0x0000000103027824 */ /* 0x000fc800078e0a02 */
[----:B------:R-:W-:Y:S01]  /*26b0*/  IMAD R16, R11, R2, RZ ;  /* 0x000000020b107224 */ /* 0x000fe200078e02ff */
[----:B------:R-:W-:-:S04]  /*26c0*/  SEL R12, R2, R11, !P0 ;  /* 0x0000000b020c7207 */ /* 0x000fc80004000000 */
[----:B------:R-:W-:Y:S02]  /*26d0*/  SHF.R.S32.HI R13, RZ, 0x1f, R12 ;  /* 0x0000001fff0d7819 */ /* 0x000fe4000001140c */
[----:B------:R-:W-:Y:S02]  /*26e0*/  SHF.R.S32.HI R17, RZ, 0x1f, R16 ;  /* 0x0000001fff117819 */ /* 0x000fe40000011410 */
.L_x_17:
[----:B------:R-:W-:Y:S05]  /*26f0*/  BSYNC.RECONVERGENT B0 ;  /* 0x0000000000007941 */ /* 0x000fea0003800200 */
.L_x_16:
[----:B------:R-:W2:Y:S01]  /*2700*/  SHFL.UP PT, R3, R16, 0x1, RZ ;  /* 0x0420000010037989 */ /* 0x000ea200000e00ff */
[C---:B------:R-:W-:Y:S02]  /*2710*/  ISETP.NE.AND P6, PT, R7.reuse, RZ, PT ;  /* 0x000000ff0700720c */ /* 0x040fe40003fc5270 */
[C---:B------:R-:W-:Y:S01]  /*2720*/  ISETP.GE.U32.AND P1, PT, R7.reuse, 0x2, PT ;  /* 0x000000020700780c */ /* 0x040fe20003f26070 */
[----:B------:R-:W3:Y:S01]  /*2730*/  SHFL.UP PT, R2, R17, 0x1, RZ ;  /* 0x0420000011027989 */ /* 0x000ee200000e00ff */
[C---:B------:R-:W-:Y:S02]  /*2740*/  ISETP.GE.U32.AND P3, PT, R7.reuse, 0x4, PT ;  /* 0x000000040700780c */ /* 0x040fe40003f66070 */
[C---:B------:R-:W-:Y:S02]  /*2750*/  ISETP.GE.U32.AND P4, PT, R7.reuse, 0x8, PT ;  /* 0x000000080700780c */ /* 0x040fe40003f86070 */
[----:B------:R-:W-:Y:S02]  /*2760*/  ISETP.GE.U32.AND P5, PT, R7, 0x10, PT ;  /* 0x000000100700780c */ /* 0x000fe40003fa6070 */
[----:B--2---:R-:W-:-:S02]  /*2770*/  SEL R3, R3, RZ, P6 ;  /* 0x000000ff03037207 */ /* 0x004fc40003000000 */
[----:B---3--:R-:W-:Y:S02]  /*2780*/  SEL R2, R2, RZ, P6 ;  /* 0x000000ff02027207 */ /* 0x008fe40003000000 */
[----:B------:R-:W-:-:S05]  /*2790*/  IADD3 R3, P0, PT, R3, R16, RZ ;  /* 0x0000001003037210 */ /* 0x000fca0007f1e0ff */
[----:B------:R-:W-:Y:S01]  /*27a0*/  IMAD.X R2, R2, 0x1, R17, P0 ;  /* 0x0000000102027824 */ /* 0x000fe200000e0611 */
[----:B-1----:R-:W1:Y:S04]  /*27b0*/  SHFL.UP PT, R18, R3, 0x2, RZ ;  /* 0x0440000003127989 */ /* 0x002e6800000e00ff */
[----:B------:R-:W2:Y:S01]  /*27c0*/  SHFL.UP PT, R11, R2, 0x2, RZ ;  /* 0x04400000020b7989 */ /* 0x000ea200000e00ff */
[----:B-1----:R-:W-:-:S04]  /*27d0*/  SEL R18, R18, RZ, P1 ;  /* 0x000000ff12127207 */ /* 0x002fc80000800000 */
[----:B------:R-:W-:Y:S02]  /*27e0*/  IADD3 R18, P0, PT, R18, R3, RZ ;  /* 0x0000000312127210 */ /* 0x000fe40007f1e0ff */
[----:B--2---:R-:W-:-:S03]  /*27f0*/  SEL R11, R11, RZ, P1 ;  /* 0x000000ff0b0b7207 */ /* 0x004fc60000800000 */
[----:B------:R-:W1:Y:S02]  /*2800*/  SHFL.UP PT, R15, R18, 0x4, RZ ;  /* 0x04800000120f7989 */ /* 0x000e6400000e00ff */
[----:B------:R-:W-:-:S05]  /*2810*/  IMAD.X R11, R11, 0x1, R2, P0 ;  /* 0x000000010b0b7824 */ /* 0x000fca00000e0602 */
        /* <DEDUP_REMOVED lines=9> */
[----:B--2---:R-:W-:-:S05]  /*28b0*/  SEL R3, R3, RZ, P4 ;  /* 0x000000ff03037207 */ /* 0x004fca0002000000 */
[----:B------:R-:W-:Y:S02]  /*28c0*/  IMAD.X R11, R3, 0x1, R2, P0 ;  /* 0x00000001030b7824 */ /* 0x000fe400000e0602 */
[----:B------:R-:W1:Y:S01]  /*28d0*/  SHFL.UP PT, R3, R18, 0x10, RZ ;  /* 0x0600000012037989 */ /* 0x000e6200000e00ff */
[----:B------:R-:W-:-:S03]  /*28e0*/  IMAD.U32 R2, RZ, RZ, UR17 ;  /* 0x00000011ff027e24 */ /* 0x000fc6000f8e00ff */
[----:B------:R-:W2:Y:S01]  /*28f0*/  SHFL.UP PT, R22, R11, 0x10, RZ ;  /* 0x060000000b167989 */ /* 0x000ea200000e00ff */
[----:B-1----:R-:W-:Y:S02]  /*2900*/  SEL R3, R3, RZ, P5 ;  /* 0x000000ff03037207 */ /* 0x002fe40002800000 */
[----:B--2---:R-:W-:Y:S02]  /*2910*/  SEL R22, R22, RZ, P5 ;  /* 0x000000ff16167207 */ /* 0x004fe40002800000 */
[----:B------:R-:W-:-:S05]  /*2920*/  IADD3 R20, P0, PT, R3, R18, RZ ;  /* 0x0000001203147210 */ /* 0x000fca0007f1e0ff */
[----:B------:R-:W-:Y:S01]  /*2930*/  IMAD.X R19, R22, 0x1, R11, P0 ;  /* 0x0000000116137824 */ /* 0x000fe200000e060b */
[----:B------:R-:W-:Y:S01]  /*2940*/  ISETP.LE.U32.AND P0, PT, R20, UR24, PT ;  /* 0x0000001814007c0c */ /* 0x000fe2000bf03070 */
[----:B------:R-:W-:Y:S02]  /*2950*/  IMAD.MOV.U32 R18, RZ, RZ, R20 ;  /* 0x000000ffff127224 */ /* 0x000fe400078e0014 */
[----:B------:R-:W-:Y:S01]  /*2960*/  IMAD.MOV.U32 R15, RZ, RZ, R19 ;  /* 0x000000ffff0f7224 */ /* 0x000fe200078e0013 */
[----:B------:R-:W-:Y:S02]  /*2970*/  ISETP.GE.U32.AND.EX P0, PT, R2, R19, PT, P0 ;  /* 0x000000130200720c */ /* 0x000fe40003f06100 */
[----:B------:R-:W-:-:S11]  /*2980*/  CS2R R2, SRZ ;  /* 0x0000000000027805 */ /* 0x000fd6000001ff00 */
[----:B------:R-:W-:-:S04]  /*2990*/  VOTE.ANY R21, PT, !P0 ;  /* 0x0000000000157806 */ /* 0x000fc800040e0100 */
[----:B------:R-:W-:-:S13]  /*29a0*/  ISETP.NE.AND P0, PT, R21, RZ, PT ;  /* 0x000000ff1500720c */ /* 0x000fda0003f05270 */
[----:B------:R-:W-:Y:S05]  /*29b0*/  @P0 BRA `(.L_x_18) ;  /* 0x0000000800500947 */ /* 0x000fea0003800000 */
[----:B------:R-:W1:Y:S01]  /*29c0*/  LDC R11, c[0x0][0xbe0] ;  /* 0x0002f800ff0b7b82 */ /* 0x000e620000000800 */
[----:B------:R-:W-:Y:S01]  /*29d0*/  LOP3.LUT R10, R10, 0xfffffffe, RZ, 0xc0, !PT ;  /* 0xfffffffe0a0a7812 */ /* 0x000fe200078ec0ff */
[----:B------:R-:W2:Y:S01]  /*29e0*/  LDCU UR45, c[0x0][0xbe8] ;  /* 0x00017d00ff2d77ac */ /* 0x000ea20008000800 */
[----:B------:R-:W3:Y:S01]  /*29f0*/  LDCU.64 UR10, c[0x0][0xba8] ;  /* 0x00017500ff0a77ac */ /* 0x000ee20008000a00 */
[----:B------:R-:W4:Y:S01]  /*2a00*/  LDCU.64 UR8, c[0x0][0xbb0] ;  /* 0x00017600ff0877ac */ /* 0x000f220008000a00 */
[----:B------:R-:W1:Y:S02]  /*2a10*/  LDCU.128 UR4, c[0x0][0xbc0] ;  /* 0x00017800ff0477ac */ /* 0x000e640008000c00 */
[----:B-1----:R-:W-:-:S13]  /*2a20*/  ISETP.NE.AND P0, PT, R11, 0x1, PT ;  /* 0x000000010b00780c */ /* 0x002fda0003f05270 */
[----:B--234-:R-:W-:-:S07]  /*2a30*/  @P0 LOP3.LUT R10, R10, 0x1, RZ, 0xfc, !PT ;  /* 0x000000010a0a0812 */ /* 0x01cfce00078efcff */
.L_x_21:
[C---:B------:R-:W-:Y:S01]  /*2a40*/  VIADD R2, R14.reuse, 0x40 ;  /* 0x000000400e027836 */ /* 0x040fe20000000000 */
[----:B-----5:R-:W-:Y:S01]  /*2a50*/  MOV R18, R5 ;  /* 0x0000000500127202 */ /* 0x020fe20000000f00 */
[----:B------:R-:W-:Y:S02]  /*2a60*/  VIADD R14, R14, 0x20 ;  /* 0x000000200e0e7836 */ /* 0x000fe40000000000 */
[----:B------:R-:W-:Y:S01]  /*2a70*/  IMAD.MOV.U32 R15, RZ, RZ, R6 ;  /* 0x000000ffff0f7224 */ /* 0x000fe200078e0006 */
[----:B------:R-:W-:-:S13]  /*2a80*/  ISETP.GE.AND P0, PT, R2, UR45, PT ;  /* 0x0000002d02007c0c */ /* 0x000fda000bf06270 */
[----:B------:R-:W1:Y:S01]  /*2a90*/  @!P0 LDC.64 R22, c[0x0][0xbf0] ;  /* 0x0002fc00ff168b82 */ /* 0x000e620000000a00 */
[----:B------:R2:W3:Y:S01]  /*2aa0*/  SHFL.IDX PT, R2, R19, 0x1f, 0x1f ;  /* 0x03e01f0013027f89 */ /* 0x0004e200000e0000 */
[----:B------:R-:W-:Y:S01]  /*2ab0*/  BSSY.RECONVERGENT B0, `(.L_x_19) ;  /* 0x000005e000007945 */ /* 0x000fe20003800200 */
[----:B------:R-:W-:Y:S02]  /*2ac0*/  HFMA2 R17, -RZ, RZ, 0, 0 ;  /* 0x00000000ff117431 */ /* 0x000fe400000001ff */
[----:B------:R2:W4:Y:S01]  /*2ad0*/  SHFL.IDX PT, R3, R20, 0x1f, 0x1f ;  /* 0x03e01f0014037f89 */ /* 0x00052200000e0000 */
[----:B-1----:R-:W-:-:S05]  /*2ae0*/  @!P0 IMAD.WIDE.U32 R22, R14, 0xc, R22 ;  /* 0x0000000c0e168825 */ /* 0x002fca00078e0016 */
[----:B------:R2:W5:Y:S04]  /*2af0*/  @!P0 LDG.E R5, desc[UR50][R22.64+0x180] ;  /* 0x0001803216058981 */ /* 0x000568000c1e1900 */
[----:B------:R2:W5:Y:S01]  /*2b00*/  @!P0 LDG.E R6, desc[UR50][R22.64+0x184] ;  /* 0x0001843216068981 */ /* 0x000562000c1e1900 */
[----:B------:R-:W-:Y:S02]  /*2b10*/  ISETP.GE.AND P0, PT, R14, UR45, PT ;  /* 0x0000002d0e007c0c */ /* 0x000fe4000bf06270 */
[----:B------:R-:W-:-:S11]  /*2b20*/  MOV R16, 0x7fffffff ;  /* 0x7fffffff00107802 */ /* 0x000fd60000000f00 */
[----:B---34-:R-:W-:Y:S05]  /*2b30*/  @P0 BRA `(.L_x_20) ;  /* 0x0000000400540947 */ /* 0x018fea0003800000 */
[----:B------:R-:W-:-:S04]  /*2b40*/  IADD3 R13, P0, PT, R18, UR12, RZ ;  /* 0x0000000c120d7c10 */ /* 0x000fc8000ff1e0ff */
[----:B------:R-:W-:Y:S02]  /*2b50*/  LEA.HI.X.SX32 R12, R18, UR13, 0x1, P0 ;  /* 0x0000000d120c7c11 */ /* 0x000fe400080f0eff */
[----:B------:R-:W-:-:S04]  /*2b60*/  IADD3 R18, P0, PT, R15, UR19, RZ ;  /* 0x000000130f127c10 */ /* 0x000fc8000ff1e0ff */
[----:B------:R-:W-:Y:S02]  /*2b70*/  LEA.HI.X.SX32 R17, R15, UR40, 0x1, P0 ;  /* 0x000000280f117c11 */ /* 0x000fe400080f0eff */
[----:B------:R-:W-:-:S05]  /*2b80*/  IADD3 R16, P0, PT, R13, UR9, RZ ;  /* 0x000000090d107c10 */ /* 0x000fca000ff1e0ff */
[----:B------:R-:W-:Y:S01]  /*2b90*/  IMAD.X R15, RZ, RZ, R12, P0 ;  /* 0x000000ffff0f7224 */ /* 0x000fe200000e060c */
[----:B--2---:R-:W-:Y:S01]  /*2ba0*/  IADD3 R20, P0, PT, R18, UR7, RZ ;  /* 0x0000000712147c10 */ /* 0x004fe2000ff1e0ff */
[----:B------:R-:W-:-:S04]  /*2bb0*/  IMAD.WIDE.U32 R28, R16, UR10, RZ ;  /* 0x0000000a101c7c25 */ /* 0x000fc8000f8e00ff */
[----:B------:R-:W-:-:S04]  /*2bc0*/  IMAD.WIDE.U32 R26, R15, UR10, RZ ;  /* 0x0000000a0f1a7c25 */ /* 0x000fc8000f8e00ff */
[----:B------:R-:W-:Y:S02]  /*2bd0*/  IMAD.X R19, RZ, RZ, R17, P0 ;  /* 0x000000ffff137224 */ /* 0x000fe400000e0611 */
[----:B------:R-:W-:-:S04]  /*2be0*/  IMAD.WIDE.U32 R26, P0, R16, UR11, R26 ;  /* 0x0000000b101a7c25 */ /* 0x000fc8000f80001a */
[----:B------:R-:W-:-:S04]  /*2bf0*/  IMAD.WIDE.U32 R22, R19, UR4, RZ ;  /* 0x0000000413167c25 */ /* 0x000fc8000f8e00ff */
[----:B------:R-:W-:Y:S02]  /*2c00*/  IMAD.X R25, RZ, RZ, RZ, P0 ;  /* 0x000000ffff197224 */ /* 0x000fe400000e06ff */
[----:B------:R-:W-:-:S04]  /*2c10*/  IMAD.WIDE.U32 R22, P0, R20, UR5, R22 ;  /* 0x0000000514167c25 */ /* 0x000fc8000f800016 */
[----:B------:R-:W-:Y:S01]  /*2c20*/  IMAD.X R21, RZ, RZ, RZ, P0 ;  /* 0x000000ffff157224 */ /* 0x000fe200000e06ff */
[----:B------:R-:W-:Y:S01]  /*2c30*/  IADD3 RZ, P0, PT, R29, R26, RZ ;  /* 0x0000001a1dff7210 */ /* 0x000fe20007f1e0ff */
[----:B------:R-:W-:Y:S02]  /*2c40*/  IMAD.MOV.U32 R24, RZ, RZ, R27 ;  /* 0x000000ffff187224 */ /* 0x000fe400078e001b */
[----:B------:R-:W-:-:S04]  /*2c50*/  IMAD.WIDE.U32 R26, R20, UR4, RZ ;  /* 0x00000004141a7c25 */ /* 0x000fc8000f8e00ff */
[----:B------:R-:W-:Y:S01]  /*2c60*/  IMAD.WIDE.U32.X R24, R15, UR11, R24, P0 ;  /* 0x0000000b0f187c25 */ /* 0x000fe200080e0418 */
[----:B------:R-:W-:-:S03]  /*2c70*/  IADD3 RZ, P0, PT, R27, R22, RZ ;  /* 0x000000161bff7210 */ /* 0x000fc60007f1e0ff */
[----:B------:R-:W-:-:S04]  /*2c80*/  IMAD.MOV.U32 R20, RZ, RZ, R23 ;  /* 0x000000ffff147224 */ /* 0x000fc800078e0017 */
[----:B------:R-:W-:Y:S01]  /*2c90*/  IMAD.WIDE.U32.X R20, R19, UR5, R20, P0 ;  /* 0x0000000513147c25 */ /* 0x000fe200080e0414 */
[----:B------:R-:W-:-:S04]  /*2ca0*/  ISETP.NE.U32.AND P0, PT, RZ, UR10, PT ;  /* 0x0000000aff007c0c */ /* 0x000fc8000bf05070 */
[----:B------:R-:W-:-:S04]  /*2cb0*/  ISETP.NE.AND.EX P0, PT, RZ, UR11, PT, P0 ;  /* 0x0000000bff007c0c */ /* 0x000fc8000bf05300 */
[----:B------:R-:W-:Y:S02]  /*2cc0*/  SEL R15, R13, R24, !P0 ;  /* 0x000000180d0f7207 */ /* 0x000fe40004000000 */
[----:B------:R-:W-:Y:S02]  /*2cd0*/  SEL R12, R12, R25, !P0 ;  /* 0x000000190c0c7207 */ /* 0x000fe40004000000 */
[----:B------:R-:W-:Y:S02]  /*2ce0*/  ISETP.NE.U32.AND P0, PT, RZ, UR4, PT ;  /* 0x00000004ff007c0c */ /* 0x000fe4000bf05070 */
[----:B------:R-:W-:Y:S02]  /*2cf0*/  SHF.R.U64 R15, R15, UR8, R12 ;  /* 0x000000080f0f7c19 */ /* 0x000fe4000800120c */
[----:B------:R-:W-:Y:S02]  /*2d00*/  ISETP.NE.AND.EX P0, PT, RZ, UR5, PT, P0 ;  /* 0x00000005ff007c0c */ /* 0x000fe4000bf05300 */
[----:B------:R-:W-:-:S02]  /*2d10*/  IADD3 R19, PT, PT, R4, -0x1, R15 ;  /* 0xffffffff04137810 */ /* 0x000fc40007ffe00f */
[----:B------:R-:W-:Y:S02]  /*2d20*/  SEL R13, R17, R21, !P0 ;  /* 0x00000015110d7207 */ /* 0x000fe40004000000 */
[----:B------:R-:W-:Y:S02]  /*2d30*/  IABS R17, R4 ;  /* 0x0000000400117213 */ /* 0x000fe40000000000 */
[----:B------:R-:W-:Y:S02]  /*2d40*/  SEL R18, R18, R20, !P0 ;  /* 0x0000001412127207 */ /* 0x000fe40004000000 */
[----:B------:R-:W1:Y:S01]  /*2d50*/  I2F.RP R22, R17 ;  /* 0x0000001100167306 */ /* 0x000e620000209400 */
[----:B------:R-:W-:Y:S02]  /*2d60*/  IABS R15, R19 ;  /* 0x00000013000f7213 */ /* 0x000fe40000000000 */
[----:B------:R-:W-:Y:S02]  /*2d70*/  IABS R12, R4 ;  /* 0x00000004000c7213 */ /* 0x000fe40000000000 */
[----:B------:R-:W-:-:S03]  /*2d80*/  SHF.R.U64 R13, R18, UR6, R13 ;  /* 0x00000006120d7c19 */ /* 0x000fc6000800120d */
[----:B------:R-:W-:Y:S01]  /*2d90*/  IMAD.MOV R12, RZ, RZ, -R12 ;  /* 0x000000ffff0c7224 */ /* 0x000fe200078e0a0c */
[----:B------:R-:W-:-:S04]  /*2da0*/  IADD3 R18, PT, PT, R0, -0x1, R13 ;  /* 0xffffffff00127810 */ /* 0x000fc80007ffe00d */
[----:B------:R-:W-:Y:S01]  /*2db0*/  IABS R13, R18 ;  /* 0x00000012000d7213 */ /* 0x000fe20000000000 */
[----:B-1----:R-:W1:Y:S02]  /*2dc0*/  MUFU.RCP R20, R22 ;  /* 0x0000001600147308 */ /* 0x002e640000001000 */
[----:B-1----:R-:W-:-:S06]  /*2dd0*/  VIADD R20, R20, 0xffffffe ;  /* 0x0ffffffe14147836 */ /* 0x002fcc0000000000 */
[----:B------:R-:W1:Y:S02]  /*2de0*/  F2I.FTZ.U32.TRUNC.NTZ R21, R20 ;  /* 0x0000001400157305 */ /* 0x000e64000021f000 */
[----:B-1----:R-:W-:Y:S02]  /*2df0*/  IMAD.MOV R16, RZ, RZ, -R21 ;  /* 0x000000ffff107224 */ /* 0x002fe400078e0a15 */
[----:B------:R-:W-:Y:S02]  /*2e00*/  IMAD.MOV.U32 R20, RZ, RZ, RZ ;  /* 0x000000ffff147224 */ /* 0x000fe400078e00ff */
[----:B------:R-:W-:Y:S01]  /*2e10*/  IMAD R23, R16, R17, RZ ;  /* 0x0000001110177224 */ /* 0x000fe200078e02ff */
[----:B------:R-:W-:-:S03]  /*2e20*/  IABS R16, R0 ;  /* 0x0000000000107213 */ /* 0x000fc60000000000 */
[----:B------:R-:W-:Y:S02]  /*2e30*/  IMAD.HI.U32 R23, R21, R23, R20 ;  /* 0x0000001715177227 */ /* 0x000fe400078e0014 */
[----:B------:R-:W1:Y:S04]  /*2e40*/  I2F.RP R21, R16 ;  /* 0x0000001000157306 */ /* 0x000e680000209400 */
[----:B------:R-:W-:-:S04]  /*2e50*/  IMAD.HI.U32 R23, R23, R15, RZ ;  /* 0x0000000f17177227 */ /* 0x000fc800078e00ff */
[----:B------:R-:W-:-:S05]  /*2e60*/  IMAD R20, R23, R12, R15 ;  /* 0x0000000c17147224 */ /* 0x000fca00078e020f */
[----:B------:R-:W-:Y:S01]  /*2e70*/  ISETP.GT.U32.AND P0, PT, R17, R20, PT ;  /* 0x000000141100720c */ /* 0x000fe20003f04070 */
[----:B-1----:R-:W1:-:S12]  /*2e80*/  MUFU.RCP R22, R21 ;  /* 0x0000001500167308 */ /* 0x002e580000001000 */
[----:B------:R-:W-:Y:S02]  /*2e90*/  @!P0 IMAD.IADD R20, R20, 0x1, -R17 ;  /* 0x0000000114148824 */ /* 0x000fe400078e0a11 */
[----:B-1----:R-:W-:-:S04]  /*2ea0*/  VIADD R22, R22, 0xffffffe ;  /* 0x0ffffffe16167836 */ /* 0x002fc80000000000 */
[----:B------:R-:W1:Y:S02]  /*2eb0*/  F2I.FTZ.U32.TRUNC.NTZ R23, R22 ;  /* 0x0000001600177305 */ /* 0x000e64000021f000 */
[----:B-1----:R-:W-:Y:S02]  /*2ec0*/  IMAD.MOV R12, RZ, RZ, -R23 ;  /* 0x000000ffff0c7224 */ /* 0x002fe400078e0a17 */
[----:B------:R-:W-:Y:S02]  /*2ed0*/  IMAD.MOV.U32 R22, RZ, RZ, RZ ;  /* 0x000000ffff167224 */ /* 0x000fe400078e00ff */
[----:B------:R-:W-:Y:S01]  /*2ee0*/  IMAD R15, R12, R16, RZ ;  /* 0x000000100c0f7224 */ /* 0x000fe200078e02ff */
[----:B------:R-:W-:-:S03]  /*2ef0*/  IABS R12, R0 ;  /* 0x00000000000c7213 */ /* 0x000fc60000000000 */
[----:B------:R-:W-:-:S04]  /*2f00*/  IMAD.HI.U32 R15, R23, R15, R22 ;  /* 0x0000000f170f7227 */ /* 0x000fc800078e0016 */
[----:B------:R-:W-:Y:S02]  /*2f10*/  IMAD.MOV R12, RZ, RZ, -R12 ;  /* 0x000000ffff0c7224 */ /* 0x000fe400078e0a0c */
[----:B------:R-:W-:-:S04]  /*2f20*/  IMAD.HI.U32 R15, R15, R13, RZ ;  /* 0x0000000d0f0f7227 */ /* 0x000fc800078e00ff */
[----:B------:R-:W-:-:S05]  /*2f30*/  IMAD R13, R15, R12, R13 ;  /* 0x0000000c0f0d7224 */ /* 0x000fca00078e020d */
[----:B------:R-:W-:-:S13]  /*2f40*/  ISETP.GT.U32.AND P0, PT, R16, R13, PT ;  /* 0x0000000d1000720c */ /* 0x000fda0003f04070 */
[----:B------:R-:W-:Y:S01]  /*2f50*/  @!P0 IMAD.IADD R13, R13, 0x1, -R16 ;  /* 0x000000010d0d8824 */ /* 0x000fe200078e0a10 */
[----:B------:R-:W-:-:S13]  /*2f60*/  ISETP.GT.U32.AND P0, PT, R17, R20, PT ;  /* 0x000000141100720c */ /* 0x000fda0003f04070 */
[----:B------:R-:W-:Y:S01]  /*2f70*/  @!P0 IMAD.IADD R20, R20, 0x1, -R17 ;  /* 0x0000000114148824 */ /* 0x000fe200078e0a11 */
[----:B------:R-:W-:-:S13]  /*2f80*/  ISETP.GT.U32.AND P0, PT, R16, R13, PT ;  /* 0x0000000d1000720c */ /* 0x000fda0003f04070 */
[----:B------:R-:W-:Y:S01]  /*2f90*/  @!P0 IMAD.IADD R13, R13, 0x1, -R16 ;  /* 0x000000010d0d8824 */ /* 0x000fe200078e0a10 */
[----:B------:R-:W-:-:S13]  /*2fa0*/  ISETP.GE.AND P0, PT, R19, RZ, PT ;  /* 0x000000ff1300720c */ /* 0x000fda0003f06270 */
[----:B------:R-:W-:Y:S01]  /*2fb0*/  @!P0 IMAD.MOV R20, RZ, RZ, -R20 ;  /* 0x000000ffff148224 */ /* 0x000fe200078e0a14 */
[----:B------:R-:W-:-:S13]  /*2fc0*/  ISETP.GE.AND P0, PT, R18, RZ, PT ;  /* 0x000000ff1200720c */ /* 0x000fda0003f06270 */
[----:B------:R-:W-:Y:S01]  /*2fd0*/  @!P0 IMAD.MOV R13, RZ, RZ, -R13 ;  /* 0x000000ffff0d8224 */ /* 0x000fe200078e0a0d */
[----:B------:R-:W-:-:S13]  /*2fe0*/  ISETP.NE.AND P0, PT, RZ, UR27, PT ;  /* 0x0000001bff007c0c */ /* 0x000fda000bf05270 */
[----:B------:R-:W-:Y:S02]  /*2ff0*/  @!P0 LOP3.LUT R20, RZ, UR27, RZ, 0x33, !PT ;  /* 0x0000001bff148c12 */ /* 0x000fe4000f8e33ff */
[----:B------:R-:W-:-:S03]  /*3000*/  ISETP.NE.AND P0, PT, RZ, UR26, PT ;  /* 0x0000001aff007c0c */ /* 0x000fc6000bf05270 */
[----:B------:R-:W-:-:S10]  /*3010*/  IMAD.IADD R16, R19, 0x1, -R20 ;  /* 0x0000000113107824 */ /* 0x000fd400078e0a14 */
[----:B------:R-:W-:Y:S02]  /*3020*/  @!P0 LOP3.LUT R13, RZ, UR26, RZ, 0x33, !PT ;  /* 0x0000001aff0d8c12 */ /* 0x000fe4000f8e33ff */
[----:B------:R-:W-:-:S03]  /*3030*/  ISETP.NE.AND P0, PT, R11, 0x1, PT ;  /* 0x000000010b00780c */ /* 0x000fc60003f05270 */
[----:B------:R-:W-:-:S05]  /*3040*/  IMAD.IADD R13, R18, 0x1, -R13 ;  /* 0x00000001120d7824 */ /* 0x000fca00078e0a0d */
[CC--:B------:R-:W-:Y:S01]  /*3050*/  SEL R12, R13.reuse, R16.reuse, !P0 ;  /* 0x000000100d0c7207 */ /* 0x0c0fe20004000000 */
[----:B------:R-:W-:-:S03]  /*3060*/  IMAD R16, R13, R16, RZ ;  /* 0x000000100d107224 */ /* 0x000fc600078e02ff */
[----:B------:R-:W-:Y:S02]  /*3070*/  SHF.R.S32.HI R13, RZ, 0x1f, R12 ;  /* 0x0000001fff0d7819 */ /* 0x000fe4000001140c */
[----:B------:R-:W-:Y:S02]  /*3080*/  SHF.R.S32.HI R17, RZ, 0x1f, R16 ;  /* 0x0000001fff117819 */ /* 0x000fe40000011410 */
.L_x_20:
[----:B------:R-:W-:Y:S05]  /*3090*/  BSYNC.RECONVERGENT B0 ;  /* 0x0000000000007941 */ /* 0x000fea0003800200 */
.L_x_19:
[----:B------:R-:W1:Y:S04]  /*30a0*/  SHFL.UP PT, R15, R16, 0x1, RZ ;  /* 0x04200000100f7989 */ /* 0x000e6800000e00ff */
[----:B--2---:R-:W2:Y:S01]  /*30b0*/  SHFL.UP PT, R20, R17, 0x1, RZ ;  /* 0x0420000011147989 */ /* 0x004ea200000e00ff */
[----:B-1----:R-:W-:Y:S02]  /*30c0*/  SEL R15, R15, RZ, P6 ;  /* 0x000000ff0f0f7207 */ /* 0x002fe40003000000 */
[----:B--2---:R-:W-:Y:S02]  /*30d0*/  SEL R20, R20, RZ, P6 ;  /* 0x000000ff14147207 */ /* 0x004fe40003000000 */
[----:B------:R-:W-:-:S05]  /*30e0*/  IADD3 R18, P0, PT, R15, R16, RZ ;  /* 0x000000100f127210 */ /* 0x000fca0007f1e0ff */
[----:B------:R-:W-:Y:S01]  /*30f0*/  IMAD.X R15, R20, 0x1, R17, P0 ;  /* 0x00000001140f7824 */ /* 0x000fe200000e0611 */
[----:B------:R-:W1:Y:S04]  /*3100*/  SHFL.UP PT, R19, R18, 0x2, RZ ;  /* 0x0440000012137989 */ /* 0x000e6800000e00ff */
[----:B------:R-:W2:Y:S01]  /*3110*/  SHFL.UP PT, R20, R15, 0x2, RZ ;  /* 0x044000000f147989 */ /* 0x000ea200000e00ff */
        /* <DEDUP_REMOVED lines=14> */
[----:B------:R-:W-:Y:S01]  /*3200*/  IADD3 R23, P0, PT, R15, R22, RZ ;  /* 0x000000160f177210 */ /* 0x000fe20007f1e0ff */
[----:B------:R-:W-:-:S04]  /*3210*/  IMAD.U32 R22, RZ, RZ, UR17 ;  /* 0x00000011ff167e24 */ /* 0x000fc8000f8e00ff */
[----:B------:R-:W-:Y:S02]  /*3220*/  IMAD.X R24, R18, 0x1, R21, P0 ;  /* 0x0000000112187824 */ /* 0x000fe400000e0615 */
[----:B------:R-:W1:Y:S04]  /*3230*/  SHFL.UP PT, R18, R23, 0x10, RZ ;  /* 0x0600000017127989 */ /* 0x000e6800000e00ff */
[----:B------:R-:W2:Y:S01]  /*3240*/  SHFL.UP PT, R15, R24, 0x10, RZ ;  /* 0x06000000180f7989 */ /* 0x000ea200000e00ff */
[----:B-1----:R-:W-:Y:S02]  /*3250*/  SEL R18, R18, RZ, P5 ;  /* 0x000000ff12127207 */ /* 0x002fe40002800000 */
[----:B--2---:R-:W-:Y:S02]  /*3260*/  SEL R15, R15, RZ, P5 ;  /* 0x000000ff0f0f7207 */ /* 0x004fe40002800000 */
[----:B------:R-:W-:-:S05]  /*3270*/  IADD3 R18, P0, PT, R18, R23, RZ ;  /* 0x0000001712127210 */ /* 0x000fca0007f1e0ff */
[----:B------:R-:W-:Y:S01]  /*3280*/  IMAD.X R15, R15, 0x1, R24, P0 ;  /* 0x000000010f0f7824 */ /* 0x000fe200000e0618 */
[----:B------:R-:W-:-:S05]  /*3290*/  IADD3 R20, P0, PT, R18, R3, RZ ;  /* 0x0000000312147210 */ /* 0x000fca0007f1e0ff */
[----:B------:R-:W-:Y:S01]  /*32a0*/  IMAD.X R19, R15, 0x1, R2, P0 ;  /* 0x000000010f137824 */ /* 0x000fe200000e0602 */
[----:B------:R-:W-:-:S04]  /*32b0*/  ISETP.LE.U32.AND P0, PT, R20, UR24, PT ;  /* 0x0000001814007c0c */ /* 0x000fc8000bf03070 */
[----:B------:R-:W-:-:S13]  /*32c0*/  ISETP.GE.U32.AND.EX P0, PT, R22, R19, PT, P0 ;  /* 0x000000131600720c */ /* 0x000fda0003f06100 */
[----:B------:R-:W-:-:S04]  /*32d0*/  VOTE.ANY R21, PT, !P0 ;  /* 0x0000000000157806 */ /* 0x000fc800040e0100 */
[----:B------:R-:W-:-:S13]  /*32e0*/  ISETP.NE.AND P0, PT, R21, RZ, PT ;  /* 0x000000ff1500720c */ /* 0x000fda0003f05270 */
[----:B------:R-:W-:Y:S05]  /*32f0*/  @!P0 BRA `(.L_x_21) ;  /* 0xfffffff400d08947 */ /* 0x000fea000383ffff */
.L_x_18:
[----:B------:R-:W1:Y:S08]  /*3300*/  BREV R11, R21 ;  /* 0x00000015000b7301 */ /* 0x000e700000000000 */
[----:B-1----:R-:W1:Y:S02]  /*3310*/  FLO.U32.SH R11, R11 ;  /* 0x0000000b000b7300 */ /* 0x002e6400000e0400 */
[----:B-1----:R-:W1:Y:S02]  /*3320*/  SHFL.IDX PT, R14, R14, R11, 0x1f ;  /* 0x00001f0b0e0e7589 */ /* 0x002e6400000e0000 */
[----:B-1----:R-:W-:-:S05]  /*3330*/  IMAD.IADD R19, R7, 0x1, R14 ;  /* 0x0000000107137824 */ /* 0x002fca00078e020e */
[----:B------:R-:W-:-:S13]  /*3340*/  ISETP.GE.AND P0, PT, R19, UR45, PT ;  /* 0x0000002d13007c0c */ /* 0x000fda000bf06270 */
[----:B------:R-:W1:Y:S02]  /*3350*/  @!P0 LDC.64 R22, c[0x0][0xbf0] ;  /* 0x0002fc00ff168b82 */ /* 0x000e640000000a00 */
[----:B-1----:R-:W-:-:S05]  /*3360*/  @!P0 IMAD.WIDE R22, R19, 0xc, R22 ;  /* 0x0000000c13168825 */ /* 0x002fca00078e0216 */
[----:B-----5:R1:W5:Y:S04]  /*3370*/  @!P0 LDG.E R5, desc[UR50][R22.64] ;  /* 0x0000003216058981 */ /* 0x020368000c1e1900 */
[----:B------:R1:W5:Y:S01]  /*3380*/  @!P0 LDG.E R6, desc[UR50][R22.64+0x4] ;  /* 0x0000043216068981 */ /* 0x000362000c1e1900 */
[----:B------:R-:W-:-:S03]  /*3390*/  IADD3 R18, P1, P0, R3, R18, -R16 ;  /* 0x0000001203127210 */ /* 0x000fc6000783e810 */
[----:B------:R-:W-:Y:S01]  /*33a0*/  SHFL.IDX PT, R16, R16, R11, 0x1f ;  /* 0x00001f0b10107589 */ /* 0x000fe200000e0000 */
[----:B------:R-:W-:-:S03]  /*33b0*/  IADD3.X R2, PT, PT, R2, R15, ~R17, P1, P0 ;  /* 0x0000000f02027210 */ /* 0x000fc60000fe0c11 */
[----:B------:R-:W2:Y:S04]  /*33c0*/  SHFL.IDX PT, R18, R18, R11, 0x1f ;  /* 0x00001f0b12127589 */ /* 0x000ea800000e0000 */
[----:B------:R-:W3:Y:S04]  /*33d0*/  SHFL.IDX PT, R2, R2, R11, 0x1f ;  /* 0x00001f0b02027589 */ /* 0x000ee800000e0000 */
[----:B------:R1:W4:Y:S04]  /*33e0*/  SHFL.IDX PT, R17, R17, R11, 0x1f ;  /* 0x00001f0b11117589 */ /* 0x00032800000e0000 */
[----:B------:R1:W1:Y:S04]  /*33f0*/  SHFL.IDX PT, R13, R13, R11, 0x1f ;  /* 0x00001f0b0d0d7589 */ /* 0x00026800000e0000 */
[----:B------:R1:W1:Y:S01]  /*3400*/  SHFL.IDX PT, R12, R12, R11, 0x1f ;  /* 0x00001f0b0c0c7589 */ /* 0x00026200000e0000 */
[----:B--2---:R-:W-:-:S02]  /*3410*/  R2UR UR41, R18 ;  /* 0x00000000122972ca */ /* 0x004fc400000e0000 */
[----:B---3--:R-:W-:-:S15]  /*3420*/  R2UR UR40, R2 ;  /* 0x00000000022872ca */ /* 0x008fde00000e0000 */
.L_x_15:
[----:B------:R-:W-:Y:S01]  /*3430*/  ISETP.GE.AND P0, PT, R14, UR45, PT ;  /* 0x0000002d0e007c0c */ /* 0x000fe2000bf06270 */
[----:B------:R-:W-:Y:S01]  /*3440*/  UMOV UR19, 0xffffffff ;  /* 0xffffffff00137882 */ /* 0x000fe20000000000 */
[----:B-1----:R-:W-:-:S11]  /*3450*/  MOV R23, 0xffffffff ;  /* 0xffffffff00177802 */ /* 0x002fd60000000f00 */
[----:B------:R-:W-:Y:S05]  /*3460*/  @P0 BRA `(.L_x_14) ;  /* 0x0000000400100947 */ /* 0x000fea0003800000 */
[----:B------:R-:W1:Y:S01]  /*3470*/  LDCU UR8, c[0x0][0xb98] ;  /* 0x00017300ff0877ac */ /* 0x000e620008000800 */
[----:B------:R-:W-:Y:S02]  /*3480*/  R2UR UR4, R12 ;  /* 0x000000000c0472ca */ /* 0x000fe400000e0000 */
[----:B------:R-:W-:Y:S01]  /*3490*/  R2UR UR5, R13 ;  /* 0x000000000d0572ca */ /* 0x000fe200000e0000 */
[----:B------:R-:W2:Y:S01]  /*34a0*/  LDCU UR7, c[0x0][0xb88] ;  /* 0x00017100ff0777ac */ /* 0x000ea20008000800 */
[----:B------:R-:W3:Y:S01]  /*34b0*/  LDCU UR6, c[0x0][0xbdc] ;  /* 0x00017b80ff0677ac */ /* 0x000ee20008000800 */
[----:B------:R-:W-:-:S04]  /*34c0*/  UIADD3 UR10, UP0, UPT, -UR41, UR24, URZ ;  /* 0x00000018290a7290 */ /* 0x000fc8000ff1e1ff */
[----:B------:R-:W-:-:S04]  /*34d0*/  UIADD3.X UR9, UPT, UPT, ~UR40, UR17, URZ, UP0, !UPT ;  /* 0x0000001128097290 */ /* 0x000fc800087fe5ff */
[----:B-1----:R-:W-:Y:S02]  /*34e0*/  USHF.R.U32.HI UR4, URZ, UR8, UR9 ;  /* 0x00000008ff047299 */ /* 0x002fe40008011609 */
[----:B------:R-:W-:Y:S01]  /*34f0*/  USHF.R.U64 UR8, UR10, UR8, UR9 ;  /* 0x000000080a087299 */ /* 0x000fe20008001209 */
[----:B--2---:R-:W-:Y:S01]  /*3500*/  SHF.R.U64 R2, R12, UR7, R13 ;  /* 0x000000070c027c19 */ /* 0x004fe2000800120d */
[----:B------:R-:W-:Y:S02]  /*3510*/  USHF.R.U32.HI UR11, URZ, UR7, UR4 ;  /* 0x00000007ff0b7299 */ /* 0x000fe40008011604 */
[----:B------:R-:W-:Y:S02]  /*3520*/  USHF.R.U32.HI UR5, URZ, UR7, UR5 ;  /* 0x00000007ff057299 */ /* 0x000fe40008011605 */
[----:B---3--:R-:W-:Y:S02]  /*3530*/  USHF.R.U32.HI UR9, URZ, UR6, UR11 ;  /* 0x00000006ff097299 */ /* 0x008fe4000801160b */
[----:B------:R-:W-:Y:S01]  /*3540*/  USHF.R.U64 UR7, UR8, UR7, UR4 ;  /* 0x0000000708077299 */ /* 0x000fe20008001204 */
[----:B------:R-:W-:Y:S01]  /*3550*/  R2UR UR4, R2 ;  /* 0x00000000020472ca */ /* 0x000fe200000e0000 */
[----:B------:R-:W-:-:S02]  /*3560*/  ULOP3.LUT UR10, UR9, UR5, URZ, 0xfc, !UPT ;  /* 0x00000005090a7292 */ /* 0x000fc4000f8efcff */
[----:B------:R-:W-:Y:S02]  /*3570*/  USHF.R.U64 UR6, UR7, UR6, UR11 ;  /* 0x0000000607067299 */ /* 0x000fe4000800120b */
[----:B------:R-:W-:-:S09]  /*3580*/  UISETP.NE.U32.AND UP0, UPT, UR10, URZ, UPT ;  /* 0x000000ff0a00728c */ /* 0x000fd2000bf05070 */
[----:B------:R-:W-:Y:S05]  /*3590*/  BRA.U UP0, `(.L_x_22) ;  /* 0x0000000100607547 */ /* 0x000fea000b800000 */
[----:B------:R-:W1:Y:S01]  /*35a0*/  I2F.U32.RP R3, UR4 ;  /* 0x0000000400037d06 */ /* 0x000e620008209000 */
[----:B------:R-:W-:Y:S01]  /*35b0*/  UMOV UR10, URZ ;  /* 0x000000ff000a7c82 */ /* 0x000fe20008000000 */
[----:B------:R-:W-:-:S06]  /*35c0*/  UISETP.NE.U32.AND UP0, UPT, UR4, URZ, UPT ;  /* 0x000000ff0400728c */ /* 0x000fcc000bf05070 */
[----:B-1----:R-:W1:Y:S02]  /*35d0*/  MUFU.RCP R2, R3 ;  /* 0x0000000300027308 */ /* 0x002e640000001000 */
[----:B-1----:R-:W-:-:S06]  /*35e0*/  IADD3 R2, PT, PT, R2, 0xffffffe, RZ ;  /* 0x0ffffffe02027810 */ /* 0x002fcc0007ffe0ff */
[----:B------:R-:W1:Y:S02]  /*35f0*/  F2I.FTZ.U32.TRUNC.NTZ R2, R2 ;  /* 0x0000000200027305 */ /* 0x000e64000021f000 */
[----:B-1----:R-:W-:-:S13]  /*3600*/  R2UR UR11, R2 ;  /* 0x00000000020b72ca */ /* 0x002fda00000e0000 */
[----:B------:R-:W-:-:S04]  /*3610*/  UIADD3 UR5, UPT, UPT, URZ, -UR11, URZ ;  /* 0x8000000bff057290 */ /* 0x000fc8000fffe0ff */
[----:B------:R-:W-:-:S04]  /*3620*/  UIMAD UR5, UR5, UR4, URZ ;  /* 0x00000004050572a4 */ /* 0x000fc8000f8e02ff */
[----:B------:R-:W-:-:S07]  /*3630*/  UIMAD.WIDE.U32 UR10, UR11, UR5, UR10 ;  /* 0x000000050b0a72a5 */ /* 0x000fce000f8e000a */
[----:B------:R-:W-:Y:S02]  /*3640*/  UMOV UR5, UR11 ;  /* 0x0000000b00057c82 */ /* 0x000fe40008000000 */
[----:B------:R-:W-:-:S07]  /*3650*/  UIMAD.WIDE.U32 UR12, UR5, UR6, URZ ;  /* 0x00000006050c72a5 */ /* 0x000fce000f8e00ff */
[----:B------:R-:W-:Y:S02]  /*3660*/  UMOV UR12, UR13 ;  /* 0x0000000d000c7c82 */ /* 0x000fe40008000000 */
[----:B------:R-:W-:-:S04]  /*3670*/  UIADD3 UR5, UPT, UPT, -UR12, URZ, URZ ;  /* 0x000000ff0c057290 */ /* 0x000fc8000fffe1ff */
[----:B------:R-:W-:-:S04]  /*3680*/  UIMAD UR5, UR4, UR5, UR6 ;  /* 0x00000005040572a4 */ /* 0x000fc8000f8e0206 */
[----:B------:R-:W-:-:S11]  /*3690*/  UISETP.GE.U32.AND UP2, UPT, UR5, UR4, UPT ;  /* 0x000000040500728c */ /* 0x000fd6000bf46070 */
[----:B------:R-:W-:Y:S02]  /*36a0*/  @UP2 UIADD3 UR5, UPT, UPT, UR5, -UR4, URZ ;  /* 0x8000000405052290 */ /* 0x000fe4000fffe0ff */
[----:B------:R-:W-:Y:S02]  /*36b0*/  @UP2 UIADD3 UR12, UPT, UPT, UR12, 0x1, URZ ;  /* 0x000000010c0c2890 */ /* 0x000fe4000fffe0ff */
[----:B------:R-:W-:-:S11]  /*36c0*/  UISETP.GE.U32.AND UP1, UPT, UR5, UR4, UPT ;  /* 0x000000040500728c */ /* 0x000fd6000bf26070 */
[----:B------:R-:W-:Y:S02]  /*36d0*/  @UP1 UIADD3 UR12, UPT, UPT, UR12, 0x1, URZ ;  /* 0x000000010c0c1890 */ /* 0x000fe4000fffe0ff */
[----:B------:R-:W-:-:S04]  /*36e0*/  @!UP0 ULOP3.LUT UR12, URZ, UR4, URZ, 0x33, !UPT ;  /* 0x00000004ff0c8292 */ /* 0x000fc8000f8e33ff */
[----:B------:R-:W-:-:S04]  /*36f0*/  UIADD3 UR11, UPT, UPT, -UR12, URZ, URZ ;  /* 0x000000ff0c0b7290 */ /* 0x000fc8000fffe1ff */
[----:B------:R-:W-:Y:S01]  /*3700*/  UIMAD UR11, UR4, UR11, UR6 ;  /* 0x0000000b040b72a4 */ /* 0x000fe2000f8e0206 */
[----:B------:R-:W-:Y:S11]  /*3710*/  BRA `(.L_x_23) ;  /* 0x0000000000107947 */ /* 0x000ff60003800000 */
.L_x_22:
[----:B------:R-:W-:Y:S02]  /*3720*/  MOV R2, 0x3740 ;  /* 0x0000374000027802 */ /* 0x000fe40000000f00 */
[----:B----45:R-:W-:Y:S05]  /*3730*/  CALL.REL.NOINC `($__internal_3_$__cuda_sm20_div_u64) ;  /* 0x000000e400e47944 */ /* 0x030fea0003c00000 */
[----:B------:R-:W-:-:S04]  /*3740*/  UIADD3 UR11, UPT, UPT, -UR12, URZ, URZ ;  /* 0x000000ff0c0b7290 */ /* 0x000fc8000fffe1ff */
[----:B------:R-:W-:-:S12]  /*3750*/  UIMAD UR11, UR4, UR11, UR6 ;  /* 0x0000000b040b72a4 */ /* 0x000fd8000f8e0206 */
.L_x_23:
[----:B------:R-:W1:Y:S01]  /*3760*/  LDCU UR4, c[0x0][0xbdc] ;  /* 0x00017b80ff0477ac */ /* 0x000e620008000800 */
[----:B------:R-:W-:Y:S01]  /*3770*/  PLOP3.LUT P0, PT, PT, PT, PT, 0x8, 0x80 ;  /* 0x000000000080781c */ /* 0x000fe20003f0e170 */
[----:B------:R-:W-:Y:S01]  /*3780*/  IMAD.MOV.U32 R23, RZ, RZ, R14 ;  /* 0x000000ffff177224 */ /* 0x000fe200078e000e */
[----:B------:R-:W-:Y:S01]  /*3790*/  LOP3.LUT R10, R10, 0xfffffffd, RZ, 0xc0, !PT ;  /* 0xfffffffd0a0a7812 */ /* 0x000fe200078ec0ff */
[----:B------:R-:W2:Y:S01]  /*37a0*/  LDCU UR6, c[0x0][0xb80] ;  /* 0x00017000ff0677ac */ /* 0x000ea20008000800 */
[----:B------:R-:W3:Y:S01]  /*37b0*/  LDCU UR5, c[0x0][0xbe0] ;  /* 0x00017c00ff0577ac */ /* 0x000ee20008000800 */
[----:B------:R-:W-:Y:S01]  /*37c0*/  UMOV UR10, 0xffffffff ;  /* 0xffffffff000a7882 */ /* 0x000fe20000000000 */
[----:B------:R-:W4:Y:S07]  /*37d0*/  LDCU UR9, c[0x0][0xb90] ;  /* 0x00017200ff0977ac */ /* 0x000f2e0008000800 */
[----:B------:R-:W-:Y:S01]  /*37e0*/  @P0 LOP3.LUT R10, R10, 0x2, RZ, 0xfc, !PT ;  /* 0x000000020a0a0812 */ /* 0x000fe200078efcff */
[----:B-1----:R-:W-:-:S02]  /*37f0*/  USHF.L.U32 UR10, UR10, UR4, URZ ;  /* 0x000000040a0a7299 */ /* 0x002fc400080006ff */
[----:B------:R-:W-:Y:S02]  /*3800*/  USHF.L.U32 UR12, UR12, UR4, URZ ;  /* 0x000000040c0c7299 */ /* 0x000fe400080006ff */
[----:B------:R-:W-:Y:S02]  /*3810*/  ULOP3.LUT UR10, URZ, UR10, URZ, 0x33, !UPT ;  /* 0x0000000aff0a7292 */ /* 0x000fe4000f8e33ff */
[----:B--2---:R-:W-:Y:S02]  /*3820*/  UIADD3 UR4, UPT, UPT, UR6, -0x1, URZ ;  /* 0xffffffff06047890 */ /* 0x004fe4000fffe0ff */
[----:B------:R-:W-:Y:S02]  /*3830*/  ULOP3.LUT UR10, UR7, UR10, URZ, 0xc0, !UPT ;  /* 0x0000000a070a7292 */ /* 0x000fe4000f8ec0ff */
[----:B------:R-:W-:Y:S02]  /*3840*/  ULOP3.LUT UR4, UR4, UR8, URZ, 0xc0, !UPT ;  /* 0x0000000804047292 */ /* 0x000fe4000f8ec0ff */
[----:B------:R-:W-:-:S02]  /*3850*/  UIADD3 UR10, UPT, UPT, UR10, UR12, URZ ;  /* 0x0000000c0a0a7290 */ /* 0x000fc4000fffe0ff */
[----:B---3--:R-:W-:Y:S02]  /*3860*/  UISETP.NE.AND UP0, UPT, UR5, 0x1, UPT ;  /* 0x000000010500788c */ /* 0x008fe4000bf05270 */
[----:B------:R-:W-:Y:S02]  /*3870*/  UIMAD UR4, UR11, UR6, UR4 ;  /* 0x000000060b0472a4 */ /* 0x000fe4000f8e0204 */
[----:B----4-:R-:W-:-:S04]  /*3880*/  UIMAD UR9, UR10, UR9, UR32 ;  /* 0x000000090a0972a4 */ /* 0x010fc8000f8e0220 */
[----:B------:R-:W-:Y:S02]  /*3890*/  USEL UR18, UR9, UR4, !UP0 ;  /* 0x0000000409127287 */ /* 0x000fe4000c000000 */
[----:B------:R-:W-:-:S12]  /*38a0*/  USEL UR19, UR4, UR9, !UP0 ;  /* 0x0000000904137287 */ /* 0x000fd8000c000000 */
.L_x_14:
[----:B------:R-:W1:Y:S02]  /*38b0*/  LDCU UR4, c[0x0][0x36c] ;  /* 0x00006d80ff0477ac */ /* 0x000e640008000800 */
[----:B-1----:R-:W-:-:S09]  /*38c0*/  UISETP.EQ.U32.AND UP0, UPT, UR4, 0x1, UPT ;  /* 0x000000010400788c */ /* 0x002fd2000bf02070 */
[----:B------:R-:W-:Y:S05]  /*38d0*/  BRA.U !UP0, `(.L_x_24) ;  /* 0x00000001080c7547 */ /* 0x000fea000b800000 */
[----:B------:R-:W-:Y:S01]  /*38e0*/  UCGABAR_WAIT ;  /* 0x0000000000007dc7 */ /* 0x000fe20008000000 */
[----:B------:R-:W-:Y:S01]  /*38f0*/  CCTL.IVALL ;  /* 0x00000000ff00798f */ /* 0x000fe20002000000 */
[----:B------:R-:W-:Y:S05]  /*3900*/  BRA `(.L_x_25) ;  /* 0x0000000000047947 */ /* 0x000fea0003800000 */
.L_x_24:
[----:B------:R-:W-:Y:S06]  /*3910*/  BAR.SYNC.DEFER_BLOCKING 0x0 ;  /* 0x0000000000007b1d */ /* 0x000fec0000010000 */
.L_x_25:
[----:B------:R-:W-:-:S13]  /*3920*/  LOP3.LUT P0, RZ, R10, 0x2, RZ, 0xc0, !PT ;  /* 0x000000020aff7812 */ /* 0x000fda000780c0ff */
[----:B------:R-:W-:Y:S05]  /*3930*/  @P0 EXIT ;  /* 0x000000000000094d */ /* 0x000fea0003800000 */
[----:B------:R-:W1:Y:S01]  /*3940*/  S2UR UR5, SR_CgaCtaId ;  /* 0x00000000000579c3 */ /* 0x000e620000008800 */
[----:B------:R-:W-:-:S09]  /*3950*/  UISETP.NE.AND UP0, UPT, UR37, 0x2, UPT ;  /* 0x000000022500788c */ /* 0x000fd2000bf05270 */
[----:B------:R-:W-:Y:S05]  /*3960*/  BRA.U UP0, `(.L_x_26) ;  /* 0x0000001900447547 */ /* 0x000fea000b800000 */
[----:B------:R-:W-:-:S04]  /*3970*/  USHF.L.U32 UR16, UR42, 0x6, URZ ;  /* 0x000000062a107899 */ /* 0x000fc800080006ff */
[----:B------:R-:W-:-:S04]  /*3980*/  ULOP3.LUT UR16, UR16, 0x40, URZ, 0xc0, !UPT ;  /* 0x0000004010107892 */ /* 0x000fc8000f8ec0ff */
[----:B----45:R-:W2:-:S00]  /*3990*/  USETMAXREG.DEALLOC.CTAPOOL 0x88 ;  /* 0x00000088000079c8 */ /* 0x030e8000080e0500 */
[----:B--2---:R-:W-:Y:S01]  /*39a0*/  ISETP.NE.AND P1, PT, R7, RZ, P2 ;  /* 0x000000ff0700720c */ /* 0x004fe20001725270 */
[----:B------:R-:W-:Y:S01]  /*39b0*/  IMAD.MOV.U32 R16, RZ, RZ, 0x1 ;  /* 0x00000001ff107424 */ /* 0x000fe200078e00ff */
[----:B------:R-:W-:Y:S01]  /*39c0*/  PLOP3.LUT P4, PT, PT, PT, PT, 0x8, 0x80 ;  /* 0x000000000080781c */ /* 0x000fe20003f8e170 */
[----:B------:R-:W-:Y:S01]  /*39d0*/  IMAD.MOV.U32 R14, RZ, RZ, RZ ;  /* 0x000000ffff0e7224 */ /* 0x000fe200078e00ff */
[----:B------:R-:W-:Y:S01]  /*39e0*/  PRMT R15, RZ, 0x7610, R15 ;  /* 0x00007610ff0f7816 */ /* 0x000fe2000000000f */
[----:B------:R-:W-:Y:S01]  /*39f0*/  UMOV UR15, URZ ;  /* 0x000000ff000f7c82 */ /* 0x000fe20008000000 */
[----:B------:R-:W-:-:S09]  /*3a00*/  UMOV UR14, URZ ;  /* 0x000000ff000e7c82 */ /* 0x000fd20008000000 */
.L_x_50:
[----:B------:R-:W2:Y:S02]  /*3a10*/  LDC.64 R28, c[0x0][0x390] ;  /* 0x0000e400ff1c7b82 */ /* 0x000ea40000000a00 */
[----:B--2-4-:R-:W-:-:S05]  /*3a20*/  IMAD.WIDE R28, R23, 0xc, R28 ;  /* 0x0000000c171c7825 */ /* 0x014fca00078e021c */
[----:B------:R-:W2:Y:S02]  /*3a30*/  LDG.E R0, desc[UR50][R28.64+0x8] ;  /* 0x000008321c007981 */ /* 0x000ea4000c1e1900 */
[----:B--2---:R-:W-:Y:S01]  /*3a40*/  R2UR UR4, R0 ;  /* 0x00000000000472ca */ /* 0x004fe200000e0000 */
[----:B------:R-:W-:-:S14]  /*3a50*/  @P4 BRA `(.L_x_27) ;  /* 0x0000000400cc4947 */ /* 0x000fdc0003800000 */
[----:B------:R-:W2:Y:S01]  /*3a60*/  S2R R12, SR_LANEID ;  /* 0x00000000000c7919 */ /* 0x000ea20000000000 */
[----:B------:R-:W-:Y:S02]  /*3a70*/  ELECT P0, URZ, PT ;  /* 0x0000000000ff782f */ /* 0x000fe40003800000 */
[----:B------:R-:W-:Y:S01]  /*3a80*/  MOV R0, 0x400 ;  /* 0x0000040000007802 */ /* 0x000fe20000000f00 */
[----:B------:R-:W-:Y:S01]  /*3a90*/  BSSY.RECONVERGENT B0, `(.L_x_28) ;  /* 0x0000055000007945 */ /* 0x000fe20003800200 */
[----:B------:R-:W3:Y:S01]  /*3aa0*/  S2R R3, SR_CgaCtaId ;  /* 0x0000000000037919 */ /* 0x000ee20000008800 */
[----:B------:R-:W-:Y:S01]  /*3ab0*/  LOP3.LUT R13, R15, 0xffff, RZ, 0xc0, !PT ;  /* 0x0000ffff0f0d7812 */ /* 0x000fe200078ec0ff */
[----:B--2---:R-:W-:Y:S01]  /*3ac0*/  IMAD.SHL.U32 R12, R12, 0x4, RZ ;  /* 0x000000040c0c7824 */ /* 0x004fe200078e00ff */
[----:B---3--:R-:W-:-:S04]  /*3ad0*/  LEA R3, R3, R0, 0x18 ;  /* 0x0000000003037211 */ /* 0x008fc800078ec0ff */
[----:B------:R-:W-:Y:S02]  /*3ae0*/  IADD3 R0, PT, PT, R12, 0x500, R3 ;  /* 0x000005000c007810 */ /* 0x000fe40007ffe003 */
[----:B------:R-:W-:Y:S05]  /*3af0*/  @!P0 BRA `(.L_x_29) ;  /* 0x0000000400388947 */ /* 0x000fea0003800000 */
[----:B------:R-:W2:Y:S01]  /*3b00*/  LDC.64 R10, c[0x0][0x830] ;  /* 0x00020c00ff0a7b82 */ /* 0x000ea20000000a00 */
[----:B------:R-:W3:Y:S04]  /*3b10*/  LDG.E R18, desc[UR50][R28.64+0x4] ;  /* 0x000004321c127981 */ /* 0x000ee8000c1e1900 */
[----:B------:R-:W4:Y:S03]  /*3b20*/  LDG.E R9, desc[UR50][R28.64] ;  /* 0x000000321c097981 */ /* 0x000f26000c1e1900 */
[----:B------:R-:W5:Y:S08]  /*3b30*/  LDC.64 R6, c[0x0][0x840] ;  /* 0x00021000ff067b82 */ /* 0x000f700000000a00 */
[----:B------:R-:W1:Y:S01]  /*3b40*/  LDC.64 R4, c[0x0][0x828] ;  /* 0x00020a00ff047b82 */ /* 0x000e620000000a00 */
[----:B--2---:R-:W-:-:S07]  /*3b50*/  IMAD.WIDE R10, R23, 0x8, R10 ;  /* 0x00000008170a7825 */ /* 0x004fce00078e020a */
[----:B------:R-:W2:Y:S01]  /*3b60*/  LDC.64 R2, c[0x0][0x838] ;  /* 0x00020e00ff027b82 */ /* 0x000ea20000000a00 */
[----:B------:R-:W3:Y:S01]  /*3b70*/  LDG.E.64 R10, desc[UR50][R10.64] ;  /* 0x000000320a0a7981 */ /* 0x000ee2000c1e1b00 */
[----:B-----5:R-:W-:-:S06]  /*3b80*/  IMAD.WIDE R6, R23, 0x8, R6 ;  /* 0x0000000817067825 */ /* 0x020fcc00078e0206 */
[----:B------:R-:W5:Y:S01]  /*3b90*/  LDG.E.64 R6, desc[UR50][R6.64] ;  /* 0x0000003206067981 */ /* 0x000f62000c1e1b00 */
[----:B-1----:R-:W-:-:S06]  /*3ba0*/  IMAD.WIDE R24, R23, 0x8, R4 ;  /* 0x0000000817187825 */ /* 0x002fcc00078e0204 */
[----:B------:R-:W4:Y:S01]  /*3bb0*/  LDG.E.64 R24, desc[UR50][R24.64] ;  /* 0x0000003218187981 */ /* 0x000f22000c1e1b00 */
[----:B--2---:R-:W-:-:S06]  /*3bc0*/  IMAD.WIDE R20, R23, 0x8, R2 ;  /* 0x0000000817147825 */ /* 0x004fcc00078e0202 */
[----:B------:R-:W2:Y:S01]  /*3bd0*/  LDG.E.64 R20, desc[UR50][R20.64] ;  /* 0x0000003214147981 */ /* 0x000ea2000c1e1b00 */
[----:B------:R-:W1:Y:S01]  /*3be0*/  S2UR UR5, SR_CgaCtaId ;  /* 0x00000000000579c3 */ /* 0x000e620000008800 */
[----:B------:R-:W-:Y:S02]  /*3bf0*/  UMOV UR6, 0x400 ;  /* 0x0000040000067882 */ /* 0x000fe40000000000 */
[----:B-1----:R-:W-:-:S09]  /*3c00*/  ULEA UR5, UR5, UR6, 0x18 ;  /* 0x0000000605057291 */ /* 0x002fd2000f8ec0ff */
[----:B------:R-:W1:Y:S04]  /*3c10*/  LDS R5, [UR5+0x51c] ;  /* 0x00051c05ff057984 */ /* 0x000e680008000800 */
[----:B------:R-:W1:Y:S01]  /*3c20*/  LDS R4, [UR5+0x59c] ;  /* 0x00059c05ff047984 */ /* 0x000e620008000800 */
[----:B------:R-:W-:Y:S02]  /*3c30*/  UIADD3 UR7, UPT, UPT, UR5, 0x500, URZ ;  /* 0x0000050005077890 */ /* 0x000fe4000fffe0ff */
[----:B------:R-:W-:Y:S01]  /*3c40*/  UIADD3 UR6, UPT, UPT, UR5, 0x580, URZ ;  /* 0x0000058005067890 */ /* 0x000fe2000fffe0ff */
[----:B------:R-:W-:Y:S04]  /*3c50*/  STS [UR5+0x530], RZ ;  /* 0x000530ffff007988 */ /* 0x000fe80008000805 */
[----:B------:R-:W-:Y:S01]  /*3c60*/  STS [UR5+0x5b0], RZ ;  /* 0x0005b0ffff007988 */ /* 0x000fe20008000805 */
[----:B---3--:R-:W-:-:S04]  /*3c70*/  SHF.L.U64.HI R26, R10, 0x1, R11 ;  /* 0x000000010a1a7819 */ /* 0x008fc8000001020b */
[----:B------:R-:W-:Y:S02]  /*3c80*/  LOP3.LUT R26, R26, 0x1fffffff, RZ, 0xc0, !PT ;  /* 0x1fffffff1a1a7812 */ /* 0x000fe400078ec0ff */
[----:B-----5:R-:W-:-:S04]  /*3c90*/  SHF.L.U64.HI R17, R6, 0x1, R7 ;  /* 0x0000000106117819 */ /* 0x020fc80000010207 */
[----:B------:R-:W-:Y:S02]  /*3ca0*/  LOP3.LUT R17, R17, 0x1fffffff, RZ, 0xc0, !PT ;  /* 0x1fffffff11117812 */ /* 0x000fe400078ec0ff */
[----:B------:R-:W-:Y:S02]  /*3cb0*/  SHF.R.U32.HI R2, RZ, 0x4, R26 ;  /* 0x00000004ff027819 */ /* 0x000fe4000001161a */
[----:B------:R-:W-:Y:S02]  /*3cc0*/  SHF.R.U32.HI R3, RZ, 0x4, R17 ;  /* 0x00000004ff037819 */ /* 0x000fe40000011611 */
[----:B-1----:R-:W-:Y:S02]  /*3cd0*/  LOP3.LUT R2, R5, 0xf, R2, 0xb8, !PT ;  /* 0x0000000f05027812 */ /* 0x002fe400078eb802 */
[----:B------:R-:W-:-:S03]  /*3ce0*/  LOP3.LUT R11, R4, 0xf, R3, 0xb8, !PT ;  /* 0x0000000f040b7812 */ /* 0x000fc600078eb803 */
[----:B------:R-:W-:Y:S04]  /*3cf0*/  STS [UR5+0x51c], R2 ;  /* 0x00051c02ff007988 */ /* 0x000fe80008000805 */
[----:B------:R-:W-:Y:S04]  /*3d00*/  STS [UR5+0x59c], R11 ;  /* 0x00059c0bff007988 */ /* 0x000fe80008000805 */
[----:B------:R-:W1:Y:S04]  /*3d10*/  LDS R4, [UR5+0x51c] ;  /* 0x00051c05ff047984 */ /* 0x000e680008000800 */
[----:B------:R-:W3:Y:S01]  /*3d20*/  LDS R3, [UR5+0x59c] ;  /* 0x00059c05ff037984 */ /* 0x000ee20008000800 */
[----:B-1----:R-:W-:-:S02]  /*3d30*/  LOP3.LUT R7, R4, 0xf0, RZ, 0xb8, !PT ;  /* 0x000000f004077812 */ /* 0x002fc400078eb8ff */
[----:B---3--:R-:W-:-:S03]  /*3d40*/  LOP3.LUT R8, R3, 0xf0, RZ, 0xb8, !PT ;  /* 0x000000f003087812 */ /* 0x008fc600078eb8ff */
[----:B------:R-:W-:Y:S04]  /*3d50*/  STS [UR5+0x51c], R7 ;  /* 0x00051c07ff007988 */ /* 0x000fe80008000805 */
[----:B------:R-:W-:Y:S04]  /*3d60*/  STS [UR5+0x59c], R8 ;  /* 0x00059c08ff007988 */ /* 0x000fe80008000805 */
[----:B------:R-:W1:Y:S04]  /*3d70*/  LDS R5, [UR5+0x51c] ;  /* 0x00051c05ff057984 */ /* 0x000e680008000800 */
[----:B------:R-:W3:Y:S01]  /*3d80*/  LDS R3, [UR5+0x59c] ;  /* 0x00059c05ff037984 */ /* 0x000ee20008000800 */
[----:B------:R-:W-:-:S02]  /*3d90*/  IMAD.U32 R4, RZ, RZ, UR7 ;  /* 0x00000007ff047e24 */ /* 0x000fc4000f8e00ff */
[----:B------:R-:W-:-:S03]  /*3da0*/  IMAD.U32 R2, RZ, RZ, UR6 ;  /* 0x00000006ff027e24 */ /* 0x000fc6000f8e00ff */
[----:B------:R-:W-:Y:S02]  /*3db0*/  SHF.R.U64 R4, R4, 0x4, RZ ;  /* 0x0000000404047819 */ /* 0x000fe400000012ff */
[----:B------:R-:W-:Y:S02]  /*3dc0*/  SHF.R.U64 R2, R2, 0x4, RZ ;  /* 0x0000000402027819 */ /* 0x000fe400000012ff */
[----:B-1----:R-:W-:Y:S02]  /*3dd0*/  LOP3.LUT R5, R5, 0xf00, RZ, 0xb8, !PT ;  /* 0x00000f0005057812 */ /* 0x002fe400078eb8ff */
[----:B---3--:R-:W-:-:S03]  /*3de0*/  LOP3.LUT R3, R3, 0xf00, RZ, 0xb8, !PT ;  /* 0x00000f0003037812 */ /* 0x008fc600078eb8ff */
[----:B------:R1:W-:Y:S04]  /*3df0*/  STS.64 [UR5+0x518], R4 ;  /* 0x00051804ff007988 */ /* 0x0003e80008000a05 */
[----:B------:R-:W-:Y:S04]  /*3e00*/  STS.64 [UR5+0x598], R2 ;  /* 0x00059802ff007988 */ /* 0x000fe80008000a05 */
[----:B------:R-:W3:Y:S04]  /*3e10*/  LDS R22, [UR5+0x51c] ;  /* 0x00051c05ff167984 */ /* 0x000ee80008000800 */
[----:B------:R-:W5:Y:S01]  /*3e20*/  LDS R19, [UR5+0x59c] ;  /* 0x00059c05ff137984 */ /* 0x000f620008000800 */
[----:B------:R-:W-:Y:S01]  /*3e30*/  IMAD.SHL.U32 R10, R10, 0x2, RZ ;  /* 0x000000020a0a7824 */ /* 0x000fe200078e00ff */
[----:B------:R-:W-:Y:S01]  /*3e40*/  UIADD3 UR6, UPT, UPT, UR4, -0x1, URZ ;  /* 0xffffffff04067890 */ /* 0x000fe2000fffe0ff */
[----:B------:R-:W-:-:S03]  /*3e50*/  IMAD.SHL.U32 R23, R6, 0x2, RZ ;  /* 0x0000000206177824 */ /* 0x000fc600078e00ff */
[----:B------:R-:W-:Y:S02]  /*3e60*/  LOP3.LUT R7, R10, 0xfffffffe, RZ, 0xc0, !PT ;  /* 0xfffffffe0a077812 */ /* 0x000fe400078ec0ff */
[----:B------:R-:W-:Y:S01]  /*3e70*/  IMAD.U32 R8, RZ, RZ, UR6 ;  /* 0x00000006ff087e24 */ /* 0x000fe2000f8e00ff */
[----:B------:R-:W-:Y:S01]  /*3e80*/  STS [UR5+0x510], R4 ;  /* 0x00051004ff007988 */ /* 0x000fe20008000805 */
[----:B-1----:R-:W-:Y:S01]  /*3e90*/  VIADD R5, R18, 0xffffffff ;  /* 0xffffffff12057836 */ /* 0x002fe20000000000 */
[----:B------:R-:W-:Y:S02]  /*3ea0*/  LOP3.LUT R18, R23, 0xfffffffe, RZ, 0xc0, !PT ;  /* 0xfffffffe17127812 */ /* 0x000fe400078ec0ff */
[----:B------:R1:W-:Y:S01]  /*3eb0*/  STS [UR5+0x514], R4 ;  /* 0x00051404ff007988 */ /* 0x0003e20008000805 */
[----:B------:R-:W-:Y:S02]  /*3ec0*/  SHF.R.U64 R26, R7, 0x4, R26 ;  /* 0x00000004071a7819 */ /* 0x000fe4000000121a */
[----:B------:R-:W-:-:S02]  /*3ed0*/  CS2R R10, SRZ ;  /* 0x00000000000a7805 */ /* 0x000fc4000001ff00 */
[----:B------:R-:W-:Y:S01]  /*3ee0*/  CS2R R6, SRZ ;  /* 0x0000000000067805 */ /* 0x000fe2000001ff00 */
[----:B----4-:R-:W-:Y:S01]  /*3ef0*/  VIADD R9, R9, 0xffffffff ;  /* 0xffffffff09097836 */ /* 0x010fe20000000000 */
[----:B------:R-:W-:Y:S01]  /*3f00*/  SHF.R.U64 R18, R18, 0x4, R17 ;  /* 0x0000000412127819 */ /* 0x000fe20000001211 */
[----:B------:R4:W-:Y:S04]  /*3f10*/  STS [UR5+0x590], R2 ;  /* 0x00059002ff007988 */ /* 0x0009e80008000805 */
[----:B------:R4:W-:Y:S04]  /*3f20*/  STS [UR5+0x594], R2 ;  /* 0x00059402ff007988 */ /* 0x0009e80008000805 */
[----:B------:R4:W-:Y:S01]  /*3f30*/  STS.128 [UR5+0x520], R8 ;  /* 0x00052008ff007988 */ /* 0x0009e20008000c05 */
[----:B---3--:R-:W-:Y:S01]  /*3f40*/  LOP3.LUT R22, R22, 0xf000, RZ, 0xb8, !PT ;  /* 0x0000f00016167812 */ /* 0x008fe200078eb8ff */
[----:B-1----:R-:W-:Y:S01]  /*3f50*/  IMAD.MOV.U32 R4, RZ, RZ, R8 ;  /* 0x000000ffff047224 */ /* 0x002fe200078e0008 */
[----:B-----5:R-:W-:Y:S01]  /*3f60*/  LOP3.LUT R19, R19, 0xf000, RZ, 0xb8, !PT ;  /* 0x0000f00013137812 */ /* 0x020fe200078eb8ff */
[----:B------:R4:W-:Y:S04]  /*3f70*/  STS [UR5+0x50c], R26 ;  /* 0x00050c1aff007988 */ /* 0x0009e80008000805 */
[----:B------:R4:W-:Y:S04]  /*3f80*/  STS.128 [UR5+0x5a0], R4 ;  /* 0x0005a004ff007988 */ /* 0x0009e80008000c05 */
[----:B------:R4:W-:Y:S04]  /*3f90*/  STS.64 [UR5+0x500], R24 ;  /* 0x00050018ff007988 */ /* 0x0009e80008000a05 */
[----:B--2---:R4:W-:Y:S04]  /*3fa0*/  STS.64 [UR5+0x580], R20 ;  /* 0x00058014ff007988 */ /* 0x0049e80008000a05 */
[----:B------:R4:W-:Y:S04]  /*3fb0*/  STS [UR5+0x58c], R18 ;  /* 0x00058c12ff007988 */ /* 0x0009e80008000805 */
[----:B------:R4:W-:Y:S04]  /*3fc0*/  STS [UR5+0x51c], R22 ;  /* 0x00051c16ff007988 */ /* 0x0009e80008000805 */
[----:B------:R4:W-:Y:S02]  /*3fd0*/  STS [UR5+0x59c], R19 ;  /* 0x00059c13ff007988 */ /* 0x0009e40008000805 */
.L_x_29:
[----:B-1----:R-:W-:Y:S05]  /*3fe0*/  BSYNC.RECONVERGENT B0 ;  /* 0x0000000000007941 */ /* 0x002fea0003800200 */
.L_x_28:
[----:B------:R-:W-:Y:S01]  /*3ff0*/  NOP ;  /* 0x0000000000007918 */ /* 0x000fe20000000000 */
[----:B----4-:R1:W2:Y:S01]  /*4000*/  LDS R2, [R0] ;  /* 0x0000000000027984 */ /* 0x0102a20000000800 */
[----:B------:R-:W-:Y:S01]  /*4010*/  IMAD R13, R13, 0xba2f, RZ ;  /* 0x0000ba2f0d0d7824 */ /* 0x000fe200078e02ff */
[----:B------:R-:W-:Y:S01]  /*4020*/  ELECT P0, URZ, PT ;  /* 0x0000000000ff782f */ /* 0x000fe20003800000 */
[----:B------:R-:W-:Y:S01]  /*4030*/  BSSY.RECONVERGENT B0, `(.L_x_30) ;  /* 0x000000b000007945 */ /* 0x000fe20003800200 */
[----:B------:R1:W3:Y:S02]  /*4040*/  LDS R3, [R0+0x80] ;  /* 0x0000800000037984 */ /* 0x0002e40000000800 */
[----:B------:R-:W-:-:S04]  /*4050*/  SHF.R.U32.HI R4, RZ, 0x14, R13 ;  /* 0x00000014ff047819 */ /* 0x000fc8000001160d */
[----:B------:R-:W-:-:S05]  /*4060*/  PRMT R4, R4, 0x9910, RZ ;  /* 0x0000991004047816 */ /* 0x000fca00000000ff */
[----:B------:R-:W-:-:S04]  /*4070*/  IMAD R4, R4, 0x16, RZ ;  /* 0x0000001604047824 */ /* 0x000fc800078e02ff */
[----:B------:R-:W-:-:S05]  /*4080*/  IMAD.MOV R4, RZ, RZ, -R4 ;  /* 0x000000ffff047224 */ /* 0x000fca00078e0a04 */
[----:B------:R-:W-:-:S05]  /*4090*/  PRMT R4, R4, 0x7710, RZ ;  /* 0x0000771004047816 */ /* 0x000fca00000000ff */
[----:B------:R-:W-:Y:S01]  /*40a0*/  IMAD.IADD R4, R4, 0x1, R15 ;  /* 0x0000000104047824 */ /* 0x000fe200078e020f */
[----:B-1----:R-:W-:Y:S05]  /*40b0*/  @!P0 BRA `(.L_x_31) ;  /* 0x0000000000088947 */ /* 0x002fea0003800000 */
[----:B------:R0:W-:Y:S01]  /*40c0*/  UTMACMDFLUSH ;  /* 0x00000000000079b7 */ /* 0x0001e20000000000 */
[----:B------:R-:W-:-:S04]  /*40d0*/  DEPBAR.LE SB0, 0x0 ;  /* 0x000080000000791a */ /* 0x000fc80000000000 */
.L_x_31:
[----:B------:R-:W-:Y:S05]  /*40e0*/  BSYNC.RECONVERGENT B0 ;  /* 0x0000000000007941 */ /* 0x000fea0003800200 */
.L_x_30:
[----:B------:R-:W-:-:S13]  /*40f0*/  R2UR UR5, R4 ;  /* 0x00000000040572ca */ /* 0x000fda00000e0000 */
[----:B------:R-:W-:-:S04]  /*4100*/  ULOP3.LUT UR5, UR5, 0xffff, URZ, 0xc0, !UPT ;  /* 0x0000ffff05057892 */ /* 0x000fc8000f8ec0ff */
[----:B------:R-:W-:Y:S02]  /*4110*/  UIMAD.WIDE.U32 UR6, UR5, 0x80, UR38 ;  /* 0x00000080050678a5 */ /* 0x000fe4000f8e0026 */
[----:B------:R-:W-:-:S04]  /*4120*/  UIMAD.WIDE.U32 UR8, UR5, 0x80, UR34 ;  /* 0x00000080050878a5 */ /* 0x000fc8000f8e0022 */
[C---:B------:R-:W-:Y:S02]  /*4130*/  IADD3 R4, P3, PT, R12.reuse, UR6, RZ ;  /* 0x000000060c047c10 */ /* 0x040fe4000ff7e0ff */
[----:B------:R-:W-:-:S03]  /*4140*/  IADD3 R12, P0, PT, R12, UR8, RZ ;  /* 0x000000080c0c7c10 */ /* 0x000fc6000ff1e0ff */
[----:B------:R-:W-:Y:S02]  /*4150*/  IMAD.X R5, RZ, RZ, UR7, P3 ;  /* 0x00000007ff057e24 */ /* 0x000fe400098e06ff */
[----:B------:R-:W-:-:S03]  /*4160*/  IMAD.X R13, RZ, RZ, UR9, P0 ;  /* 0x00000009ff0d7e24 */ /* 0x000fc600080e06ff */
[----:B--2---:R2:W5:Y:S04]  /*4170*/  ATOMG.E.EXCH.STRONG.GPU PT, RZ, [R4], R2 ;  /* 0x0000000204ff73a8 */ /* 0x00456800041ee100 */
[----:B---3--:R2:W5:Y:S02]  /*4180*/  ATOMG.E.EXCH.STRONG.GPU PT, RZ, [R12], R3 ;  /* 0x000000030cff73a8 */ /* 0x00856400041ee100 */
.L_x_27:
[----:B------:R-:W-:Y:S01]  /*4190*/  LOP3.LUT R0, R15, 0xffff, RZ, 0xc0, !PT ;  /* 0x0000ffff0f007812 */ /* 0x000fe200078ec0ff */
[----:B------:R-:W3:Y:S01]  /*41a0*/  S2UR UR13, SR_CgaCtaId ;  /* 0x00000000000d79c3 */ /* 0x000ee20000008800 */
[----:B------:R-:W-:-:S03]  /*41b0*/  UMOV UR12, 0x400 ;  /* 0x00000400000c7882 */ /* 0x000fc60000000000 */
[----:B------:R-:W-:-:S05]  /*41c0*/  IMAD R0, R0, 0xba2f, RZ ;  /* 0x0000ba2f00007824 */ /* 0x000fca00078e02ff */
[----:B------:R-:W-:-:S04]  /*41d0*/  SHF.R.U32.HI R0, RZ, 0x14, R0 ;  /* 0x00000014ff007819 */ /* 0x000fc80000011600 */
[----:B------:R-:W-:-:S05]  /*41e0*/  PRMT R0, R0, 0x9910, RZ ;  /* 0x0000991000007816 */ /* 0x000fca00000000ff */
[----:B------:R-:W-:-:S04]  /*41f0*/  IMAD R0, R0, 0x16, RZ ;  /* 0x0000001600007824 */ /* 0x000fc800078e02ff */
[----:B------:R-:W-:Y:S01]  /*4200*/  IMAD.MOV R0, RZ, RZ, -R0 ;  /* 0x000000ffff007224 */ /* 0x000fe200078e0a00 */
[----:B---3--:R-:W-:-:S04]  /*4210*/  ULEA UR12, UR13, UR12, 0x18 ;  /* 0x0000000c0d0c7291 */ /* 0x008fc8000f8ec0ff */
[----:B------:R-:W-:Y:S01]  /*4220*/  PRMT R0, R0, 0x7710, RZ ;  /* 0x0000771000007816 */ /* 0x000fe200000000ff */
[----:B-1----:R-:W-:-:S04]  /*4230*/  ULEA UR5, UR14, UR12, 0x3 ;  /* 0x0000000c0e057291 */ /* 0x002fc8000f8e18ff */
[----:B------:R-:W-:-:S05]  /*4240*/  IMAD.IADD R0, R0, 0x1, R15 ;  /* 0x0000000100007824 */ /* 0x000fca00078e020f */
[----:B------:R-:W-:Y:S02]  /*4250*/  R2UR UR20, R0 ;  /* 0x00000000001472ca */ /* 0x000fe400000e0000 */
[----:B------:R-:W-:-:S11]  /*4260*/  SHF.L.U32 R0, R16, 0x1f, RZ ;  /* 0x0000001f10007819 */ /* 0x000fd600000006ff */
[----:B------:R-:W-:-:S04]  /*4270*/  ULOP3.LUT UR20, UR20, 0xffff, URZ, 0xc0, !UPT ;  /* 0x0000ffff14147892 */ /* 0x000fc8000f8ec0ff */
[----:B------:R-:W-:Y:S02]  /*4280*/  UIMAD.WIDE.U32 UR22, UR20, 0x80, UR38 ;  /* 0x00000080141678a5 */ /* 0x000fe4000f8e0026 */
[----:B------:R-:W-:Y:S01]  /*4290*/  UIMAD.WIDE.U32 UR20, UR20, 0x80, UR34 ;  /* 0x00000080141478a5 */ /* 0x000fe2000f8e0022 */
[----:B------:R-:W-:Y:S11]  /*42a0*/  @P4 BRA `(.L_x_32) ;  /* 0x00000000001c4947 */ /* 0x000ff60003800000 */
[----:B------:R-:W-:-:S04]  /*42b0*/  DEPBAR {5,4,3,2,1,0} ;  /* 0x0000003f0000791a */ /* 0x000fc80000000000 */
[----:B------:R-:W1:Y:S02]  /*42c0*/  CCTL.E.C.LDCU.IV.DEEP [UR22] ;  /* 0x0000000016007540 */ /* 0x000e640009c08000 */
[----:B-1----:R1:W-:Y:S01]  /*42d0*/  UTMACCTL.IV [UR22] ;  /* 0x00000000160079b9 */ /* 0x0023e20008000000 */
[----:B------:R-:W-:-:S04]  /*42e0*/  DEPBAR {5,4,3,2,1,0} ;  /* 0x0000003f0000791a */ /* 0x000fc80000000000 */
[----:B------:R-:W3:Y:S02]  /*42f0*/  CCTL.E.C.LDCU.IV.DEEP [UR20] ;  /* 0x0000000014007540 */ /* 0x000ee40009c08000 */
[----:B---3--:R1:W-:Y:S01]  /*4300*/  UTMACCTL.IV [UR20] ;  /* 0x00000000140079b9 */ /* 0x0083e20008000000 */
[----:B------:R-:W-:Y:S01]  /*4310*/  NOP ;  /* 0x0000000000007918 */ /* 0x000fe20000000000 */
.L_x_32:
[----:B------:R-:W-:Y:S01]  /*4320*/  UIADD3 UR6, UPT, UPT, UR4, 0x3f, URZ ;  /* 0x0000003f04067890 */ /* 0x000fe2000fffe0ff */
[----:B-----5:R3:W4:Y:S01]  /*4330*/  SYNCS.PHASECHK.TRANS64.TRYWAIT P0, [UR5+0x60], R0 ;  /* 0x00006000ff0075a7 */ /* 0x0207220008001105 */
[----:B------:R-:W-:Y:S02]  /*4340*/  ULEA.HI UR11, UR18, UR18, URZ, 0x1 ;  /* 0x00000012120b7291 */ /* 0x000fe4000f8f08ff */
[----:B------:R-:W-:Y:S02]  /*4350*/  USHF.R.S32.HI UR5, URZ, 0x1f, UR6 ;  /* 0x0000001fff057899 */ /* 0x000fe40008011406 */
[----:B------:R-:W-:Y:S02]  /*4360*/  UIADD3 UR4, UPT, UPT, UR4, 0x7e, URZ ;  /* 0x0000007e04047890 */ /* 0x000fe4000fffe0ff */
[----:B------:R-:W-:Y:S02]  /*4370*/  ULEA.HI UR5, UR5, UR6, URZ, 0x6 ;  /* 0x0000000605057291 */ /* 0x000fe4000f8f30ff */
[----:B------:R-:W-:-:S02]  /*4380*/  ULEA UR7, UR19, UR16, 0x7 ;  /* 0x0000001013077291 */ /* 0x000fc4000f8e38ff */
[----:B------:R-:W-:Y:S02]  /*4390*/  USHF.R.S32.HI UR18, URZ, 0x6, UR5 ;  /* 0x00000006ff127899 */ /* 0x000fe40008011405 */
[----:B------:R-:W-:Y:S02]  /*43a0*/  USHF.L.U32 UR11, UR11, 0x6, URZ ;  /* 0x000000060b0b7899 */ /* 0x000fe400080006ff */
[----:B------:R-:W-:Y:S02]  /*43b0*/  UISETP.LT.U32.AND UP0, UPT, UR18, 0xc, UPT ;  /* 0x0000000c1200788c */ /* 0x000fe4000bf01070 */
[----:B------:R-:W-:Y:S02]  /*43c0*/  ULOP3.LUT UR11, UR16, 0xffffff80, UR11, 0xf8, !UPT ;  /* 0xffffff80100b7892 */ /* 0x000fe4000f8ef80b */
[----:B------:R-:W-:Y:S02]  /*43d0*/  USEL UR19, UR18, 0xc, UP0 ;  /* 0x0000000c12137887 */ /* 0x000fe40008000000 */
[----:B------:R-:W-:Y:S01]  /*43e0*/  UISETP.GE.U32.AND UP0, UPT, UR4, 0x7f, UPT ;  /* 0x0000007f0400788c */ /* 0x000fe2000bf06070 */
[----:B------:R-:W-:-:S08]  /*43f0*/  UMOV UR17, URZ ;  /* 0x000000ff00117c82 */ /* 0x000fd00008000000 */
[----:B---3--:R-:W-:Y:S05]  /*4400*/  BRA.U !UP0, `(.L_x_33) ;  /* 0x0000000108a87547 */ /* 0x008fea000b800000 */
[----:B------:R-:W-:Y:S01]  /*4410*/  UIADD3 UR24, UPT, UPT, -UR19, URZ, URZ ;  /* 0x000000ff13187290 */ /* 0x000fe2000fffe1ff */
[----:B------:R-:W-:Y:S01]  /*4420*/  UMOV UR25, UR14 ;  /* 0x0000000e00197c82 */ /* 0x000fe20008000000 */
[----:B------:R-:W-:-:S10]  /*4430*/  UMOV UR10, URZ ;  /* 0x000000ff000a7c82 */ /* 0x000fd40008000000 */
.L_x_39:
[----:B------:R-:W-:Y:S01]  /*4440*/  UIADD3 UR24, UPT, UPT, UR24, 0x1, URZ ;  /* 0x0000000118187890 */ /* 0x000fe2000fffe0ff */
[----:B--23--:R-:W-:Y:S01]  /*4450*/  @P2 MOV R2, 0x8000 ;  /* 0x0000800000022802 */ /* 0x00cfe20000000f00 */
[----:B------:R-:W-:Y:S02]  /*4460*/  ULEA UR9, UR25, UR12, 0x3 ;  /* 0x0000000c19097291 */ /* 0x000fe4000f8e18ff */
[----:B------:R-:W-:Y:S01]  /*4470*/  UISETP.NE.AND UP0, UPT, UR24, URZ, UPT ;  /* 0x000000ff1800728c */ /* 0x000fe2000bf05270 */
[----:B-1--4-:R-:W-:Y:S10]  /*4480*/  @P0 BRA `(.L_x_34) ;  /* 0x00000000000c0947 */ /* 0x012ff40003800000 */
[----:B------:R-:W-:-:S04]  /*4490*/  SHF.L.U32 R3, R16, 0x1f, RZ ;  /* 0x0000001f10037819 */ /* 0x000fc800000006ff */
[----:B------:R-:W2:Y:S02]  /*44a0*/  SYNCS.PHASECHK.TRANS64.TRYWAIT P0, [UR9+0x60], R3 ;  /* 0x00006003ff0075a7 */ /* 0x000ea40008001109 */
[----:B--2---:R-:W-:Y:S05]  /*44b0*/  @!P0 BRA `(.L_x_35) ;  /* 0x000000c800408947 */ /* 0x004fea0003800000 */
.L_x_34:
[----:B------:R3:W-:Y:S01]  /*44c0*/  @P2 SYNCS.ARRIVE.TRANS64 RZ, [UR9], R2 ;  /* 0x00000002ffff29a7 */ /* 0x0007e20008000009 */
[----:B------:R-:W-:-:S04]  /*44d0*/  ULOP3.LUT UR4, UR29, 0x2, URZ, 0xfc, !UPT ;  /* 0x000000021d047892 */ /* 0x000fc8000f8efcff */
[----:B------:R-:W-:-:S09]  /*44e0*/  UISETP.NE.AND UP1, UPT, UR4, 0x2, UPT ;  /* 0x000000020400788c */ /* 0x000fd2000bf25270 */
[----:B------:R-:W-:Y:S05]  /*44f0*/  BRA.U UP1, `(.L_x_36) ;  /* 0x0000000101047547 */ /* 0x000fea000b800000 */
[----:B-1----:R-:W-:Y:S05]  /*4500*/  BPT.TRAP 0x1 ;  /* 0x000000040000795c */ /* 0x002fea0000300000 */
.L_x_36:
[----:B------:R-:W-:Y:S04]  /*4510*/  BSSY.RECONVERGENT B0, `(.L_x_37) ;  /* 0x0000003000007945 */ /* 0x000fe80003800200 */
[----:B------:R-:W-:Y:S05]  /*4520*/  @!P1 BRA `(.L_x_38) ;  /* 0x0000000000049947 */ /* 0x000fea0003800000 */
[----:B-1----:R-:W-:Y:S05]  /*4530*/  BPT.TRAP 0x1 ;  /* 0x000000040000795c */ /* 0x002fea0000300000 */
.L_x_38:
[----:B-1----:R-:W-:Y:S05]  /*4540*/  BSYNC.RECONVERGENT B0 ;  /* 0x0000000000007941 */ /* 0x002fea0003800200 */
.L_x_37:
[----:B------:R-:W-:Y:S02]  /*4550*/  UIADD3 UR14, UPT, UPT, UR25, 0x1, URZ ;  /* 0x00000001190e7890 */ /* 0x000fe4000fffe0ff */
[----:B------:R-:W-:Y:S02]  /*4560*/  ULOP3.LUT UR9, UR9, 0xfefffff8, URZ, 0xc0, !UPT ;  /* 0xfefffff809097892 */ /* 0x000fe4000f8ec0ff */
[----:B------:R-:W-:Y:S01]  /*4570*/  UISETP.NE.AND UP1, UPT, UR14, 0xc, UPT ;  /* 0x0000000c0e00788c */ /* 0x000fe2000bf25270 */
[----:B------:R-:W-:Y:S01]  /*4580*/  UMOV UR26, 0x0 ;  /* 0x00000000001a7882 */ /* 0x000fe20000000000 */
[----:B------:R-:W-:Y:S02]  /*4590*/  UMOV UR27, 0x10000000 ;  /* 0x10000000001b7882 */ /* 0x000fe40000000000 */
[----:B------:R-:W-:Y:S02]  /*45a0*/  USEL UR5, URZ, 0x1, UP1 ;  /* 0x00000001ff057887 */ /* 0x000fe40008800000 */
[----:B------:R-:W-:Y:S01]  /*45b0*/  USEL UR14, UR14, URZ, UP1 ;  /* 0x000000ff0e0e7287 */ /* 0x000fe20008800000 */
[----:B------:R-:W-:Y:S01]  /*45c0*/  UMOV UR6, UR10 ;  /* 0x0000000a00067c82 */ /* 0x000fe20008000000 */
[----:B------:R-:W-:-:S02]  /*45d0*/  UMOV UR17, UR19 ;  /* 0x0000001300117c82 */ /* 0x000fc40008000000 */
[----:B------:R-:W-:Y:S01]  /*45e0*/  ULEA UR4, UR14, UR12, 0x3 ;  /* 0x0000000c0e047291 */ /* 0x000fe2000f8e18ff */
[----:B------:R-:W-:Y:S01]  /*45f0*/  LOP3.LUT R16, R16, UR5, RZ, 0x3c, !PT ;  /* 0x0000000510107c12 */ /* 0x000fe2000f8e3cff */
[----:B------:R-:W-:-:S03]  /*4600*/  UMOV UR5, UR9 ;  /* 0x0000000900057c82 */ /* 0x000fc60008000000 */
[----:B--2---:R-:W-:-:S04]  /*4610*/  SHF.L.U32 R0, R16, 0x1f, RZ ;  /* 0x0000001f10007819 */ /* 0x004fc800000006ff */
[----:B------:R1:W2:Y:S01]  /*4620*/  SYNCS.PHASECHK.TRANS64.TRYWAIT P0, [UR4+0x60], R0 ;  /* 0x00006000ff0075a7 */ /* 0x0002a20008001104 */
[----:B------:R-:W-:-:S03]  /*4630*/  ULEA UR4, UR25, UR12, 0xd ;  /* 0x0000000c19047291 */ /* 0x000fc6000f8e68ff */
[----:B------:R-:W-:Y:S01]  /*4640*/  UMOV UR25, UR14 ;  /* 0x0000000e00197c82 */ /* 0x000fe20008000000 */
[----:B------:R-:W-:Y:S02]  /*4650*/  UIADD3 UR8, UPT, UPT, UR4, 0x5400, URZ ;  /* 0x0000540004087890 */ /* 0x000fe4000fffe0ff */
[----:B------:R-:W-:-:S07]  /*4660*/  UIADD3 UR4, UPT, UPT, UR4, 0x1d400, URZ ;  /* 0x0001d40004047890 */ /* 0x000fce000fffe0ff */
[----:B------:R4:W-:Y:S02]  /*4670*/  UTMALDG.2D.2CTA [UR8], [UR22], desc[UR26] ;  /* 0x00001a08160075b4 */ /* 0x0009e40008209000 */
[----:B------:R1:W-:Y:S01]  /*4680*/  UTMALDG.2D.2CTA [UR4], [UR20], desc[UR26] ;  /* 0x00001a04140075b4 */ /* 0x0003e20008209000 */
[----:B----4-:R-:W-:Y:S01]  /*4690*/  UIADD3 UR10, UPT, UPT, UR10, 0x40, URZ ;  /* 0x000000400a0a7890 */ /* 0x010fe2000fffe0ff */
[----:B------:R-:W-:Y:S11]  /*46a0*/  BRA.U UP0, `(.L_x_39) ;  /* 0xfffffffd00647547 */ /* 0x000ff6000b83ffff */
.L_x_33:
[----:B-1----:R-:W-:Y:S01]  /*46b0*/  ULEA UR4, UR14, UR12, 0x3 ;  /* 0x0000000c0e047291 */ /* 0x002fe2000f8e18ff */
[----:B------:R-:W-:Y:S01]  /*46c0*/  SHF.L.U32 R0, R16, 0x1f, RZ ;  /* 0x0000001f10007819 */ /* 0x000fe200000006ff */
[----:B------:R-:W-:Y:S01]  /*46d0*/  @!P4 SYNCS.ARRIVE.TRANS64.A1T0 RZ, [UR12+0x108], RZ ;  /* 0x000108ffffffc9a7 */ /* 0x000fe2000810000c */
[----:B------:R-:W-:-:S06]  /*46e0*/  UISETP.GT.AND UP0, UPT, UR18, UR19, UPT ;  /* 0x000000131200728c */ /* 0x000fcc000bf04270 */
[----:B--2-4-:R1:W2:Y:S03]  /*46f0*/  SYNCS.PHASECHK.TRANS64.TRYWAIT P0, [UR4+0x60], R0 ;  /* 0x00006000ff0075a7 */ /* 0x0142a60008001104 */
[----:B------:R-:W-:Y:S05]  /*4700*/  BRA.U !UP0, `(.L_x_40) ;  /* 0x0000000108a07547 */ /* 0x000fea000b800000 */
[----:B------:R-:W-:-:S03]  /*4710*/  UIADD3 UR18, UPT, UPT, -UR19, UR17, UR18 ;  /* 0x0000001113127290 */ /* 0x000fc6000fffe112 */
[----:B------:R-:W-:-:S09]  /*4720*/  UMOV UR19, UR14 ;  /* 0x0000000e00137c82 */ /* 0x000fd20008000000 */
.L_x_46:
[----:B----4-:R-:W-:Y:S01]  /*4730*/  ULEA UR9, UR19, UR12, 0x3 ;  /* 0x0000000c13097291 */ /* 0x010fe2000f8e18ff */
[----:B--23--:R-:W-:Y:S01]  /*4740*/  @P2 MOV R2, 0x8000 ;  /* 0x0000800000022802 */ /* 0x00cfe20000000f00 */
[----:B-12---:R-:W-:Y:S10]  /*4750*/  @P0 BRA `(.L_x_41) ;  /* 0x00000000000c0947 */ /* 0x006ff40003800000 */
[----:B------:R-:W-:-:S04]  /*4760*/  SHF.L.U32 R3, R16, 0x1f, RZ ;  /* 0x0000001f10037819 */ /* 0x000fc800000006ff */
[----:B------:R-:W2:Y:S02]  /*4770*/  SYNCS.PHASECHK.TRANS64.TRYWAIT P0, [UR9+0x60], R3 ;  /* 0x00006003ff0075a7 */ /* 0x000ea40008001109 */
[----:B--2---:R-:W-:Y:S05]  /*4780*/  @!P0 BRA `(.L_x_42) ;  /* 0x000000c400a48947 */ /* 0x004fea0003800000 */
.L_x_41:
[----:B------:R2:W-:Y:S01]  /*4790*/  @P2 SYNCS.ARRIVE.TRANS64 RZ, [UR9], R2 ;  /* 0x00000002ffff29a7 */ /* 0x0005e20008000009 */
[----:B------:R-:W-:-:S04]  /*47a0*/  ULOP3.LUT UR4, UR29, 0x2, URZ, 0xfc, !UPT ;  /* 0x000000021d047892 */ /* 0x000fc8000f8efcff */
[----:B------:R-:W-:-:S09]  /*47b0*/  UISETP.NE.AND UP0, UPT, UR4, 0x2, UPT ;  /* 0x000000020400788c */ /* 0x000fd2000bf05270 */
[----:B------:R-:W-:Y:S05]  /*47c0*/  BRA.U UP0, `(.L_x_43) ;  /* 0x0000000100047547 */ /* 0x000fea000b800000 */
[----:B------:R-:W-:Y:S05]  /*47d0*/  BPT.TRAP 0x1 ;  /* 0x000000040000795c */ /* 0x000fea0000300000 */
.L_x_43:
[----:B------:R-:W-:Y:S04]  /*47e0*/  BSSY.RECONVERGENT B0, `(.L_x_44) ;  /* 0x0000003000007945 */ /* 0x000fe80003800200 */
[----:B------:R-:W-:Y:S05]  /*47f0*/  @!P1 BRA `(.L_x_45) ;  /* 0x0000000000049947 */ /* 0x000fea0003800000 */
[----:B------:R-:W-:Y:S05]  /*4800*/  BPT.TRAP 0x1 ;  /* 0x000000040000795c */ /* 0x000fea0000300000 */
.L_x_45:
[----:B------:R-:W-:Y:S05]  /*4810*/  BSYNC.RECONVERGENT B0 ;  /* 0x0000000000007941 */ /* 0x000fea0003800200 */
.L_x_44:
[----:B------:R-:W-:Y:S02]  /*4820*/  UIADD3 UR14, UPT, UPT, UR19, 0x1, URZ ;  /* 0x00000001130e7890 */ /* 0x000fe4000fffe0ff */
[----:B------:R-:W-:Y:S02]  /*4830*/  USHF.L.U32 UR10, UR17, 0x6, URZ ;  /* 0x00000006110a7899 */ /* 0x000fe400080006ff */
[----:B------:R-:W-:Y:S02]  /*4840*/  UISETP.NE.AND UP0, UPT, UR14, 0xc, UPT ;  /* 0x0000000c0e00788c */ /* 0x000fe4000bf05270 */
[----:B------:R-:W-:Y:S02]  /*4850*/  ULOP3.LUT UR9, UR9, 0xfefffff8, URZ, 0xc0, !UPT ;  /* 0xfefffff809097892 */ /* 0x000fe4000f8ec0ff */
[----:B------:R-:W-:Y:S02]  /*4860*/  USEL UR5, URZ, 0x1, UP0 ;  /* 0x00000001ff057887 */ /* 0x000fe40008000000 */
[----:B------:R-:W-:Y:S01]  /*4870*/  USEL UR14, UR14, URZ, UP0 ;  /* 0x000000ff0e0e7287 */ /* 0x000fe20008000000 */
[----:B------:R-:W-:Y:S01]  /*4880*/  UMOV UR24, 0x0 ;  /* 0x0000000000187882 */ /* 0x000fe20000000000 */
[----:B------:R-:W-:-:S02]  /*4890*/  UMOV UR25, 0x10000000 ;  /* 0x1000000000197882 */ /* 0x000fc40000000000 */
[----:B------:R-:W-:Y:S01]  /*48a0*/  ULEA UR4, UR14, UR12, 0x3 ;  /* 0x0000000c0e047291 */ /* 0x000fe2000f8e18ff */
[----:B------:R-:W-:Y:S01]  /*48b0*/  LOP3.LUT R16, R16, UR5, RZ, 0x3c, !PT ;  /* 0x0000000510107c12 */ /* 0x000fe2000f8e3cff */
[----:B------:R-:W-:Y:S01]  /*48c0*/  UMOV UR5, UR9 ;  /* 0x0000000900057c82 */ /* 0x000fe20008000000 */
[----:B------:R-:W-:Y:S01]  /*48d0*/  UMOV UR6, UR10 ;  /* 0x0000000a00067c82 */ /* 0x000fe20008000000 */
[----:B------:R-:W-:Y:S01]  /*48e0*/  UIADD3 UR17, UPT, UPT, UR17, 0x1, URZ ;  /* 0x0000000111117890 */ /* 0x000fe2000fffe0ff */
[----:B-1----:R-:W-:-:S03]  /*48f0*/  SHF.L.U32 R0, R16, 0x1f, RZ ;  /* 0x0000001f10007819 */ /* 0x002fc600000006ff */
[----:B------:R-:W-:Y:S01]  /*4900*/  UISETP.NE.AND UP0, UPT, UR17, UR18, UPT ;  /* 0x000000121100728c */ /* 0x000fe2000bf05270 */
[----:B------:R4:W1:Y:S01]  /*4910*/  SYNCS.PHASECHK.TRANS64.TRYWAIT P0, [UR4+0x60], R0 ;  /* 0x00006000ff0075a7 */ /* 0x0008620008001104 */
[----:B------:R-:W-:-:S03]  /*4920*/  ULEA UR4, UR19, UR12, 0xd ;  /* 0x0000000c13047291 */ /* 0x000fc6000f8e68ff */
[----:B------:R-:W-:Y:S01]  /*4930*/  UMOV UR19, UR14 ;  /* 0x0000000e00137c82 */ /* 0x000fe20008000000 */
[----:B------:R-:W-:Y:S02]  /*4940*/  UIADD3 UR8, UPT, UPT, UR4, 0x5400, URZ ;  /* 0x0000540004087890 */ /* 0x000fe4000fffe0ff */
[----:B------:R-:W-:-:S07]  /*4950*/  UIADD3 UR4, UPT, UPT, UR4, 0x1d400, URZ ;  /* 0x0001d40004047890 */ /* 0x000fce000fffe0ff */
[----:B------:R4:W-:Y:S02]  /*4960*/  UTMALDG.2D.2CTA [UR8], [UR22], desc[UR24] ;  /* 0x00001808160075b4 */ /* 0x0009e40008209000 */
[----:B------:R4:W-:Y:S01]  /*4970*/  UTMALDG.2D.2CTA [UR4], [UR20], desc[UR24] ;  /* 0x00001804140075b4 */ /* 0x0009e20008209000 */
[----:B------:R-:W-:Y:S05]  /*4980*/  BRA.U UP0, `(.L_x_46) ;  /* 0xfffffffd00687547 */ /* 0x000fea000b83ffff */
.L_x_40:
[----:B------:R-:W-:Y:S01]  /*4990*/  UISETP.NE.AND UP0, UPT, UR37, 0x8, UPT ;  /* 0x000000082500788c */ /* 0x000fe2000bf05270 */
[----:B------:R-:W-:-:S08]  /*49a0*/  NOP ;  /* 0x0000000000007918 */ /* 0x000fd00000000000 */
[----:B------:R-:W-:Y:S05]  /*49b0*/  BRA.U UP0, `(.L_x_47) ;  /* 0x0000000100047547 */ /* 0x000fea000b800000 */
[----:B----4-:R-:W-:Y:S05]  /*49c0*/  BPT.TRAP 0x1 ;  /* 0x000000040000795c */ /* 0x010fea0000300000 */
.L_x_47:
[----:B----4-:R-:W-:Y:S01]  /*49d0*/  ULEA UR4, UR15, UR12, 0x3 ;  /* 0x0000000c0f047291 */ /* 0x010fe2000f8e18ff */
[----:B------:R-:W-:-:S08]  /*49e0*/  SHF.L.U32 R3, R14, 0x1f, RZ ;  /* 0x0000001f0e037819 */ /* 0x000fd000000006ff */
[----:B-12---:R-:W1:Y:S02]  /*49f0*/  SYNCS.PHASECHK.TRANS64.TRYWAIT P0, [UR4+0x1f0], R3 ;  /* 0x0001f003ff0075a7 */ /* 0x006e640008001104 */
[----:B-1----:R-:W-:Y:S05]  /*4a00*/  @!P0 BRA `(.L_x_48) ;  /* 0x000000c4001c8947 */ /* 0x002fea0003800000 */
.L_x_251:
[----:B------:R-:W-:-:S09]  /*4a10*/  UIMAD UR5, UR15, 0x14, UR36 ;  /* 0x000000140f0578a4 */ /* 0x000fd2000f8e0224 */
[----:B-1----:R-:W1:Y:S04]  /*4a20*/  LDS R3, [UR5] ;  /* 0x00000005ff037984 */ /* 0x002e680008000800 */
[----:B---3--:R-:W2:Y:S04]  /*4a30*/  LDS R2, [UR5+0x4] ;  /* 0x00000405ff027984 */ /* 0x008ea80008000800 */
[----:B------:R-:W3:Y:S04]  /*4a40*/  LDS.U16 R15, [UR5+0x12] ;  /* 0x00001205ff0f7984 */ /* 0x000ee80008000400 */
[----:B------:R-:W4:Y:S04]  /*4a50*/  LDS R23, [UR5+0x8] ;  /* 0x00000805ff177984 */ /* 0x000f280008000800 */
[----:B------:R-:W3:Y:S01]  /*4a60*/  LDS R0, [UR5+0xc] ;  /* 0x00000c05ff007984 */ /* 0x000ee20008000800 */
[----:B------:R-:W-:Y:S01]  /*4a70*/  @!PT LDS RZ, [RZ] ;  /* 0x00000000fffff984 */ /* 0x000fe20000000800 */
[----:B------:R-:W-:Y:S01]  /*4a80*/  @!PT LDS RZ, [RZ] ;  /* 0x00000000fffff984 */ /* 0x000fe20000000800 */
[----:B------:R-:W-:Y:S01]  /*4a90*/  @!PT LDS RZ, [RZ] ;  /* 0x00000000fffff984 */ /* 0x000fe20000000800 */
[----:B------:R-:W-:Y:S01]  /*4aa0*/  @!PT LDS RZ, [RZ] ;  /* 0x00000000fffff984 */ /* 0x000fe20000000800 */
[----:B------:R5:W-:Y:S06]  /*4ab0*/  MEMBAR.ALL.CTA ;  /* 0x0000000000007992 */ /* 0x000bec0000008000 */
[----:B-----5:R-:W3:Y:S01]  /*4ac0*/  FENCE.VIEW.ASYNC.S ;  /* 0x00000000000073c6 */ /* 0x020ee20000000000 */
[----:B-1----:R-:W-:-:S02]  /*4ad0*/  R2UR UR18, R3 ;  /* 0x00000000031272ca */ /* 0x002fc400000e0000 */
[----:B--2---:R-:W-:Y:S01]  /*4ae0*/  R2UR UR19, R2 ;  /* 0x00000000021372ca */ /* 0x004fe200000e0000 */
[----:B------:R-:W-:-:S14]  /*4af0*/  BRA.U UP0, `(.L_x_49) ;  /* 0x0000000100047547 */ /* 0x000fdc000b800000 */
[----:B------:R-:W-:Y:S05]  /*4b00*/  BPT.TRAP 0x1 ;  /* 0x000000040000795c */ /* 0x000fea0000300000 */
.L_x_49:
[----:B------:R-:W-:Y:S01]  /*4b10*/  UIADD3 UR4, UPT, UPT, UR4, 0x230, URZ ;  /* 0x0000023004047890 */ /* 0x000fe2000fffe0ff */
[----:B---3--:R-:W-:Y:S01]  /*4b20*/  ISETP.NE.AND P0, PT, R0, RZ, PT ;  /* 0x000000ff0000720c */ /* 0x008fe20003f05270 */
[----:B------:R-:W-:Y:S01]  /*4b30*/  UIADD3 UR15, UPT, UPT, UR15, 0x1, URZ ;  /* 0x000000010f0f7890 */ /* 0x000fe2000fffe0ff */
[----:B------:R-:W-:Y:S01]  /*4b40*/  PLOP3.LUT P4, PT, PT, PT, PT, 0x80, 0x8 ;  /* 0x000000000008781c */ /* 0x000fe20003f8f070 */
[----:B------:R-:W-:Y:S02]  /*4b50*/  UPRMT UR4, UR13, 0x654, UR4 ;  /* 0x000006540d047896 */ /* 0x000fe40008000004 */
[----:B------:R-:W-:-:S04]  /*4b60*/  UISETP.NE.AND UP0, UPT, UR15, 0x8, UPT ;  /* 0x000000080f00788c */ /* 0x000fc8000bf05270 */
[----:B------:R-:W-:-:S03]  /*4b70*/  USEL UR15, UR15, URZ, UP0 ;  /* 0x000000ff0f0f7287 */ /* 0x000fc60008000000 */
[----:B------:R-:W-:Y:S01]  /*4b80*/  SYNCS.ARRIVE.TRANS64.RED.A1T0 RZ, [UR4], RZ ;  /* 0x000000ffffff79a7 */ /* 0x000fe20008100404 */
[----:B------:R-:W-:-:S06]  /*4b90*/  USEL UR4, URZ, 0x1, UP0 ;  /* 0x00000001ff047887 */ /* 0x000fcc0008000000 */
[----:B------:R-:W-:Y:S01]  /*4ba0*/  LOP3.LUT R14, R14, UR4, RZ, 0x3c, !PT ;  /* 0x000000040e0e7c12 */ /* 0x000fe2000f8e3cff */
[----:B------:R-:W-:Y:S06]  /*4bb0*/  @P0 BRA `(.L_x_50) ;  /* 0xffffffec00940947 */ /* 0x000fec000383ffff */
[----:B------:R-:W-:Y:S01]  /*4bc0*/  UIADD3 UR12, UPT, UPT, UR12, 0x60, URZ ;  /* 0x000000600c0c7890 */ /* 0x000fe2000fffe0ff */
[----:B------:R-:W-:-:S03]  /*4bd0*/  SHF.L.U32 R3, R16, 0x1f, RZ ;  /* 0x0000001f10037819 */ /* 0x000fc600000006ff */
[----:B------:R-:W-:-:S09]  /*4be0*/  ULEA UR4, UR14, UR12, 0x3 ;  /* 0x0000000c0e047291 */ /* 0x000fd2000f8e18ff */
[----:B------:R-:W1:Y:S02]  /*4bf0*/  SYNCS.PHASECHK.TRANS64.TRYWAIT P0, [UR4], R3 ;  /* 0x00000003ff0075a7 */ /* 0x000e640008001104 */
[----:B-1----:R-:W-:Y:S05]  /*4c00*/  @!P0 BRA `(.L_x_51) ;  /* 0x000000c000b48947 */ /* 0x002fea0003800000 */
.L_x_253:
[----:B------:R-:W-:-:S04]  /*4c10*/  UIADD3 UR5, UPT, UPT, UR14, 0x1, URZ ;  /* 0x000000010e057890 */ /* 0x000fc8000fffe0ff */
[----:B------:R-:W-:-:S04]  /*4c20*/  UISETP.NE.AND UP0, UPT, UR5, 0xc, UPT ;  /* 0x0000000c0500788c */ /* 0x000fc8000bf05270 */
[----:B------:R-:W-:Y:S02]  /*4c30*/  USEL UR6, URZ, 0x1, UP0 ;  /* 0x00000001ff067887 */ /* 0x000fe40008000000 */
[----:B------:R-:W-:-:S04]  /*4c40*/  USEL UR5, UR5, URZ, UP0 ;  /* 0x000000ff05057287 */ /* 0x000fc80008000000 */
[----:B------:R-:W-:Y:S01]  /*4c50*/  ULEA UR4, UR5, UR12, 0x3 ;  /* 0x0000000c05047291 */ /* 0x000fe2000f8e18ff */
[----:B------:R-:W-:-:S04]  /*4c60*/  LOP3.LUT R2, R16, UR6, RZ, 0x3c, !PT ;  /* 0x0000000610027c12 */ /* 0x000fc8000f8e3cff */
[----:B-1----:R-:W-:-:S04]  /*4c70*/  SHF.L.U32 R3, R2, 0x1f, RZ ;  /* 0x0000001f02037819 */ /* 0x002fc800000006ff */
[----:B------:R-:W1:Y:S02]  /*4c80*/  SYNCS.PHASECHK.TRANS64.TRYWAIT P0, [UR4], R3 ;  /* 0x00000003ff0075a7 */ /* 0x000e640008001104 */
[----:B-1----:R-:W-:Y:S05]  /*4c90*/  @!P0 BRA `(.L_x_52) ;  /* 0x000000c000a88947 */ /* 0x002fea0003800000 */
.L_x_255:
        /* <DEDUP_REMOVED lines=9> */
.L_x_257:
        /* <DEDUP_REMOVED lines=9> */
.L_x_259:
        /* <DEDUP_REMOVED lines=9> */
.L_x_261:
        /* <DEDUP_REMOVED lines=9> */
.L_x_263:
        /* <DEDUP_REMOVED lines=9> */
.L_x_265:
        /* <DEDUP_REMOVED lines=9> */
.L_x_267:
        /* <DEDUP_REMOVED lines=9> */
.L_x_269:
        /* <DEDUP_REMOVED lines=9> */
.L_x_271:
        /* <DEDUP_REMOVED lines=9> */
.L_x_273:
[----:B------:R-:W-:-:S04]  /*51b0*/  UIADD3 UR5, UPT, UPT, UR5, 0x1, URZ ;  /* 0x0000000105057890 */ /* 0x000fc8000fffe0ff */
[----:B------:R-:W-:-:S04]  /*51c0*/  UISETP.NE.AND UP0, UPT, UR5, 0xc, UPT ;  /* 0x0000000c0500788c */ /* 0x000fc8000bf05270 */
[----:B------:R-:W-:Y:S02]  /*51d0*/  USEL UR4, URZ, 0x1, UP0 ;  /* 0x00000001ff047887 */ /* 0x000fe40008000000 */
[----:B------:R-:W-:-:S04]  /*51e0*/  USEL UR5, UR5, URZ, UP0 ;  /* 0x000000ff05057287 */ /* 0x000fc80008000000 */
[----:B------:R-:W-:Y:S01]  /*51f0*/  LOP3.LUT R2, R2, UR4, RZ, 0x3c, !PT ;  /* 0x0000000402027c12 */ /* 0x000fe2000f8e3cff */
[----:B------:R-:W-:-:S12]  /*5200*/  ULEA UR5, UR5, UR12, 0x3 ;  /* 0x0000000c05057291 */ /* 0x000fd8000f8e18ff */
.L_x_62:
[----:B-1----:R-:W-:Y:S02]  /*5210*/  SHF.L.U32 R3, R2, 0x1f, RZ ;  /* 0x0000001f02037819 */ /* 0x002fe400000006ff */
[----:B------:R-:W-:-:S04]  /*5220*/  MOV R0, UR5 ;  /* 0x0000000500007c02 */ /* 0x000fc80008000f00 */
[----:B------:R1:W2:Y:S03]  /*5230*/  SYNCS.PHASECHK.TRANS64.TRYWAIT P0, [R0+URZ], R3 ;  /* 0x00000003000075a7 */ /* 0x0002a600080011ff */
[----:B--2---:R-:W-:Y:S05]  /*5240*/  @!P0 NANOSLEEP.SYNCS 0x989680 ;  /* 0x009896800000895d */ /* 0x004fea0003900000 */
[----:B------:R-:W2:Y:S02]  /*5250*/  @!P0 SYNCS.PHASECHK.TRANS64 P0, [R0+URZ], R3 ;  /* 0x00000003000085a7 */ /* 0x000ea400080010ff */
[----:B--2---:R-:W-:Y:S05]  /*5260*/  @P0 EXIT ;  /* 0x000000000000094d */ /* 0x004fea0003800000 */
[----:B------:R-:W-:Y:S05]  /*5270*/  BRA `(.L_x_62) ;  /* 0xfffffffc00e47947 */ /* 0x000fea000383ffff */
.L_x_26:
[----:B------:R-:W-:-:S04]  /*5280*/  UISETP.LT.U32.AND UP0, UPT, UR37, 0x9, UPT ;  /* 0x000000092500788c */ /* 0x000fc8000bf01070 */
[----:B------:R-:W-:-:S04]  /*5290*/  USEL UR4, UR37, 0x9, UP0 ;  /* 0x0000000925047887 */ /* 0x000fc80008000000 */
[----:B------:R-:W-:-:S12]  /*52a0*/  USHF.L.U32 UR4, UR4, 0x2, URZ ;  /* 0x0000000204047899 */ /* 0x000fd800080006ff */
[----:B------:R-:W2:Y:S02]  /*52b0*/  LDCU UR6, c[0x2][UR4] ;  /* 0x00800000040677ac */ /* 0x000ea40008000800 */
[----:B--2---:R-:W-:-:S10]  /*52c0*/  USHF.R.S32.HI UR7, URZ, 0x1f, UR6 ;  /* 0x0000001fff077899 */ /* 0x004fd40008011406 */
.L_x_319:
[----:B-1----:R-:W-:Y:S05]  /*52d0*/  BRXU UR6 -0x52e0                                                                                                                                                                                                                                                                                                                                                                                                                                                                                                                                                                                                                                                                                                                                                                                                                                                                                                                                                                                                                                                                                                                                                                                                                                                                                                                                                                           (*"BRANCH_TARGETS .L_x_320,.L_x_321,.L_x_328"*) ;  /* 0xffffffac06487958 */ /* 0x002fea000b83ffff */
.L_x_321:
[----:B------:R-:W-:-:S09]  /*52e0*/  UISETP.NE.AND UP0, UPT, UR37, 0x1, UPT ;  /* 0x000000012500788c */ /* 0x000fd2000bf05270 */
[----:B------:R-:W-:Y:S05]  /*52f0*/  BRA.U UP0, `(.L_x_63) ;  /* 0x0000003900487547 */ /* 0x000fea000b800000 */
[----:B------:R-:W-:-:S08]  /*5300*/  NOP ;  /* 0x0000000000007918 */ /* 0x000fd00000000000 */
[----:B----45:R-:W1:-:S00]  /*5310*/  USETMAXREG.DEALLOC.CTAPOOL 0x88 ;  /* 0x00000088000079c8 */ /* 0x030e4000080e0500 */
[----:B------:R-:W2:Y:S01]  /*5320*/  LDCU.64 UR14, c[0x0][0xba0] ;  /* 0x00017400ff0e77ac */ /* 0x000ea20008000a00 */
[----:B-1----:R-:W-:Y:S01]  /*5330*/  HFMA2 R8, -RZ, RZ, 0, 5.9604644775390625e-08 ;  /* 0x00000001ff087431 */ /* 0x002fe200000001ff */
[----:B------:R-:W-:Y:S01]  /*5340*/  PRMT R9, RZ, 0x7610, R9 ;  /* 0x00007610ff097816 */ /* 0x000fe20000000009 */
[----:B------:R-:W1:Y:S01]  /*5350*/  LDCU.64 UR12, c[0x0][0xbb8] ;  /* 0x00017700ff0c77ac */ /* 0x000e620008000a00 */
[----:B------:R-:W3:Y:S01]  /*5360*/  LDCU UR4, c[0x0][0xbdc] ;  /* 0x00017b80ff0477ac */ /* 0x000ee20008000800 */
[----:B------:R-:W4:Y:S01]  /*5370*/  LDCU UR19, c[0x0][0xb80] ;  /* 0x00017000ff1377ac */ /* 0x000f220008000800 */
[----:B------:R-:W-:Y:S01]  /*5380*/  UMOV UR5, 0xffffffff ;  /* 0xffffffff00057882 */ /* 0x000fe20000000000 */
[----:B------:R-:W-:Y:S01]  /*5390*/  UMOV UR20, URZ ;  /* 0x000000ff00147c82 */ /* 0x000fe20008000000 */
[----:B--2---:R-:W-:-:S04]  /*53a0*/  UIADD3 UR18, UP0, UPT, UR14, -0x1, URZ ;  /* 0xffffffff0e127890 */ /* 0x004fc8000ff1e0ff */
[----:B------:R-:W-:Y:S02]  /*53b0*/  UIADD3.X UR15, UPT, UPT, UR15, -0x1, URZ, UP0, !UPT ;  /* 0xffffffff0f0f7890 */ /* 0x000fe400087fe4ff */
[----:B-1----:R-:W-:Y:S02]  /*53c0*/  UIADD3 UR14, UP0, UPT, UR12, -0x1, URZ ;  /* 0xffffffff0c0e7890 */ /* 0x002fe4000ff1e0ff */
[----:B---3--:R-:W-:Y:S02]  /*53d0*/  USHF.L.U32 UR4, UR5, UR4, URZ ;  /* 0x0000000405047299 */ /* 0x008fe400080006ff */
[----:B------:R-:W-:Y:S02]  /*53e0*/  UIADD3.X UR13, UPT, UPT, UR13, -0x1, URZ, UP0, !UPT ;  /* 0xffffffff0d0d7890 */ /* 0x000fe400087fe4ff */
[----:B----4-:R-:W-:Y:S02]  /*53f0*/  UIADD3 UR19, UPT, UPT, UR19, -0x1, URZ ;  /* 0xffffffff13137890 */ /* 0x010fe4000fffe0ff */
[----:B------:R-:W-:-:S12]  /*5400*/  ULOP3.LUT UR12, URZ, UR4, URZ, 0x33, !UPT ;  /* 0x00000004ff0c7292 */ /* 0x000fd8000f8e33ff */
.L_x_80:
[----:B-1----:R-:W1:Y:S01]  /*5410*/  LDC.64 R2, c[0x0][0xbd0] ;  /* 0x0002f400ff027b82 */ /* 0x002e620000000a00 */
[----:B------:R-:W-:Y:S01]  /*5420*/  UIADD3 UR24, UP0, UPT, UR24, UR30, URZ ;  /* 0x0000001e18187290 */ /* 0x000fe2000ff1e0ff */
[----:B------:R-:W-:Y:S01]  /*5430*/  ISETP.NE.AND P1, PT, RZ, UR16, PT ;  /* 0x00000010ff007c0c */ /* 0x000fe2000bf25270 */
[----:B------:R-:W-:Y:S01]  /*5440*/  IMAD.MOV.U32 R18, RZ, RZ, -0x1 ;  /* 0xffffffffff127424 */ /* 0x000fe200078e00ff */
[----:B------:R-:W-:Y:S01]  /*5450*/  PLOP3.LUT P2, PT, PT, PT, PT, 0x80, 0x8 ;  /* 0x000000000008781c */ /* 0x000fe20003f4f070 */
[----:B------:R-:W-:Y:S01]  /*5460*/  UIADD3.X UR17, UPT, UPT, UR17, UR25, URZ, UP0, !UPT ;  /* 0x0000001911117290 */ /* 0x000fe200087fe4ff */
[----:B------:R-:W-:Y:S02]  /*5470*/  IMAD.MOV.U32 R10, RZ, RZ, -0x1 ;  /* 0xffffffffff0a7424 */ /* 0x000fe400078e00ff */
[----:B------:R-:W-:Y:S02]  /*5480*/  P2R R11, PR, RZ, 0x4 ;  /* 0x00000004ff0b7803 */ /* 0x000fe40000000000 */
[----:B-1----:R-:W-:Y:S01]  /*5490*/  ISETP.LE.U32.AND P0, PT, R2, UR24, PT ;  /* 0x0000001802007c0c */ /* 0x002fe2000bf03070 */
[----:B------:R-:W-:-:S05]  /*54a0*/  IMAD.U32 R2, RZ, RZ, UR17 ;  /* 0x00000011ff027e24 */ /* 0x000fca000f8e00ff */
[----:B------:R-:W-:Y:S01]  /*54b0*/  ISETP.GE.U32.AND.EX P0, PT, R2, R3, PT, P0 ;  /* 0x000000030200720c */ /* 0x000fe20003f06100 */
[----:B------:R-:W-:Y:S02]  /*54c0*/  IMAD.MOV.U32 R3, RZ, RZ, RZ ;  /* 0x000000ffff037224 */ /* 0x000fe400078e00ff */
[----:B------:R-:W-:-:S10]  /*54d0*/  IMAD.MOV.U32 R2, RZ, RZ, -0x1 ;  /* 0xffffffffff027424 */ /* 0x000fd400078e00ff */
[----:B-----5:R-:W-:Y:S05]  /*54e0*/  @P0 BRA P1, `(.L_x_64) ;  /* 0x00000018000c0947 */ /* 0x020fea0000800000 */
[----:B------:R-:W-:Y:S01]  /*54f0*/  IADD3 R15, P1, PT, R16, UR41, RZ ;  /* 0x00000029100f7c10 */ /* 0x000fe2000ff3e0ff */
[----:B------:R-:W-:-:S03]  /*5500*/  IMAD.U32 R10, RZ, RZ, UR17 ;  /* 0x00000011ff0a7e24 */ /* 0x000fc6000f8e00ff */
[----:B------:R-:W-:Y:S02]  /*5510*/  ISETP.LE.U32.AND P0, PT, R15, UR24, PT ;  /* 0x000000180f007c0c */ /* 0x000fe4000bf03070 */
[----:B------:R-:W-:-:S04]  /*5520*/  IADD3.X R15, PT, PT, R17, UR40, RZ, P1, !PT ;  /* 0x00000028110f7c10 */ /* 0x000fc80008ffe4ff */
[----:B------:R-:W-:-:S13]  /*5530*/  ISETP.GE.U32.AND.EX P0, PT, R10, R15, PT, P0 ;  /* 0x0000000f0a00720c */ /* 0x000fda0003f06100 */
[----:B------:R-:W-:Y:S05]  /*5540*/  @!P0 BRA `(.L_x_65) ;  /* 0x0000001000f08947 */ /* 0x000fea0003800000 */
[----:B------:R-:W1:Y:S01]  /*5550*/  LDCU UR21, c[0x0][0xbe8] ;  /* 0x00017d00ff1577ac */ /* 0x000e620008000800 */
[----:B------:R-:W-:Y:S01]  /*5560*/  IMAD.IADD R22, R7, 0x1, R14 ;  /* 0x0000000107167824 */ /* 0x000fe200078e020e */
[----:B------:R-:W-:Y:S01]  /*5570*/  MOV R14, R5 ;  /* 0x00000005000e7202 */ /* 0x000fe20000000f00 */
[----:B------:R-:W-:Y:S02]  /*5580*/  IMAD.MOV.U32 R16, RZ, RZ, R6 ;  /* 0x000000ffff107224 */ /* 0x000fe400078e0006 */
[----:B------:R-:W-:-:S05]  /*5590*/  VIADD R10, R22, 0x20 ;  /* 0x00000020160a7836 */ /* 0x000fca0000000000 */
[----:B-1----:R-:W-:-:S13]  /*55a0*/  ISETP.GE.AND P0, PT, R10, UR21, PT ;  /* 0x000000150a007c0c */ /* 0x002fda000bf06270 */
[----:B------:R-:W1:Y:S01]  /*55b0*/  @!P0 LDC.64 R18, c[0x0][0xbf0] ;  /* 0x0002fc00ff128b82 */ /* 0x000e620000000a00 */
[----:B------:R-:W-:Y:S01]  /*55c0*/  BSSY.RECONVERGENT B0, `(.L_x_66) ;  /* 0x0000062000007945 */ /* 0x000fe20003800200 */
[----:B------:R-:W-:Y:S01]  /*55d0*/  HFMA2 R15, -RZ, RZ, 0, 0 ;  /* 0x00000000ff0f7431 */ /* 0x000fe200000001ff */
[----:B------:R-:W-:Y:S01]  /*55e0*/  MOV R17, 0x7fffffff ;  /* 0x7fffffff00117802 */ /* 0x000fe20000000f00 */
[----:B-1----:R-:W-:-:S05]  /*55f0*/  @!P0 IMAD.WIDE R18, R22, 0xc, R18 ;  /* 0x0000000c16128825 */ /* 0x002fca00078e0212 */
[----:B------:R1:W5:Y:S04]  /*5600*/  @!P0 LDG.E R5, desc[UR50][R18.64+0x180] ;  /* 0x0001803212058981 */ /* 0x000368000c1e1900 */
[----:B------:R1:W5:Y:S01]  /*5610*/  @!P0 LDG.E R6, desc[UR50][R18.64+0x184] ;  /* 0x0001843212068981 */ /* 0x000362000c1e1900 */
[----:B------:R-:W-:-:S13]  /*5620*/  ISETP.GE.AND P0, PT, R22, UR21, PT ;  /* 0x0000001516007c0c */ /* 0x000fda000bf06270 */
[----:B------:R-:W-:Y:S05]  /*5630*/  @P0 BRA `(.L_x_67) ;  /* 0x0000000400680947 */ /* 0x000fea0003800000 */
[----:B------:R-:W-:Y:S01]  /*5640*/  IABS R13, R4 ;  /* 0x00000004000d7213 */ /* 0x000fe20000000000 */
[----:B------:R-:W2:Y:S01]  /*5650*/  LDCU.64 UR8, c[0x0][0xbb0] ;  /* 0x00017600ff0877ac */ /* 0x000ea20008000a00 */
[----:B------:R-:W-:Y:S02]  /*5660*/  IABS R12, R0 ;  /* 0x00000000000c7213 */ /* 0x000fe40000000000 */
[----:B------:R-:W3:Y:S01]  /*5670*/  I2F.RP R24, R13 ;  /* 0x0000000d00187306 */ /* 0x000ee20000209400 */
[----:B------:R-:W4:Y:S01]  /*5680*/  LDCU.128 UR4, c[0x0][0xbc0] ;  /* 0x00017800ff0477ac */ /* 0x000f220008000c00 */
[----:B------:R-:W-:Y:S02]  /*5690*/  IADD3 R15, P0, PT, R14, UR18, RZ ;  /* 0x000000120e0f7c10 */ /* 0x000fe4000ff1e0ff */
[----:B-1----:R-:W-:Y:S01]  /*56a0*/  IADD3 R19, P2, PT, R16, UR14, RZ ;  /* 0x0000000e10137c10 */ /* 0x002fe2000ff5e0ff */
[----:B------:R-:W1:Y:S01]  /*56b0*/  LDCU.64 UR10, c[0x0][0xba8] ;  /* 0x00017500ff0a77ac */ /* 0x000e620008000a00 */
[----:B------:R-:W-:-:S02]  /*56c0*/  LEA.HI.X.SX32 R14, R14, UR15, 0x1, P0 ;  /* 0x0000000f0e0e7c11 */ /* 0x000fc400080f0eff */
[----:B------:R-:W1:Y:S01]  /*56d0*/  I2F.RP R10, R12 ;  /* 0x0000000c000a7306 */ /* 0x000e620000209400 */
[----:B------:R-:W-:Y:S02]  /*56e0*/  LEA.HI.X.SX32 R18, R16, UR13, 0x1, P2 ;  /* 0x0000000d10127c11 */ /* 0x000fe400090f0eff */
[----:B--2---:R-:W-:-:S05]  /*56f0*/  IADD3 R17, P0, PT, R15, UR9, RZ ;  /* 0x000000090f117c10 */ /* 0x004fca000ff1e0ff */
[----:B---3--:R-:W2:Y:S01]  /*5700*/  MUFU.RCP R24, R24 ;  /* 0x0000001800187308 */ /* 0x008ea20000001000 */
[----:B----4-:R-:W-:Y:S01]  /*5710*/  IADD3 R21, P1, PT, R19, UR7, RZ ;  /* 0x0000000713157c10 */ /* 0x010fe2000ff3e0ff */
[----:B------:R-:W-:Y:S02]  /*5720*/  IMAD.X R16, RZ, RZ, R14, P0 ;  /* 0x000000ffff107224 */ /* 0x000fe400000e060e */
[----:B-1----:R-:W-:-:S04]  /*5730*/  IMAD.WIDE.U32 R34, R17, UR10, RZ ;  /* 0x0000000a11227c25 */ /* 0x002fc8000f8e00ff */
[----:B------:R-:W1:Y:S01]  /*5740*/  MUFU.RCP R10, R10 ;  /* 0x0000000a000a7308 */ /* 0x000e620000001000 */
[----:B------:R-:W-:Y:S02]  /*5750*/  IMAD.X R20, RZ, RZ, R18, P1 ;  /* 0x000000ffff147224 */ /* 0x000fe400008e0612 */
[----:B------:R-:W-:-:S04]  /*5760*/  IMAD.WIDE.U32 R28, R16, UR10, RZ ;  /* 0x0000000a101c7c25 */ /* 0x000fc8000f8e00ff */
[----:B--2---:R-:W-:Y:S02]  /*5770*/  VIADD R24, R24, 0xffffffe ;  /* 0x0ffffffe18187836 */ /* 0x004fe40000000000 */
[----:B------:R-:W-:Y:S02]  /*5780*/  IMAD.WIDE.U32 R26, R20, UR4, RZ ;  /* 0x00000004141a7c25 */ /* 0x000fe4000f8e00ff */
[----:B------:R-:W2:Y:S02]  /*5790*/  F2I.FTZ.U32.TRUNC.NTZ R25, R24 ;  /* 0x0000001800197305 */ /* 0x000ea4000021f000 */
[----:B------:R-:W-:-:S04]  /*57a0*/  IMAD.WIDE.U32 R28, P1, R17, UR11, R28 ;  /* 0x0000000b111c7c25 */ /* 0x000fc8000f82001c */
[----:B-1----:R-:W-:Y:S02]  /*57b0*/  VIADD R10, R10, 0xffffffe ;  /* 0x0ffffffe0a0a7836 */ /* 0x002fe40000000000 */
[----:B------:R-:W-:-:S04]  /*57c0*/  IMAD.WIDE.U32 R26, P0, R21, UR5, R26 ;  /* 0x00000005151a7c25 */ /* 0x000fc8000f80001a */
[----:B------:R-:W-:Y:S02]  /*57d0*/  IMAD.WIDE.U32 R36, R21, UR4, RZ ;  /* 0x0000000415247c25 */ /* 0x000fe4000f8e00ff */
[----:B------:R-:W1:Y:S02]  /*57e0*/  F2I.FTZ.U32.TRUNC.NTZ R21, R10 ;  /* 0x0000000a00157305 */ /* 0x000e64000021f000 */
[----:B------:R-:W-:Y:S01]  /*57f0*/  IMAD.X R33, RZ, RZ, RZ, P1 ;  /* 0x000000ffff217224 */ /* 0x000fe200008e06ff */
[----:B------:R-:W-:Y:S01]  /*5800*/  IADD3 RZ, P1, PT, R35, R28, RZ ;  /* 0x0000001c23ff7210 */ /* 0x000fe20007f3e0ff */
[----:B------:R-:W-:Y:S01]  /*5810*/  IMAD.MOV.U32 R32, RZ, RZ, R29 ;  /* 0x000000ffff207224 */ /* 0x000fe200078e001d */
[----:B------:R-:W-:Y:S01]  /*5820*/  IADD3 RZ, P2, PT, R37, R26, RZ ;  /* 0x0000001a25ff7210 */ /* 0x000fe20007f5e0ff */
[----:B------:R-:W-:Y:S01]  /*5830*/  IMAD.X R31, RZ, RZ, RZ, P0 ;  /* 0x000000ffff1f7224 */ /* 0x000fe200000e06ff */
[----:B------:R-:W-:Y:S01]  /*5840*/  ISETP.NE.U32.AND P0, PT, RZ, UR10, PT ;  /* 0x0000000aff007c0c */ /* 0x000fe2000bf05070 */
[----:B------:R-:W-:-:S02]  /*5850*/  IMAD.MOV.U32 R30, RZ, RZ, R27 ;  /* 0x000000ffff1e7224 */ /* 0x000fc400078e001b */
[----:B------:R-:W-:Y:S01]  /*5860*/  IMAD.WIDE.U32.X R32, R16, UR11, R32, P1 ;  /* 0x0000000b10207c25 */ /* 0x000fe200088e0420 */
[----:B------:R-:W-:Y:S02]  /*5870*/  ISETP.NE.U32.AND P1, PT, RZ, UR4, PT ;  /* 0x00000004ff007c0c */ /* 0x000fe4000bf25070 */
[----:B------:R-:W-:Y:S01]  /*5880*/  ISETP.NE.AND.EX P0, PT, RZ, UR11, PT, P0 ;  /* 0x0000000bff007c0c */ /* 0x000fe2000bf05300 */
[----:B--2---:R-:W-:Y:S01]  /*5890*/  IMAD.MOV R17, RZ, RZ, -R25 ;  /* 0x000000ffff117224 */ /* 0x004fe200078e0a19 */
[----:B------:R-:W-:Y:S01]  /*58a0*/  ISETP.NE.AND.EX P1, PT, RZ, UR5, PT, P1 ;  /* 0x00000005ff007c0c */ /* 0x000fe2000bf25310 */
[----:B------:R-:W-:Y:S01]  /*58b0*/  IMAD.WIDE.U32.X R30, R20, UR5, R30, P2 ;  /* 0x00000005141e7c25 */ /* 0x000fe200090e041e */
[----:B------:R-:W-:Y:S02]  /*58c0*/  SEL R15, R15, R32, !P0 ;  /* 0x000000200f0f7207 */ /* 0x000fe40004000000 */
[----:B------:R-:W-:Y:S01]  /*58d0*/  SEL R14, R14, R33, !P0 ;  /* 0x000000210e0e7207 */ /* 0x000fe20004000000 */
[----:B------:R-:W-:Y:S01]  /*58e0*/  IMAD R17, R17, R13, RZ ;  /* 0x0000000d11117224 */ /* 0x000fe200078e02ff */
[----:B------:R-:W-:Y:S01]  /*58f0*/  SEL R19, R19, R30, !P1 ;  /* 0x0000001e13137207 */ /* 0x000fe20004800000 */
[----:B------:R-:W-:Y:S01]  /*5900*/  IMAD.MOV.U32 R24, RZ, RZ, RZ ;  /* 0x000000ffff187224 */ /* 0x000fe200078e00ff */
[----:B------:R-:W-:Y:S01]  /*5910*/  SEL R18, R18, R31, !P1 ;  /* 0x0000001f12127207 */ /* 0x000fe20004800000 */
[----:B-1----:R-:W-:Y:S01]  /*5920*/  IMAD.MOV R10, RZ, RZ, -R21 ;  /* 0x000000ffff0a7224 */ /* 0x002fe200078e0a15 */
[----:B------:R-:W-:Y:S01]  /*5930*/  SHF.R.U64 R27, R15, UR8, R14 ;  /* 0x000000080f1b7c19 */ /* 0x000fe2000800120e */
[----:B------:R-:W-:Y:S01]  /*5940*/  IMAD.HI.U32 R17, R25, R17, R24 ;  /* 0x0000001119117227 */ /* 0x000fe200078e0018 */
[----:B------:R-:W-:-:S02]  /*5950*/  SHF.R.U64 R25, R19, UR6, R18 ;  /* 0x0000000613197c19 */ /* 0x000fc40008001212 */
[----:B------:R-:W-:Y:S01]  /*5960*/  IADD3 R24, PT, PT, R4, -0x1, R27 ;  /* 0xffffffff04187810 */ /* 0x000fe20007ffe01b */
[----:B------:R-:W-:Y:S01]  /*5970*/  IMAD.MOV.U32 R19, RZ, RZ, R10 ;  /* 0x000000ffff137224 */ /* 0x000fe200078e000a */
[----:B------:R-:W-:Y:S01]  /*5980*/  IABS R15, R4 ;  /* 0x00000004000f7213 */ /* 0x000fe20000000000 */
[----:B------:R-:W-:Y:S01]  /*5990*/  IMAD.MOV.U32 R20, RZ, RZ, RZ ;  /* 0x000000ffff147224 */ /* 0x000fe200078e00ff */
[----:B------:R-:W-:Y:S01]  /*59a0*/  IADD3 R18, PT, PT, R0, -0x1, R25 ;  /* 0xffffffff00127810 */ /* 0x000fe20007ffe019 */
[----:B------:R-:W-:Y:S01]  /*59b0*/  IMAD R19, R19, R12, RZ ;  /* 0x0000000c13137224 */ /* 0x000fe200078e02ff */
[----:B------:R-:W-:Y:S01]  /*59c0*/  IABS R16, R24 ;  /* 0x0000001800107213 */ /* 0x000fe20000000000 */
[----:B------:R-:W-:Y:S01]  /*59d0*/  IMAD.MOV R15, RZ, RZ, -R15 ;  /* 0x000000ffff0f7224 */ /* 0x000fe200078e0a0f */
[----:B------:R-:W-:Y:S01]  /*59e0*/  IABS R10, R0 ;  /* 0x00000000000a7213 */ /* 0x000fe20000000000 */
[----:B------:R-:W-:Y:S01]  /*59f0*/  IMAD.HI.U32 R19, R21, R19, R20 ;  /* 0x0000001315137227 */ /* 0x000fe200078e0014 */
[----:B------:R-:W-:-:S02]  /*5a00*/  IABS R14, R18 ;  /* 0x00000012000e7213 */ /* 0x000fc40000000000 */
[----:B------:R-:W-:Y:S01]  /*5a10*/  ISETP.GE.AND P4, PT, R24, RZ, PT ;  /* 0x000000ff1800720c */ /* 0x000fe20003f86270 */
[----:B------:R-:W-:Y:S01]  /*5a20*/  IMAD.HI.U32 R17, R17, R16, RZ ;  /* 0x0000001011117227 */ /* 0x000fe200078e00ff */
[----:B------:R-:W-:-:S03]  /*5a30*/  ISETP.GE.AND P2, PT, R18, RZ, PT ;  /* 0x000000ff1200720c */ /* 0x000fc60003f46270 */
[----:B------:R-:W-:Y:S02]  /*5a40*/  IMAD.MOV R10, RZ, RZ, -R10 ;  /* 0x000000ffff0a7224 */ /* 0x000fe400078e0a0a */
[----:B------:R-:W-:-:S04]  /*5a50*/  IMAD.HI.U32 R19, R19, R14, RZ ;  /* 0x0000000e13137227 */ /* 0x000fc800078e00ff */
[----:B------:R-:W-:Y:S02]  /*5a60*/  IMAD R16, R17, R15, R16 ;  /* 0x0000000f11107224 */ /* 0x000fe400078e0210 */
[----:B------:R-:W-:Y:S02]  /*5a70*/  IMAD R19, R19, R10, R14 ;  /* 0x0000000a13137224 */ /* 0x000fe400078e020e */
[----:B------:R-:W1:Y:S01]  /*5a80*/  LDC R10, c[0x0][0xbe0] ;  /* 0x0002f800ff0a7b82 */ /* 0x000e620000000800 */
[----:B------:R-:W-:Y:S02]  /*5a90*/  ISETP.GT.U32.AND P1, PT, R13, R16, PT ;  /* 0x000000100d00720c */ /* 0x000fe40003f24070 */
[----:B------:R-:W-:-:S11]  /*5aa0*/  ISETP.GT.U32.AND P0, PT, R12, R19, PT ;  /* 0x000000130c00720c */ /* 0x000fd60003f04070 */
[----:B------:R-:W-:Y:S01]  /*5ab0*/  @!P1 IMAD.IADD R16, R16, 0x1, -R13 ;  /* 0x0000000110109824 */ /* 0x000fe200078e0a0d */
[----:B------:R-:W-:Y:S01]  /*5ac0*/  ISETP.NE.AND P1, PT, RZ, UR27, PT ;  /* 0x0000001bff007c0c */ /* 0x000fe2000bf25270 */
[----:B------:R-:W-:-:S03]  /*5ad0*/  @!P0 IMAD.IADD R19, R19, 0x1, -R12 ;  /* 0x0000000113138824 */ /* 0x000fc600078e0a0c */
[----:B------:R-:W-:Y:S02]  /*5ae0*/  ISETP.GT.U32.AND P0, PT, R13, R16, PT ;  /* 0x000000100d00720c */ /* 0x000fe40003f04070 */
[----:B------:R-:W-:-:S11]  /*5af0*/  ISETP.GT.U32.AND P3, PT, R12, R19, PT ;  /* 0x000000130c00720c */ /* 0x000fd60003f64070 */
[----:B------:R-:W-:Y:S01]  /*5b00*/  @!P0 IMAD.IADD R16, R16, 0x1, -R13 ;  /* 0x0000000110108824 */ /* 0x000fe200078e0a0d */
[----:B------:R-:W-:Y:S01]  /*5b10*/  ISETP.NE.AND P0, PT, RZ, UR26, PT ;  /* 0x0000001aff007c0c */ /* 0x000fe2000bf05270 */
[----:B------:R-:W-:Y:S02]  /*5b20*/  @!P3 IMAD.IADD R19, R19, 0x1, -R12 ;  /* 0x000000011313b824 */ /* 0x000fe400078e0a0c */
[----:B------:R-:W-:Y:S01]  /*5b30*/  @!P4 IMAD.MOV R16, RZ, RZ, -R16 ;  /* 0x000000ffff10c224 */ /* 0x000fe200078e0a10 */
[----:B------:R-:W-:Y:S01]  /*5b40*/  @!P1 LOP3.LUT R16, RZ, UR27, RZ, 0x33, !PT ;  /* 0x0000001bff109c12 */ /* 0x000fe2000f8e33ff */
[----:B------:R-:W-:-:S04]  /*5b50*/  @!P2 IMAD.MOV R19, RZ, RZ, -R19 ;  /* 0x000000ffff13a224 */ /* 0x000fc800078e0a13 */
[----:B------:R-:W-:-:S04]  /*5b60*/  IMAD.IADD R16, R24, 0x1, -R16 ;  /* 0x0000000118107824 */ /* 0x000fc800078e0a10 */
[----:B------:R-:W-:Y:S02]  /*5b70*/  @!P0 LOP3.LUT R19, RZ, UR26, RZ, 0x33, !PT ;  /* 0x0000001aff138c12 */ /* 0x000fe4000f8e33ff */
[----:B-1----:R-:W-:-:S03]  /*5b80*/  ISETP.NE.AND P0, PT, R10, 0x1, PT ;  /* 0x000000010a00780c */ /* 0x002fc60003f05270 */
[----:B------:R-:W-:-:S04]  /*5b90*/  IMAD.IADD R19, R18, 0x1, -R19 ;  /* 0x0000000112137824 */ /* 0x000fc800078e0a13 */
[----:B------:R-:W-:Y:S01]  /*5ba0*/  IMAD R17, R16, R19, RZ ;  /* 0x0000001310117224 */ /* 0x000fe200078e02ff */
[----:B------:R-:W-:-:S04]  /*5bb0*/  SEL R12, R19, R16, !P0 ;  /* 0x00000010130c7207 */ /* 0x000fc80004000000 */
[----:B------:R-:W-:Y:S02]  /*5bc0*/  SHF.R.S32.HI R15, RZ, 0x1f, R17 ;  /* 0x0000001fff0f7819 */ /* 0x000fe40000011411 */
[----:B------:R-:W-:Y:S02]  /*5bd0*/  SHF.R.S32.HI R13, RZ, 0x1f, R12 ;  /* 0x0000001fff0d7819 */ /* 0x000fe4000001140c */
.L_x_67:
[----:B------:R-:W-:Y:S05]  /*5be0*/  BSYNC.RECONVERGENT B0 ;  /* 0x0000000000007941 */ /* 0x000fea0003800200 */
.L_x_66:
        /* <DEDUP_REMOVED lines=23> */
[----:B------:R-:W1:Y:S04]  /*5d60*/  SHFL.UP PT, R21, R18, 0x8, RZ ;  /* 0x0500000012157989 */ /* 0x000e6800000e00ff */
        /* <DEDUP_REMOVED lines=10> */
[----:B------:R-:W-:Y:S01]  /*5e10*/  IMAD.X R16, R19, 0x1, R20, P0 ;  /* 0x0000000113107824 */ /* 0x000fe200000e0614 */
[----:B------:R-:W-:Y:S01]  /*5e20*/  IADD3 R10, P0, PT, R18, UR41, RZ ;  /* 0x00000029120a7c10 */ /* 0x000fe2000ff1e0ff */
[----:B------:R-:W-:-:S03]  /*5e30*/  IMAD.U32 R19, RZ, RZ, UR17 ;  /* 0x00000011ff137e24 */ /* 0x000fc6000f8e00ff */
[----:B------:R-:W-:Y:S02]  /*5e40*/  IADD3.X R14, PT, PT, R16, UR40, RZ, P0, !PT ;  /* 0x00000028100e7c10 */ /* 0x000fe400087fe4ff */
[----:B------:R-:W-:-:S04]  /*5e50*/  ISETP.LE.U32.AND P0, PT, R10, UR24, PT ;  /* 0x000000180a007c0c */ /* 0x000fc8000bf03070 */
[----:B------:R-:W-:-:S13]  /*5e60*/  ISETP.GE.U32.AND.EX P0, PT, R19, R14, PT, P0 ;  /* 0x0000000e1300720c */ /* 0x000fda0003f06100 */
[----:B------:R-:W-:-:S04]  /*5e70*/  VOTE.ANY R19, PT, !P0 ;  /* 0x0000000000137806 */ /* 0x000fc800040e0100 */
[----:B------:R-:W-:-:S13]  /*5e80*/  ISETP.NE.AND P0, PT, R19, RZ, PT ;  /* 0x000000ff1300720c */ /* 0x000fda0003f05270 */
[----:B------:R-:W-:Y:S05]  /*5e90*/  @P0 BRA `(.L_x_68) ;  /* 0x00000008004c0947 */ /* 0x000fea0003800000 */
[----:B------:R-:W1:Y:S01]  /*5ea0*/  LDC R15, c[0x0][0xbe0] ;  /* 0x0002f800ff0f7b82 */ /* 0x000e620000000800 */
[----:B------:R-:W2:Y:S01]  /*5eb0*/  LDCU UR21, c[0x0][0xbe8] ;  /* 0x00017d00ff1577ac */ /* 0x000ea20008000800 */
[----:B------:R-:W3:Y:S01]  /*5ec0*/  LDCU.64 UR10, c[0x0][0xba8] ;  /* 0x00017500ff0a77ac */ /* 0x000ee20008000a00 */
[----:B------:R-:W4:Y:S01]  /*5ed0*/  LDCU.64 UR8, c[0x0][0xbb0] ;  /* 0x00017600ff0877ac */ /* 0x000f220008000a00 */
[----:B------:R-:W1:Y:S02]  /*5ee0*/  LDCU.128 UR4, c[0x0][0xbc0] ;  /* 0x00017800ff0477ac */ /* 0x000e640008000c00 */
[----:B-1234-:R-:W-:-:S13]  /*5ef0*/  ISETP.NE.AND P6, PT, R15, 0x1, PT ;  /* 0x000000010f00780c */ /* 0x01efda0003fc5270 */
.L_x_71:
[C---:B------:R-:W-:Y:S01]  /*5f00*/  VIADD R15, R22.reuse, 0x40 ;  /* 0x00000040160f7836 */ /* 0x040fe20000000000 */
[----:B-----5:R-:W-:Y:S01]  /*5f10*/  MOV R18, R5 ;  /* 0x0000000500127202 */ /* 0x020fe20000000f00 */
[----:B------:R-:W-:Y:S02]  /*5f20*/  VIADD R22, R22, 0x20 ;  /* 0x0000002016167836 */ /* 0x000fe40000000000 */
[----:B------:R-:W-:Y:S01]  /*5f30*/  IMAD.MOV.U32 R16, RZ, RZ, R6 ;  /* 0x000000ffff107224 */ /* 0x000fe200078e0006 */
[----:B------:R-:W-:-:S13]  /*5f40*/  ISETP.GE.AND P0, PT, R15, UR21, PT ;  /* 0x000000150f007c0c */ /* 0x000fda000bf06270 */
[----:B------:R-:W1:Y:S01]  /*5f50*/  @!P0 LDC.64 R20, c[0x0][0xbf0] ;  /* 0x0002fc00ff148b82 */ /* 0x000e620000000a00 */
[----:B------:R-:W2:Y:S01]  /*5f60*/  SHFL.IDX PT, R14, R14, 0x1f, 0x1f ;  /* 0x03e01f000e0e7f89 */ /* 0x000ea200000e0000 */
[----:B------:R-:W-:Y:S01]  /*5f70*/  BSSY.RECONVERGENT B0, `(.L_x_69) ;  /* 0x000005d000007945 */ /* 0x000fe20003800200 */
[----:B------:R-:W-:Y:S02]  /*5f80*/  HFMA2 R15, -RZ, RZ, 0, 0 ;  /* 0x00000000ff0f7431 */ /* 0x000fe400000001ff */
[----:B------:R-:W3:Y:S01]  /*5f90*/  SHFL.IDX PT, R10, R10, 0x1f, 0x1f ;  /* 0x03e01f000a0a7f89 */ /* 0x000ee200000e0000 */
[----:B-1----:R-:W-:-:S05]  /*5fa0*/  @!P0 IMAD.WIDE R20, R22, 0xc, R20 ;  /* 0x0000000c16148825 */ /* 0x002fca00078e0214 */
[----:B------:R1:W5:Y:S04]  /*5fb0*/  @!P0 LDG.E R5, desc[UR50][R20.64+0x180] ;  /* 0x0001803214058981 */ /* 0x000368000c1e1900 */
[----:B------:R1:W5:Y:S01]  /*5fc0*/  @!P0 LDG.E R6, desc[UR50][R20.64+0x184] ;  /* 0x0001843214068981 */ /* 0x000362000c1e1900 */
[----:B------:R-:W-:Y:S02]  /*5fd0*/  ISETP.GE.AND P0, PT, R22, UR21, PT ;  /* 0x0000001516007c0c */ /* 0x000fe4000bf06270 */
[----:B------:R-:W-:-:S11]  /*5fe0*/  MOV R17, 0x7fffffff ;  /* 0x7fffffff00117802 */ /* 0x000fd60000000f00 */
[----:B--23--:R-:W-:Y:S05]  /*5ff0*/  @P0 BRA `(.L_x_70) ;  /* 0x0000000400500947 */ /* 0x00cfea0003800000 */
[----:B------:R-:W-:-:S04]  /*6000*/  IADD3 R13, P0, PT, R18, UR18, RZ ;  /* 0x00000012120d7c10 */ /* 0x000fc8000ff1e0ff */
[----:B------:R-:W-:Y:S02]  /*6010*/  LEA.HI.X.SX32 R12, R18, UR15, 0x1, P0 ;  /* 0x0000000f120c7c11 */ /* 0x000fe400080f0eff */
[----:B------:R-:W-:-:S04]  /*6020*/  IADD3 R18, P0, PT, R16, UR14, RZ ;  /* 0x0000000e10127c10 */ /* 0x000fc8000ff1e0ff */
[----:B------:R-:W-:Y:S02]  /*6030*/  LEA.HI.X.SX32 R17, R16, UR13, 0x1, P0 ;  /* 0x0000000d10117c11 */ /* 0x000fe400080f0eff */
[----:B------:R-:W-:-:S05]  /*6040*/  IADD3 R16, P0, PT, R13, UR9, RZ ;  /* 0x000000090d107c10 */ /* 0x000fca000ff1e0ff */
[----:B------:R-:W-:Y:S01]  /*6050*/  IMAD.X R15, RZ, RZ, R12, P0 ;  /* 0x000000ffff0f7224 */ /* 0x000fe200000e060c */
[----:B-1----:R-:W-:Y:S01]  /*6060*/  IADD3 R20, P0, PT, R18, UR7, RZ ;  /* 0x0000000712147c10 */ /* 0x002fe2000ff1e0ff */
        /* <DEDUP_REMOVED lines=71> */
[----:B------:R-:W-:-:S05]  /*64e0*/  @!P0 LOP3.LUT R13, RZ, UR26, RZ, 0x33, !PT ;  /* 0x0000001aff0d8c12 */ /* 0x000fca000f8e33ff */
[----:B------:R-:W-:-:S05]  /*64f0*/  IMAD.IADD R18, R18, 0x1, -R13 ;  /* 0x0000000112127824 */ /* 0x000fca00078e0a0d */
[CC--:B------:R-:W-:Y:S01]  /*6500*/  SEL R12, R18.reuse, R17.reuse, !P6 ;  /* 0x00000011120c7207 */ /* 0x0c0fe20007000000 */
[----:B------:R-:W-:-:S03]  /*6510*/  IMAD R17, R18, R17, RZ ;  /* 0x0000001112117224 */ /* 0x000fc600078e02ff */
[----:B------:R-:W-:Y:S02]  /*6520*/  SHF.R.S32.HI R13, RZ, 0x1f, R12 ;  /* 0x0000001fff0d7819 */ /* 0x000fe4000001140c */
[----:B------:R-:W-:Y:S02]  /*6530*/  SHF.R.S32.HI R15, RZ, 0x1f, R17 ;  /* 0x0000001fff0f7819 */ /* 0x000fe40000011411 */
.L_x_70:
[----:B------:R-:W-:Y:S05]  /*6540*/  BSYNC.RECONVERGENT B0 ;  /* 0x0000000000007941 */ /* 0x000fea0003800200 */
.L_x_69:
[----:B------:R-:W2:Y:S01]  /*6550*/  SHFL.UP PT, R18, R17, 0x1, RZ ;  /* 0x0420000011127989 */ /* 0x000ea200000e00ff */
[----:B------:R-:W-:Y:S02]  /*6560*/  R2UR UR41, R10 ;  /* 0x000000000a2972ca */ /* 0x000fe400000e0000 */
[----:B------:R-:W-:Y:S01]  /*6570*/  R2UR UR40, R14 ;  /* 0x000000000e2872ca */ /* 0x000fe200000e0000 */
[----:B------:R-:W3:Y:S01]  /*6580*/  SHFL.UP PT, R16, R15, 0x1, RZ ;  /* 0x042000000f107989 */ /* 0x000ee200000e00ff */
[----:B--2---:R-:W-:Y:S02]  /*6590*/  SEL R18, R18, RZ, P5 ;  /* 0x000000ff12127207 */ /* 0x004fe40002800000 */
[----:B---3--:R-:W-:Y:S02]  /*65a0*/  SEL R16, R16, RZ, P5 ;  /* 0x000000ff10107207 */ /* 0x008fe40002800000 */
[----:B------:R-:W-:-:S05]  /*65b0*/  IADD3 R18, P0, PT, R18, R17, RZ ;  /* 0x0000001112127210 */ /* 0x000fca0007f1e0ff */
[----:B------:R-:W-:Y:S01]  /*65c0*/  IMAD.X R16, R16, 0x1, R15, P0 ;  /* 0x0000000110107824 */ /* 0x000fe200000e060f */
[----:B-1----:R-:W1:Y:S04]  /*65d0*/  SHFL.UP PT, R21, R18, 0x2, RZ ;  /* 0x0440000012157989 */ /* 0x002e6800000e00ff */
        /* <DEDUP_REMOVED lines=11> */
[----:B------:R-:W1:Y:S01]  /*6690*/  SHFL.UP PT, R27, R24, 0x8, RZ ;  /* 0x05000000181b7989 */ /* 0x000e6200000e00ff */
[----:B------:R-:W-:-:S03]  /*66a0*/  IMAD.U32 R19, RZ, RZ, UR17 ;  /* 0x00000011ff137e24 */ /* 0x000fc6000f8e00ff */
        /* <DEDUP_REMOVED lines=11> */
[----:B------:R-:W-:-:S04]  /*6760*/  IADD3 R10, P0, PT, R18, UR41, RZ ;  /* 0x00000029120a7c10 */ /* 0x000fc8000ff1e0ff */
[----:B------:R-:W-:Y:S02]  /*6770*/  IADD3.X R14, PT, PT, R16, UR40, RZ, P0, !PT ;  /* 0x00000028100e7c10 */ /* 0x000fe400087fe4ff */
[----:B------:R-:W-:-:S04]  /*6780*/  ISETP.LE.U32.AND P0, PT, R10, UR24, PT ;  /* 0x000000180a007c0c */ /* 0x000fc8000bf03070 */
[----:B------:R-:W-:-:S13]  /*6790*/  ISETP.GE.U32.AND.EX P0, PT, R19, R14, PT, P0 ;  /* 0x0000000e1300720c */ /* 0x000fda0003f06100 */
[----:B------:R-:W-:-:S04]  /*67a0*/  VOTE.ANY R19, PT, !P0 ;  /* 0x0000000000137806 */ /* 0x000fc800040e0100 */
[----:B------:R-:W-:-:S13]  /*67b0*/  ISETP.NE.AND P0, PT, R19, RZ, PT ;  /* 0x000000ff1300720c */ /* 0x000fda0003f05270 */
[----:B------:R-:W-:Y:S05]  /*67c0*/  @!P0 BRA `(.L_x_71) ;  /* 0xfffffff400cc8947 */ /* 0x000fea000383ffff */
.L_x_68:
        /* <DEDUP_REMOVED lines=9> */
[----:B------:R-:W-:-:S03]  /*6860*/  IADD3 R18, P1, P0, R18, UR41, -R17 ;  /* 0x0000002912127c10 */ /* 0x000fc6000f83e811 */
[----:B------:R-:W-:Y:S01]  /*6870*/  SHFL.IDX PT, R13, R13, R21, 0x1f ;  /* 0x00001f150d0d7589 */ /* 0x000fe200000e0000 */
[----:B------:R-:W-:-:S03]  /*6880*/  IADD3.X R10, PT, PT, R16, UR40, ~R15, P1, P0 ;  /* 0x00000028100a7c10 */ /* 0x000fc60008fe0c0f */
[----:B------:R-:W2:Y:S04]  /*6890*/  SHFL.IDX PT, R18, R18, R21, 0x1f ;  /* 0x00001f1512127589 */ /* 0x000ea800000e0000 */
[----:B------:R-:W3:Y:S04]  /*68a0*/  SHFL.IDX PT, R10, R10, R21, 0x1f ;  /* 0x00001f150a0a7589 */ /* 0x000ee800000e0000 */
[----:B------:R-:W4:Y:S04]  /*68b0*/  SHFL.IDX PT, R15, R15, R21, 0x1f ;  /* 0x00001f150f0f7589 */ /* 0x000f2800000e0000 */
[----:B------:R-:W1:Y:S04]  /*68c0*/  SHFL.IDX PT, R12, R12, R21, 0x1f ;  /* 0x00001f150c0c7589 */ /* 0x000e6800000e0000 */
[----:B------:R4:W1:Y:S01]  /*68d0*/  SHFL.IDX PT, R16, R17, R21, 0x1f ;  /* 0x00001f1511107589 */ /* 0x00086200000e0000 */
[----:B--2---:R-:W-:-:S02]  /*68e0*/  R2UR UR41, R18 ;  /* 0x00000000122972ca */ /* 0x004fc400000e0000 */
[----:B---3--:R-:W-:Y:S01]  /*68f0*/  R2UR UR40, R10 ;  /* 0x000000000a2872ca */ /* 0x008fe200000e0000 */
[----:B-1--4-:R-:W-:-:S14]  /*6900*/  IMAD.MOV.U32 R17, RZ, RZ, R15 ;  /* 0x000000ffff117224 */ /* 0x012fdc00078e000f */
.L_x_65:
[----:B------:R-:W1:Y:S01]  /*6910*/  LDCU UR4, c[0x0][0xbe8] ;  /* 0x00017d00ff0477ac */ /* 0x000e620008000800 */
[----:B------:R-:W-:Y:S01]  /*6920*/  IMAD.MOV.U32 R18, RZ, RZ, -0x1 ;  /* 0xffffffffff127424 */ /* 0x000fe200078e00ff */
[----:B------:R-:W-:Y:S02]  /*6930*/  MOV R10, 0xffffffff ;  /* 0xffffffff000a7802 */ /* 0x000fe40000000f00 */
[----:B-1----:R-:W-:-:S13]  /*6940*/  ISETP.GE.AND P0, PT, R14, UR4, PT ;  /* 0x000000040e007c0c */ /* 0x002fda000bf06270 */
[----:B------:R-:W-:Y:S05]  /*6950*/  @P0 BRA `(.L_x_64) ;  /* 0x0000000000f00947 */ /* 0x000fea0003800000 */
[----:B------:R-:W1:Y:S01]  /*6960*/  LDCU UR9, c[0x0][0xb98] ;  /* 0x00017300ff0977ac */ /* 0x000e620008000800 */
[----:B------:R-:W2:Y:S01]  /*6970*/  LDCU UR7, c[0x0][0xb88] ;  /* 0x00017100ff0777ac */ /* 0x000ea20008000800 */
[----:B------:R-:W3:Y:S01]  /*6980*/  LDCU UR5, c[0x0][0xbdc] ;  /* 0x00017b80ff0577ac */ /* 0x000ee20008000800 */
[----:B------:R-:W-:-:S04]  /*6990*/  UIADD3 UR11, UP0, UPT, -UR41, UR24, URZ ;  /* 0x00000018290b7290 */ /* 0x000fc8000ff1e1ff */
[----:B------:R-:W-:-:S04]  /*69a0*/  UIADD3.X UR10, UPT, UPT, ~UR40, UR17, URZ, UP0, !UPT ;  /* 0x00000011280a7290 */ /* 0x000fc800087fe5ff */
[----:B-1----:R-:W-:Y:S01]  /*69b0*/  USHF.R.U32.HI UR8, URZ, UR9, UR10 ;  /* 0x00000009ff087299 */ /* 0x002fe2000801160a */
[--C-:B--2---:R-:W-:Y:S01]  /*69c0*/  SHF.R.U32.HI R3, RZ, UR7, R13.reuse ;  /* 0x00000007ff037c19 */ /* 0x104fe2000801160d */
[----:B------:R-:W-:Y:S01]  /*69d0*/  USHF.R.U64 UR11, UR11, UR9, UR10 ;  /* 0x000000090b0b7299 */ /* 0x000fe2000800120a */
[----:B------:R-:W-:Y:S01]  /*69e0*/  SHF.R.U64 R18, R12, UR7, R13 ;  /* 0x000000070c127c19 */ /* 0x000fe2000800120d */
[----:B------:R-:W-:Y:S02]  /*69f0*/  USHF.R.U32.HI UR6, URZ, UR7, UR8 ;  /* 0x00000007ff067299 */ /* 0x000fe40008011608 */
[----:B------:R-:W-:Y:S02]  /*6a00*/  USHF.R.U64 UR8, UR11, UR7, UR8 ;  /* 0x000000070b087299 */ /* 0x000fe40008001208 */
[----:B---3--:R-:W-:Y:S02]  /*6a10*/  USHF.R.U32.HI UR4, URZ, UR5, UR6 ;  /* 0x00000005ff047299 */ /* 0x008fe40008011606 */
[----:B------:R-:W-:-:S04]  /*6a20*/  USHF.R.U64 UR5, UR8, UR5, UR6 ;  /* 0x0000000508057299 */ /* 0x000fc80008001206 */
[----:B------:R-:W-:-:S04]  /*6a30*/  LOP3.LUT R2, R3, UR4, RZ, 0xfc, !PT ;  /* 0x0000000403027c12 */ /* 0x000fc8000f8efcff */
[----:B------:R-:W-:-:S13]  /*6a40*/  ISETP.NE.U32.AND P0, PT, R2, RZ, PT ;  /* 0x000000ff0200720c */ /* 0x000fda0003f05070 */
[----:B------:R-:W-:Y:S05]  /*6a50*/  @P0 BRA `(.L_x_72) ;  /* 0x0000000000540947 */ /* 0x000fea0003800000 */
[----:B------:R-:W1:Y:S01]  /*6a60*/  I2F.U32.RP R15, R18 ;  /* 0x00000012000f7306 */ /* 0x000e620000209000 */
[----:B------:R-:W-:-:S07]  /*6a70*/  ISETP.NE.U32.AND P1, PT, R18, RZ, PT ;  /* 0x000000ff1200720c */ /* 0x000fce0003f25070 */
[----:B-1----:R-:W1:Y:S02]  /*6a80*/  MUFU.RCP R10, R15 ;  /* 0x0000000f000a7308 */ /* 0x002e640000001000 */
[----:B-1----:R-:W-:-:S06]  /*6a90*/  IADD3 R10, PT, PT, R10, 0xffffffe, RZ ;  /* 0x0ffffffe0a0a7810 */ /* 0x002fcc0007ffe0ff */
[----:B------:R1:W2:Y:S02]  /*6aa0*/  F2I.FTZ.U32.TRUNC.NTZ R11, R10 ;  /* 0x0000000a000b7305 */ /* 0x0002a4000021f000 */
[----:B-1----:R-:W-:Y:S02]  /*6ab0*/  HFMA2 R10, -RZ, RZ, 0, 0 ;  /* 0x00000000ff0a7431 */ /* 0x002fe400000001ff */
[----:B--2---:R-:W-:-:S04]  /*6ac0*/  IMAD.MOV R2, RZ, RZ, -R11 ;  /* 0x000000ffff027224 */ /* 0x004fc800078e0a0b */
[----:B------:R-:W-:-:S04]  /*6ad0*/  IMAD R2, R2, R18, RZ ;  /* 0x0000001202027224 */ /* 0x000fc800078e02ff */
[----:B------:R-:W-:-:S06]  /*6ae0*/  IMAD.HI.U32 R2, R11, R2, R10 ;  /* 0x000000020b027227 */ /* 0x000fcc00078e000a */
[----:B------:R-:W-:-:S04]  /*6af0*/  IMAD.HI.U32 R20, R2, UR5, RZ ;  /* 0x0000000502147c27 */ /* 0x000fc8000f8e00ff */
[----:B------:R-:W-:-:S04]  /*6b00*/  IMAD.MOV R3, RZ, RZ, -R20 ;  /* 0x000000ffff037224 */ /* 0x000fc800078e0a14 */
[----:B------:R-:W-:-:S05]  /*6b10*/  IMAD R3, R18, R3, UR5 ;  /* 0x0000000512037e24 */ /* 0x000fca000f8e0203 */
[----:B------:R-:W-:-:S13]  /*6b20*/  ISETP.GE.U32.AND P0, PT, R3, R18, PT ;  /* 0x000000120300720c */ /* 0x000fda0003f06070 */
[----:B------:R-:W-:Y:S01]  /*6b30*/  @P0 IADD3 R3, PT, PT, R3, -R18, RZ ;  /* 0x8000001203030210 */ /* 0x000fe20007ffe0ff */
[----:B------:R-:W-:-:S03]  /*6b40*/  @P0 VIADD R20, R20, 0x1 ;  /* 0x0000000114140836 */ /* 0x000fc60000000000 */
[----:B------:R-:W-:-:S13]  /*6b50*/  ISETP.GE.U32.AND P2, PT, R3, R18, PT ;  /* 0x000000120300720c */ /* 0x000fda0003f46070 */
[----:B------:R-:W-:Y:S02]  /*6b60*/  @P2 IADD3 R20, PT, PT, R20, 0x1, RZ ;  /* 0x0000000114142810 */ /* 0x000fe40007ffe0ff */
[----:B------:R-:W-:-:S04]  /*6b70*/  @!P1 LOP3.LUT R20, RZ, R18, RZ, 0x33, !PT ;  /* 0x00000012ff149212 */ /* 0x000fc800078e33ff */
[----:B------:R-:W-:-:S05]  /*6b80*/  IADD3 R15, PT, PT, -R20, RZ, RZ ;  /* 0x000000ff140f7210 */ /* 0x000fca0007ffe1ff */
[----:B------:R-:W-:Y:S01]  /*6b90*/  IMAD R15, R18, R15, UR5 ;  /* 0x00000005120f7e24 */ /* 0x000fe2000f8e020f */
[----:B------:R-:W-:Y:S06]  /*6ba0*/  BRA `(.L_x_73) ;  /* 0x0000000000187947 */ /* 0x000fec0003800000 */
.L_x_72:
[----:B------:R-:W-:Y:S01]  /*6bb0*/  IMAD.U32 R19, RZ, RZ, UR5 ;  /* 0x00000005ff137e24 */ /* 0x000fe2000f8e00ff */
[----:B------:R-:W-:Y:S02]  /*6bc0*/  MOV R15, UR4 ;  /* 0x00000004000f7c02 */ /* 0x000fe40008000f00 */
[----:B------:R-:W-:Y:S02]  /*6bd0*/  MOV R2, 0x6bf0 ;  /* 0x00006bf000027802 */ /* 0x000fe40000000f00 */
[----:B-----5:R-:W-:Y:S05]  /*6be0*/  CALL.REL.NOINC `(.L_x_74) ;  /* 0x000000b400d47944 */ /* 0x020fea0003c00000 */
[----:B------:R-:W-:-:S05]  /*6bf0*/  IADD3 R15, PT, PT, -R20, RZ, RZ ;  /* 0x000000ff140f7210 */ /* 0x000fca0007ffe1ff */
[----:B------:R-:W-:-:S07]  /*6c00*/  IMAD R15, R18, R15, UR5 ;  /* 0x00000005120f7e24 */ /* 0x000fce000f8e020f */
.L_x_73:
[----:B------:R-:W1:Y:S01]  /*6c10*/  LDC R11, c[0x0][0xbdc] ;  /* 0x0002f700ff0b7b82 */ /* 0x000e620000000800 */
[----:B------:R-:W-:Y:S01]  /*6c20*/  ULOP3.LUT UR8, UR8, UR12, URZ, 0xc0, !UPT ;  /* 0x0000000c08087292 */ /* 0x000fe2000f8ec0ff */
[----:B------:R-:W-:Y:S01]  /*6c30*/  PLOP3.LUT P1, PT, PT, PT, PT, 0x8, 0x80 ;  /* 0x000000000080781c */ /* 0x000fe20003f2e170 */
[----:B------:R-:W-:-:S05]  /*6c40*/  ULOP3.LUT UR11, UR19, UR11, URZ, 0xc0, !UPT ;  /* 0x0000000b130b7292 */ /* 0x000fca000f8ec0ff */
[----:B------:R-:W2:Y:S08]  /*6c50*/  LDC R2, c[0x0][0xb80] ;  /* 0x0002e000ff027b82 */ /* 0x000eb00000000800 */
[----:B------:R-:W3:Y:S08]  /*6c60*/  LDC R3, c[0x0][0xb90] ;  /* 0x0002e400ff037b82 */ /* 0x000ef00000000800 */
[----:B------:R-:W4:Y:S01]  /*6c70*/  LDC R10, c[0x0][0xbe0] ;  /* 0x0002f800ff0a7b82 */ /* 0x000f220000000800 */
[----:B-1----:R-:W-:-:S05]  /*6c80*/  SHF.L.U32 R11, R20, R11, RZ ;  /* 0x0000000b140b7219 */ /* 0x002fca00000006ff */
[----:B------:R-:W-:Y:S01]  /*6c90*/  VIADD R18, R11, UR8 ;  /* 0x000000080b127c36 */ /* 0x000fe20008000000 */
[----:B------:R-:W-:Y:S01]  /*6ca0*/  P2R R11, PR, RZ, 0x2 ;  /* 0x00000002ff0b7803 */ /* 0x000fe20000000000 */
[----:B--2---:R-:W-:Y:S02]  /*6cb0*/  IMAD R15, R15, R2, UR11 ;  /* 0x0000000b0f0f7e24 */ /* 0x004fe4000f8e0202 */
[----:B---3--:R-:W-:Y:S02]  /*6cc0*/  IMAD R18, R18, R3, UR32 ;  /* 0x0000002012127e24 */ /* 0x008fe4000f8e0203 */
[----:B------:R-:W-:Y:S01]  /*6cd0*/  IMAD.MOV.U32 R3, RZ, RZ, 0x1 ;  /* 0x00000001ff037424 */ /* 0x000fe200078e00ff */
[----:B----4-:R-:W-:Y:S01]  /*6ce0*/  ISETP.NE.AND P0, PT, R10, 0x1, PT ;  /* 0x000000010a00780c */ /* 0x010fe20003f05270 */
[----:B------:R-:W-:-:S03]  /*6cf0*/  IMAD.MOV.U32 R10, RZ, RZ, R14 ;  /* 0x000000ffff0a7224 */ /* 0x000fc600078e000e */
[----:B------:R-:W-:Y:S02]  /*6d00*/  SEL R2, R18, R15, !P0 ;  /* 0x0000000f12027207 */ /* 0x000fe40004000000 */
[----:B------:R-:W-:Y:S02]  /*6d10*/  SEL R18, R15, R18, !P0 ;  /* 0x000000120f127207 */ /* 0x000fe40004000000 */
.L_x_64:
[----:B------:R-:W-:-:S09]  /*6d20*/  UISETP.NE.AND UP0, UPT, UR37, 0x1, UPT ;  /* 0x000000012500788c */ /* 0x000fd2000bf05270 */
[----:B------:R-:W-:Y:S05]  /*6d30*/  BRA.U !UP0, `(.L_x_75) ;  /* 0x0000000108047547 */ /* 0x000fea000b800000 */
[----:B------:R-:W-:Y:S05]  /*6d40*/  BPT.TRAP 0x1 ;  /* 0x000000040000795c */ /* 0x000fea0000300000 */
.L_x_75:
[----:B------:R-:W1:Y:S01]  /*6d50*/  S2UR UR4, SR_CgaCtaId ;  /* 0x00000000000479c3 */ /* 0x000e620000008800 */
[----:B------:R-:W-:Y:S01]  /*6d60*/  UMOV UR5, 0x400 ;  /* 0x0000040000057882 */ /* 0x000fe20000000000 */
[----:B------:R-:W-:Y:S01]  /*6d70*/  SHF.L.U32 R15, R8, 0x1f, RZ ;  /* 0x0000001f080f7819 */ /* 0x000fe200000006ff */
[----:B------:R-:W-:Y:S01]  /*6d80*/  VIADD R19, R9, 0x1 ;  /* 0x0000000109137836 */ /* 0x000fe20000000000 */
[----:B------:R-:W-:Y:S01]  /*6d90*/  ISETP.NE.AND P1, PT, R23, R10, PT ;  /* 0x0000000a1700720c */ /* 0x000fe20003f25270 */
[----:B-1----:R-:W-:-:S04]  /*6da0*/  ULEA UR4, UR4, UR5, 0x18 ;  /* 0x0000000504047291 */ /* 0x002fc8000f8ec0ff */
[----:B------:R-:W-:-:S09]  /*6db0*/  ULEA UR4, UR20, UR4, 0x3 ;  /* 0x0000000414047291 */ /* 0x000fd2000f8e18ff */
[----:B------:R-:W1:Y:S02]  /*6dc0*/  SYNCS.PHASECHK.TRANS64.TRYWAIT P0, [UR4+0x150], R15 ;  /* 0x0001500fff0075a7 */ /* 0x000e640008001104 */
[----:B-1----:R-:W-:Y:S05]  /*6dd0*/  @!P0 BRA `(.L_x_76) ;  /* 0x000000a400488947 */ /* 0x002fea0003800000 */
.L_x_275:
[----:B------:R-:W-:Y:S01]  /*6de0*/  ELECT P0, URZ, PT ;  /* 0x0000000000ff782f */ /* 0x000fe20003800000 */
[----:B------:R-:W-:Y:S01]  /*6df0*/  @!P1 IMAD.MOV R19, RZ, RZ, R9 ;  /* 0x000000ffff139224 */ /* 0x000fe200078e0209 */
[----:B------:R-:W-:Y:S01]  /*6e00*/  BSSY.RECONVERGENT B0, `(.L_x_77) ;  /* 0x0000017000007945 */ /* 0x000fe20003800200 */
[----:B------:R-:W-:-:S03]  /*6e10*/  ISETP.NE.AND P2, PT, R11, RZ, PT ;  /* 0x000000ff0b00720c */ /* 0x000fc60003f45270 */
[----:B------:R-:W-:-:S07]  /*6e20*/  PRMT R9, R19, 0x7610, R9 ;  /* 0x0000761013097816 */ /* 0x000fce0000000009 */
[----:B------:R-:W-:Y:S05]  /*6e30*/  @!P0 BRA `(.L_x_78) ;  /* 0x00000000004c8947 */ /* 0x000fea0003800000 */
[----:B------:R-:W-:Y:S01]  /*6e40*/  PLOP3.LUT P0, PT, P1, P2, PT, 0x20, 0x2 ;  /* 0x000000000002781c */ /* 0x000fe20000f04470 */
[----:B------:R-:W-:Y:S01]  /*6e50*/  UIMAD UR5, UR20, 0x14, UR36 ;  /* 0x00000014140578a4 */ /* 0x000fe2000f8e0224 */
[----:B------:R-:W-:Y:S02]  /*6e60*/  SEL R11, R9, RZ, !P2 ;  /* 0x000000ff090b7207 */ /* 0x000fe40005000000 */
[----:B-1----:R-:W-:-:S04]  /*6e70*/  SEL R20, RZ, 0x1, !P0 ;  /* 0x00000001ff147807 */ /* 0x002fc80004000000 */
[----:B------:R-:W-:Y:S02]  /*6e80*/  PRMT R11, R20, 0x5410, R11 ;  /* 0x00005410140b7816 */ /* 0x000fe4000000000b */
[----:B------:R1:W-:Y:S04]  /*6e90*/  STS [UR5], R2 ;  /* 0x00000002ff007988 */ /* 0x0003e80008000805 */
[----:B------:R1:W-:Y:S04]  /*6ea0*/  STS [UR5+0x4], R18 ;  /* 0x00000412ff007988 */ /* 0x0003e80008000805 */
[----:B------:R1:W-:Y:S04]  /*6eb0*/  STS [UR5+0xc], R3 ;  /* 0x00000c03ff007988 */ /* 0x0003e80008000805 */
[----:B------:R1:W-:Y:S04]  /*6ec0*/  STS [UR5+0x10], R11 ;  /* 0x0000100bff007988 */ /* 0x0003e80008000805 */
[----:B------:R1:W-:Y:S01]  /*6ed0*/  STS [UR5+0x8], R10 ;  /* 0x0000080aff007988 */ /* 0x0003e20008000805 */
[----:B------:R-:W-:Y:S01]  /*6ee0*/  @!PT LDS RZ, [RZ] ;  /* 0x00000000fffff984 */ /* 0x000fe20000000800 */
[----:B------:R-:W-:Y:S01]  /*6ef0*/  @!PT LDS RZ, [RZ] ;  /* 0x00000000fffff984 */ /* 0x000fe20000000800 */
[----:B------:R-:W-:Y:S01]  /*6f00*/  @!PT LDS RZ, [RZ] ;  /* 0x00000000fffff984 */ /* 0x000fe20000000800 */
[----:B------:R-:W-:Y:S01]  /*6f10*/  @!PT LDS RZ, [RZ] ;  /* 0x00000000fffff984 */ /* 0x000fe20000000800 */
[----:B------:R2:W-:Y:S06]  /*6f20*/  MEMBAR.ALL.CTA ;  /* 0x0000000000007992 */ /* 0x0005ec0000008000 */
[----:B--2---:R-:W2:Y:S01]  /*6f30*/  FENCE.VIEW.ASYNC.S ;  /* 0x00000000000073c6 */ /* 0x004ea20000000000 */
[----:B------:R-:W-:Y:S05]  /*6f40*/  BRA.U !UP0, `(.L_x_79) ;  /* 0x0000000108047547 */ /* 0x000fea000b800000 */
[----:B------:R-:W-:Y:S05]  /*6f50*/  BPT.TRAP 0x1 ;  /* 0x000000040000795c */ /* 0x000fea0000300000 */
.L_x_79:
[----:B--2---:R-:W-:Y:S01]  /*6f60*/  SYNCS.ARRIVE.TRANS64.A1T0 RZ, [UR4+0x110], RZ ;  /* 0x000110ffffff79a7 */ /* 0x004fe20008100004 */
.L_x_78:
[----:B------:R-:W-:Y:S05]  /*6f70*/  BSYNC.RECONVERGENT B0 ;  /* 0x0000000000007941 */ /* 0x000fea0003800200 */
.L_x_77:
[----:B------:R-:W-:Y:S01]  /*6f80*/  UIADD3 UR20, UPT, UPT, UR20, 0x1, URZ ;  /* 0x0000000114147890 */ /* 0x000fe2000fffe0ff */
[----:B------:R-:W-:-:S03]  /*6f90*/  MOV R23, R10 ;  /* 0x0000000a00177202 */ /* 0x000fc60000000f00 */
[----:B------:R-:W-:-:S04]  /*6fa0*/  UISETP.NE.AND UP0, UPT, UR20, 0x8, UPT ;  /* 0x000000081400788c */ /* 0x000fc8000bf05270 */
[----:B------:R-:W-:Y:S02]  /*6fb0*/  USEL UR4, URZ, 0x1, UP0 ;  /* 0x00000001ff047887 */ /* 0x000fe40008000000 */
[----:B------:R-:W-:-:S04]  /*6fc0*/  USEL UR20, UR20, URZ, UP0 ;  /* 0x000000ff14147287 */ /* 0x000fc80008000000 */
[----:B------:R-:W-:Y:S01]  /*6fd0*/  LOP3.LUT R8, R8, UR4, RZ, 0x3c, !PT ;  /* 0x0000000408087c12 */ /* 0x000fe2000f8e3cff */
[----:B------:R-:W-:Y:S07]  /*6fe0*/  @!P2 BRA `(.L_x_80) ;  /* 0xffffffe40008a947 */ /* 0x000fee000383ffff */
[----:B------:R-:W-:Y:S01]  /*6ff0*/  HFMA2 R9, -RZ, RZ, 0, 0 ;  /* 0x00000000ff097431 */ /* 0x000fe200000001ff */
[----:B-1----:R-:W-:Y:S02]  /*7000*/  PRMT R11, RZ, 0x7610, R11 ;  /* 0x00007610ff0b7816 */ /* 0x002fe4000000000b */
.L_x_96:
[----:B-1----:R-:W1:Y:S01]  /*7010*/  LDC.64 R2, c[0x0][0xbd0] ;  /* 0x0002f400ff027b82 */ /* 0x002e620000000a00 */
[----:B------:R-:W-:Y:S01]  /*7020*/  UIADD3 UR24, UP0, UPT, UR24, UR30, URZ ;  /* 0x0000001e18187290 */ /* 0x000fe2000ff1e0ff */
[----:B------:R-:W-:Y:S01]  /*7030*/  ISETP.NE.AND P1, PT, RZ, UR16, PT ;  /* 0x00000010ff007c0c */ /* 0x000fe2000bf25270 */
[----:B------:R-:W-:Y:S01]  /*7040*/  IMAD.MOV.U32 R23, RZ, RZ, RZ ;  /* 0x000000ffff177224 */ /* 0x000fe200078e00ff */
[----:B------:R-:W-:Y:S01]  /*7050*/  PLOP3.LUT P2, PT, PT, PT, PT, 0x80, 0x8 ;  /* 0x000000000008781c */ /* 0x000fe20003f4f070 */
[----:B------:R-:W-:Y:S01]  /*7060*/  UIADD3.X UR17, UPT, UPT, UR17, UR25, URZ, UP0, !UPT ;  /* 0x0000001911117290 */ /* 0x000fe200087fe4ff */
[----:B------:R-:W-:Y:S02]  /*7070*/  IMAD.MOV.U32 R22, RZ, RZ, -0x1 ;  /* 0xffffffffff167424 */ /* 0x000fe400078e00ff */
[----:B------:R-:W-:Y:S01]  /*7080*/  P2R R24, PR, RZ, 0x4 ;  /* 0x00000004ff187803 */ /* 0x000fe20000000000 */
[----:B------:R-:W-:Y:S01]  /*7090*/  IMAD.MOV.U32 R15, RZ, RZ, -0x1 ;  /* 0xffffffffff0f7424 */ /* 0x000fe200078e00ff */
[----:B-1----:R-:W-:Y:S01]  /*70a0*/  ISETP.LE.U32.AND P0, PT, R2, UR24, PT ;  /* 0x0000001802007c0c */ /* 0x002fe2000bf03070 */
[----:B------:R-:W-:-:S05]  /*70b0*/  IMAD.U32 R2, RZ, RZ, UR17 ;  /* 0x00000011ff027e24 */ /* 0x000fca000f8e00ff */
[----:B------:R-:W-:Y:S01]  /*70c0*/  ISETP.GE.U32.AND.EX P0, PT, R2, R3, PT, P0 ;  /* 0x000000030200720c */ /* 0x000fe20003f06100 */
[----:B------:R-:W-:-:S12]  /*70d0*/  IMAD.MOV.U32 R3, RZ, RZ, -0x1 ;  /* 0xffffffffff037424 */ /* 0x000fd800078e00ff */
[----:B----4-:R-:W-:Y:S05]  /*70e0*/  @P0 BRA P1, `(.L_x_81) ;  /* 0x0000001800080947 */ /* 0x010fea0000800000 */
        /* <DEDUP_REMOVED lines=8> */
[----:B-----5:R-:W-:Y:S01]  /*7170*/  MOV R16, R5 ;  /* 0x0000000500107202 */ /* 0x020fe20000000f00 */
        /* <DEDUP_REMOVED lines=14> */
[----:B-1----:R-:W-:Y:S02]  /*7260*/  IABS R3, R0 ;  /* 0x0000000000037213 */ /* 0x002fe40000000000 */
[----:B------:R-:W1:Y:S01]  /*7270*/  I2F.RP R26, R12 ;  /* 0x0000000c001a7306 */ /* 0x000e620000209400 */
[----:B------:R-:W3:Y:S01]  /*7280*/  LDCU.128 UR4, c[0x0][0xbc0] ;  /* 0x00017800ff0477ac */ /* 0x000ee20008000c00 */
[C---:B------:R-:W-:Y:S02]  /*7290*/  IADD3 R14, P0, PT, R16.reuse, UR18, RZ ;  /* 0x00000012100e7c10 */ /* 0x040fe4000ff1e0ff */
[----:B------:R-:W-:Y:S01]  /*72a0*/  IADD3 R18, P2, PT, R15, UR14, RZ ;  /* 0x0000000e0f127c10 */ /* 0x000fe2000ff5e0ff */
[----:B------:R-:W4:Y:S01]  /*72b0*/  LDCU.64 UR10, c[0x0][0xba8] ;  /* 0x00017500ff0a77ac */ /* 0x000f220008000a00 */
[----:B------:R-:W-:-:S02]  /*72c0*/  LEA.HI.X.SX32 R13, R16, UR15, 0x1, P0 ;  /* 0x0000000f100d7c11 */ /* 0x000fc400080f0eff */
[----:B------:R-:W4:Y:S01]  /*72d0*/  I2F.RP R2, R3 ;  /* 0x0000000300027306 */ /* 0x000f220000209400 */
[----:B------:R-:W-:Y:S02]  /*72e0*/  LEA.HI.X.SX32 R17, R15, UR13, 0x1, P2 ;  /* 0x0000000d0f117c11 */ /* 0x000fe400090f0eff */
[----:B--2---:R-:W-:-:S05]  /*72f0*/  IADD3 R16, P0, PT, R14, UR9, RZ ;  /* 0x000000090e107c10 */ /* 0x004fca000ff1e0ff */
[----:B-1----:R-:W1:Y:S01]  /*7300*/  MUFU.RCP R26, R26 ;  /* 0x0000001a001a7308 */ /* 0x002e620000001000 */
[----:B---3--:R-:W-:Y:S01]  /*7310*/  IADD3 R20, P1, PT, R18, UR7, RZ ;  /* 0x0000000712147c10 */ /* 0x008fe2000ff3e0ff */
[----:B------:R-:W-:Y:S02]  /*7320*/  IMAD.X R15, RZ, RZ, R13, P0 ;  /* 0x000000ffff0f7224 */ /* 0x000fe400000e060d */
[----:B----4-:R-:W-:-:S04]  /*7330*/  IMAD.WIDE.U32 R36, R16, UR10, RZ ;  /* 0x0000000a10247c25 */ /* 0x010fc8000f8e00ff */
[----:B------:R-:W2:Y:S01]  /*7340*/  MUFU.RCP R2, R2 ;  /* 0x0000000200027308 */ /* 0x000ea20000001000 */
[----:B------:R-:W-:Y:S02]  /*7350*/  IMAD.X R19, RZ, RZ, R17, P1 ;  /* 0x000000ffff137224 */ /* 0x000fe400008e0611 */
[----:B------:R-:W-:-:S04]  /*7360*/  IMAD.WIDE.U32 R30, R15, UR10, RZ ;  /* 0x0000000a0f1e7c25 */ /* 0x000fc8000f8e00ff */
[----:B------:R-:W-:-:S04]  /*7370*/  IMAD.WIDE.U32 R28, R19, UR4, RZ ;  /* 0x00000004131c7c25 */ /* 0x000fc8000f8e00ff */
[----:B------:R-:W-:-:S04]  /*7380*/  IMAD.WIDE.U32 R30, P1, R16, UR11, R30 ;  /* 0x0000000b101e7c25 */ /* 0x000fc8000f82001e */
[----:B-1----:R-:W-:Y:S02]  /*7390*/  VIADD R26, R26, 0xffffffe ;  /* 0x0ffffffe1a1a7836 */ /* 0x002fe40000000000 */
[C---:B------:R-:W-:Y:S02]  /*73a0*/  IMAD.WIDE.U32 R28, P0, R20.reuse, UR5, R28 ;  /* 0x00000005141c7c25 */ /* 0x040fe4000f80001c */
[----:B------:R-:W1:Y:S02]  /*73b0*/  F2I.FTZ.U32.TRUNC.NTZ R27, R26 ;  /* 0x0000001a001b7305 */ /* 0x000e64000021f000 */
[----:B------:R-:W-:-:S04]  /*73c0*/  IMAD.WIDE.U32 R38, R20, UR4, RZ ;  /* 0x0000000414267c25 */ /* 0x000fc8000f8e00ff */
[----:B------:R-:W-:Y:S01]  /*73d0*/  IMAD.X R35, RZ, RZ, RZ, P1 ;  /* 0x000000ffff237224 */ /* 0x000fe200008e06ff */
[----:B------:R-:W-:Y:S01]  /*73e0*/  IADD3 RZ, P1, PT, R37, R30, RZ ;  /* 0x0000001e25ff7210 */ /* 0x000fe20007f3e0ff */
[----:B--2---:R-:W-:Y:S01]  /*73f0*/  VIADD R2, R2, 0xffffffe ;  /* 0x0ffffffe02027836 */ /* 0x004fe20000000000 */
[----:B------:R-:W-:Y:S01]  /*7400*/  IADD3 RZ, P2, PT, R39, R28, RZ ;  /* 0x0000001c27ff7210 */ /* 0x000fe20007f5e0ff */
[----:B------:R-:W-:Y:S02]  /*7410*/  IMAD.MOV.U32 R34, RZ, RZ, R31 ;  /* 0x000000ffff227224 */ /* 0x000fe400078e001f */
[----:B------:R-:W-:Y:S01]  /*7420*/  IMAD.X R33, RZ, RZ, RZ, P0 ;  /* 0x000000ffff217224 */ /* 0x000fe200000e06ff */
[----:B------:R-:W-:Y:S01]  /*7430*/  ISETP.NE.U32.AND P0, PT, RZ, UR10, PT ;  /* 0x0000000aff007c0c */ /* 0x000fe2000bf05070 */
[----:B------:R-:W-:Y:S02]  /*7440*/  IMAD.MOV.U32 R32, RZ, RZ, R29 ;  /* 0x000000ffff207224 */ /* 0x000fe400078e001d */
[----:B------:R-:W2:Y:S01]  /*7450*/  F2I.FTZ.U32.TRUNC.NTZ R29, R2 ;  /* 0x00000002001d7305 */ /* 0x000ea2000021f000 */
[----:B------:R-:W-:Y:S01]  /*7460*/  IMAD.WIDE.U32.X R34, R15, UR11, R34, P1 ;  /* 0x0000000b0f227c25 */ /* 0x000fe200088e0422 */
[----:B------:R-:W-:-:S02]  /*7470*/  ISETP.NE.U32.AND P1, PT, RZ, UR4, PT ;  /* 0x00000004ff007c0c */ /* 0x000fc4000bf25070 */
[----:B------:R-:W-:Y:S01]  /*7480*/  ISETP.NE.AND.EX P0, PT, RZ, UR11, PT, P0 ;  /* 0x0000000bff007c0c */ /* 0x000fe2000bf05300 */
[----:B------:R-:W-:Y:S01]  /*7490*/  IMAD.WIDE.U32.X R32, R19, UR5, R32, P2 ;  /* 0x0000000513207c25 */ /* 0x000fe200090e0420 */
[----:B------:R-:W-:Y:S02]  /*74a0*/  ISETP.NE.AND.EX P1, PT, RZ, UR5, PT, P1 ;  /* 0x00000005ff007c0c */ /* 0x000fe4000bf25310 */
[----:B------:R-:W-:Y:S01]  /*74b0*/  SEL R14, R14, R34, !P0 ;  /* 0x000000220e0e7207 */ /* 0x000fe20004000000 */
[----:B-1----:R-:W-:Y:S01]  /*74c0*/  IMAD.MOV R16, RZ, RZ, -R27 ;  /* 0x000000ffff107224 */ /* 0x002fe200078e0a1b */
[----:B------:R-:W-:Y:S01]  /*74d0*/  SEL R13, R13, R35, !P0 ;  /* 0x000000230d0d7207 */ /* 0x000fe20004000000 */
[----:B------:R-:W-:Y:S01]  /*74e0*/  IMAD.MOV.U32 R26, RZ, RZ, RZ ;  /* 0x000000ffff1a7224 */ /* 0x000fe200078e00ff */
[----:B------:R-:W-:Y:S01]  /*74f0*/  SEL R18, R18, R32, !P1 ;  /* 0x0000002012127207 */ /* 0x000fe20004800000 */
[----:B------:R-:W-:Y:S01]  /*7500*/  IMAD R15, R16, R12, RZ ;  /* 0x0000000c100f7224 */ /* 0x000fe200078e02ff */
[----:B------:R-:W-:Y:S01]  /*7510*/  SEL R17, R17, R33, !P1 ;  /* 0x0000002111117207 */ /* 0x000fe20004800000 */
[----:B--2---:R-:W-:Y:S01]  /*7520*/  IMAD.MOV R20, RZ, RZ, -R29 ;  /* 0x000000ffff147224 */ /* 0x004fe200078e0a1d */
[----:B------:R-:W-:Y:S01]  /*7530*/  SHF.R.U64 R13, R14, UR8, R13 ;  /* 0x000000080e0d7c19 */ /* 0x000fe2000800120d */
[----:B------:R-:W-:Y:S01]  /*7540*/  IMAD.HI.U32 R15, R27, R15, R26 ;  /* 0x0000000f1b0f7227 */ /* 0x000fe200078e001a */
[----:B------:R-:W-:-:S02]  /*7550*/  SHF.R.U64 R17, R18, UR6, R17 ;  /* 0x0000000612117c19 */ /* 0x000fc40008001211 */
[----:B------:R-:W-:Y:S01]  /*7560*/  IADD3 R19, PT, PT, R4, -0x1, R13 ;  /* 0xffffffff04137810 */ /* 0x000fe20007ffe00d */
[----:B------:R-:W-:Y:S01]  /*7570*/  IMAD.MOV.U32 R28, RZ, RZ, RZ ;  /* 0x000000ffff1c7224 */ /* 0x000fe200078e00ff */
[----:B------:R-:W-:Y:S01]  /*7580*/  IADD3 R18, PT, PT, R0, -0x1, R17 ;  /* 0xffffffff00127810 */ /* 0x000fe20007ffe011 */
[----:B------:R-:W-:Y:S01]  /*7590*/  IMAD R17, R20, R3, RZ ;  /* 0x0000000314117224 */ /* 0x000fe200078e02ff */
[----:B------:R-:W-:Y:S02]  /*75a0*/  IABS R14, R4 ;  /* 0x00000004000e7213 */ /* 0x000fe40000000000 */
[----:B------:R-:W-:Y:S01]  /*75b0*/  IABS R16, R19 ;  /* 0x0000001300107213 */ /* 0x000fe20000000000 */
[----:B------:R-:W-:Y:S01]  /*75c0*/  IMAD.HI.U32 R17, R29, R17, R28 ;  /* 0x000000111d117227 */ /* 0x000fe200078e001c */
[----:B------:R-:W-:Y:S02]  /*75d0*/  IABS R2, R0 ;  /* 0x0000000000027213 */ /* 0x000fe40000000000 */
[----:B------:R-:W-:Y:S01]  /*75e0*/  IABS R13, R18 ;  /* 0x00000012000d7213 */ /* 0x000fe20000000000 */
[----:B------:R-:W-:Y:S01]  /*75f0*/  IMAD.MOV R14, RZ, RZ, -R14 ;  /* 0x000000ffff0e7224 */ /* 0x000fe200078e0a0e */
        /* <DEDUP_REMOVED lines=29> */
.L_x_84:
[----:B------:R-:W-:Y:S05]  /*77d0*/  BSYNC.RECONVERGENT B0 ;  /* 0x0000000000007941 */ /* 0x000fea0003800200 */
.L_x_83:
[----:B-1----:R-:W1:Y:S01]  /*77e0*/  SHFL.UP PT, R3, R18, 0x1, RZ ;  /* 0x0420000012037989 */ /* 0x002e6200000e00ff */
[C---:B------:R-:W-:Y:S02]  /*77f0*/  ISETP.NE.AND P5, PT, R7.reuse, RZ, PT ;  /* 0x000000ff0700720c */ /* 0x040fe40003fa5270 */
[C---:B------:R-:W-:Y:S01]  /*7800*/  ISETP.GE.U32.AND P4, PT, R7.reuse, 0x2, PT ;  /* 0x000000020700780c */ /* 0x040fe20003f86070 */
[----:B------:R-:W2:Y:S01]  /*7810*/  SHFL.UP PT, R2, R17, 0x1, RZ ;  /* 0x0420000011027989 */ /* 0x000ea200000e00ff */
[C---:B------:R-:W-:Y:S02]  /*7820*/  ISETP.GE.U32.AND P1, PT, R7.reuse, 0x4, PT ;  /* 0x000000040700780c */ /* 0x040fe40003f26070 */
[C---:B------:R-:W-:Y:S02]  /*7830*/  ISETP.GE.U32.AND P2, PT, R7.reuse, 0x8, PT ;  /* 0x000000080700780c */ /* 0x040fe40003f46070 */
[----:B------:R-:W-:Y:S02]  /*7840*/  ISETP.GE.U32.AND P3, PT, R7, 0x10, PT ;  /* 0x000000100700780c */ /* 0x000fe40003f66070 */
[----:B-1----:R-:W-:-:S02]  /*7850*/  SEL R3, R3, RZ, P5 ;  /* 0x000000ff03037207 */ /* 0x002fc40002800000 */
[----:B--2---:R-:W-:Y:S02]  /*7860*/  SEL R2, R2, RZ, P5 ;  /* 0x000000ff02027207 */ /* 0x004fe40002800000 */
[----:B------:R-:W-:-:S05]  /*7870*/  IADD3 R3, P0, PT, R3, R18, RZ ;  /* 0x0000001203037210 */ /* 0x000fca0007f1e0ff */
[----:B------:R-:W-:Y:S01]  /*7880*/  IMAD.X R2, R2, 0x1, R17, P0 ;  /* 0x0000000102027824 */ /* 0x000fe200000e0611 */
        /* <DEDUP_REMOVED lines=9> */
[----:B------:R-:W-:Y:S01]  /*7920*/  IADD3 R19, P0, PT, R19, R14, RZ ;  /* 0x0000000e13137210 */ /* 0x000fe20007f1e0ff */
[----:B------:R-:W-:Y:S01]  /*7930*/  IMAD.U32 R14, RZ, RZ, UR17 ;  /* 0x00000011ff0e7e24 */ /* 0x000fe2000f8e00ff */
        /* <DEDUP_REMOVED lines=14> */
[----:B------:R-:W-:-:S04]  /*7a20*/  IADD3 R2, P0, PT, R15, UR41, RZ ;  /* 0x000000290f027c10 */ /* 0x000fc8000ff1e0ff */
        /* <DEDUP_REMOVED lines=12> */
.L_x_88:
[C---:B------:R-:W-:Y:S01]  /*7af0*/  VIADD R14, R21.reuse, 0x40 ;  /* 0x00000040150e7836 */ /* 0x040fe20000000000 */
[----:B-----5:R-:W-:Y:S01]  /*7b00*/  MOV R15, R5 ;  /* 0x00000005000f7202 */ /* 0x020fe20000000f00 */
[----:B------:R-:W-:-:S03]  /*7b10*/  VIADD R21, R21, 0x20 ;  /* 0x0000002015157836 */ /* 0x000fc60000000000 */
[----:B------:R-:W-:Y:S01]  /*7b20*/  ISETP.GE.AND P0, PT, R14, UR21, PT ;  /* 0x000000150e007c0c */ /* 0x000fe2000bf06270 */
[----:B------:R-:W-:-:S12]  /*7b30*/  IMAD.MOV.U32 R14, RZ, RZ, R6 ;  /* 0x000000ffff0e7224 */ /* 0x000fd800078e0006 */
        /* <DEDUP_REMOVED lines=17> */
[----:B------:R-:W-:Y:S01]  /*7c50*/  IADD3 R19, P0, PT, R17, UR7, RZ ;  /* 0x0000000711137c10 */ /* 0x000fe2000ff1e0ff */
[----:B------:R-:W-:-:S04]  /*7c60*/  IMAD.WIDE.U32 R34, R15, UR10, RZ ;  /* 0x0000000a0f227c25 */ /* 0x000fc8000f8e00ff */
[----:B------:R-:W-:-:S04]  /*7c70*/  IMAD.WIDE.U32 R32, R14, UR10, RZ ;  /* 0x0000000a0e207c25 */ /* 0x000fc8000f8e00ff */
[----:B------:R-:W-:Y:S02]  /*7c80*/  IMAD.X R18, RZ, RZ, R16, P0 ;  /* 0x000000ffff127224 */ /* 0x000fe400000e0610 */
[----:B------:R-:W-:-:S04]  /*7c90*/  IMAD.WIDE.U32 R32, P0, R15, UR11, R32 ;  /* 0x0000000b0f207c25 */ /* 0x000fc8000f800020 */
[----:B------:R-:W-:-:S04]  /*7ca0*/  IMAD.WIDE.U32 R28, R18, UR4, RZ ;  /* 0x00000004121c7c25 */ /* 0x000fc8000f8e00ff */
[----:B------:R-:W-:Y:S02]  /*7cb0*/  IMAD.X R31, RZ, RZ, RZ, P0 ;  /* 0x000000ffff1f7224 */ /* 0x000fe400000e06ff */
[----:B------:R-:W-:-:S04]  /*7cc0*/  IMAD.WIDE.U32 R28, P0, R19, UR5, R28 ;  /* 0x00000005131c7c25 */ /* 0x000fc8000f80001c */
[----:B-1----:R-:W-:Y:S01]  /*7cd0*/  IMAD.X R27, RZ, RZ, RZ, P0 ;  /* 0x000000ffff1b7224 */ /* 0x002fe200000e06ff */
[----:B------:R-:W-:Y:S01]  /*7ce0*/  IADD3 RZ, P0, PT, R35, R32, RZ ;  /* 0x0000002023ff7210 */ /* 0x000fe20007f1e0ff */
[----:B------:R-:W-:Y:S02]  /*7cf0*/  IMAD.MOV.U32 R30, RZ, RZ, R33 ;  /* 0x000000ffff1e7224 */ /* 0x000fe400078e0021 */
[----:B------:R-:W-:Y:S02]  /*7d00*/  IMAD.MOV.U32 R26, RZ, RZ, R29 ;  /* 0x000000ffff1a7224 */ /* 0x000fe400078e001d */
[----:B------:R-:W-:-:S04]  /*7d10*/  IMAD.WIDE.U32.X R14, R14, UR11, R30, P0 ;  /* 0x0000000b0e0e7c25 */ /* 0x000fc800080e041e */
[----:B------:R-:W-:-:S05]  /*7d20*/  IMAD.WIDE.U32 R30, R19, UR4, RZ ;  /* 0x00000004131e7c25 */ /* 0x000fca000f8e00ff */
[----:B------:R-:W-:-:S05]  /*7d30*/  IADD3 RZ, P0, PT, R31, R28, RZ ;  /* 0x0000001c1fff7210 */ /* 0x000fca0007f1e0ff */
        /* <DEDUP_REMOVED lines=8> */
[----:B------:R-:W-:-:S02]  /*7dc0*/  IABS R12, R4 ;  /* 0x00000004000c7213 */ /* 0x000fc40000000000 */
[----:B------:R-:W-:Y:S02]  /*7dd0*/  SEL R14, R16, R19, !P0 ;  /* 0x00000013100e7207 */ /* 0x000fe40004000000 */
[----:B------:R-:W-:Y:S01]  /*7de0*/  IABS R16, R4 ;  /* 0x0000000400107213 */ /* 0x000fe20000000000 */
[----:B------:R-:W-:Y:S01]  /*7df0*/  IMAD.MOV R12, RZ, RZ, -R12 ;  /* 0x000000ffff0c7224 */ /* 0x000fe200078e0a0c */
[----:B------:R-:W-:Y:S02]  /*7e00*/  SEL R17, R17, R18, !P0 ;  /* 0x0000001211117207 */ /* 0x000fe40004000000 */
[----:B------:R-:W1:Y:S01]  /*7e10*/  I2F.RP R19, R16 ;  /* 0x0000001000137306 */ /* 0x000e620000209400 */
[----:B------:R-:W-:Y:S02]  /*7e20*/  IADD3 R18, PT, PT, R4, -0x1, R13 ;  /* 0xffffffff04127810 */ /* 0x000fe40007ffe00d */
[----:B------:R-:W-:Y:S02]  /*7e30*/  SHF.R.U64 R17, R17, UR6, R14 ;  /* 0x0000000611117c19 */ /* 0x000fe4000800120e */
[----:B------:R-:W-:-:S02]  /*7e40*/  IABS R13, R18 ;  /* 0x00000012000d7213 */ /* 0x000fc40000000000 */
[----:B------:R-:W-:Y:S01]  /*7e50*/  IADD3 R17, PT, PT, R0, -0x1, R17 ;  /* 0xffffffff00117810 */ /* 0x000fe20007ffe011 */
[----:B-1----:R-:W1:Y:S02]  /*7e60*/  MUFU.RCP R26, R19 ;  /* 0x00000013001a7308 */ /* 0x002e640000001000 */
[----:B-1----:R-:W-:-:S06]  /*7e70*/  VIADD R26, R26, 0xffffffe ;  /* 0x0ffffffe1a1a7836 */ /* 0x002fcc0000000000 */
[----:B------:R-:W1:Y:S02]  /*7e80*/  F2I.FTZ.U32.TRUNC.NTZ R27, R26 ;  /* 0x0000001a001b7305 */ /* 0x000e64000021f000 */
[----:B-1----:R-:W-:Y:S02]  /*7e90*/  IMAD.MOV R15, RZ, RZ, -R27 ;  /* 0x000000ffff0f7224 */ /* 0x002fe400078e0a1b */
[----:B------:R-:W-:Y:S02]  /*7ea0*/  IMAD.MOV.U32 R26, RZ, RZ, RZ ;  /* 0x000000ffff1a7224 */ /* 0x000fe400078e00ff */
[----:B------:R-:W-:-:S04]  /*7eb0*/  IMAD R15, R15, R16, RZ ;  /* 0x000000100f0f7224 */ /* 0x000fc800078e02ff */
[----:B------:R-:W-:-:S06]  /*7ec0*/  IMAD.HI.U32 R15, R27, R15, R26 ;  /* 0x0000000f1b0f7227 */ /* 0x000fcc00078e001a */
[----:B------:R-:W-:-:S04]  /*7ed0*/  IMAD.HI.U32 R15, R15, R13, RZ ;  /* 0x0000000d0f0f7227 */ /* 0x000fc800078e00ff */
[----:B------:R-:W-:Y:S01]  /*7ee0*/  IMAD R19, R15, R12, R13 ;  /* 0x0000000c0f137224 */ /* 0x000fe200078e020d */
[----:B------:R-:W-:Y:S02]  /*7ef0*/  IABS R15, R0 ;  /* 0x00000000000f7213 */ /* 0x000fe40000000000 */
[----:B------:R-:W-:Y:S02]  /*7f00*/  IABS R13, R17 ;  /* 0x00000011000d7213 */ /* 0x000fe40000000000 */
[----:B------:R-:W1:Y:S01]  /*7f10*/  I2F.RP R20, R15 ;  /* 0x0000000f00147306 */ /* 0x000e620000209400 */
[----:B------:R-:W-:-:S13]  /*7f20*/  ISETP.GT.U32.AND P0, PT, R16, R19, PT ;  /* 0x000000131000720c */ /* 0x000fda0003f04070 */
[----:B------:R-:W-:Y:S01]  /*7f30*/  @!P0 IMAD.IADD R19, R19, 0x1, -R16 ;  /* 0x0000000113138824 */ /* 0x000fe200078e0a10 */
[----:B-1----:R-:W1:Y:S02]  /*7f40*/  MUFU.RCP R26, R20 ;  /* 0x00000014001a7308 */ /* 0x002e640000001000 */
[----:B-1----:R-:W-:-:S06]  /*7f50*/  VIADD R26, R26, 0xffffffe ;  /* 0x0ffffffe1a1a7836 */ /* 0x002fcc0000000000 */
        /* <DEDUP_REMOVED lines=29> */
.L_x_87:
[----:B------:R-:W-:Y:S05]  /*8130*/  BSYNC.RECONVERGENT B0 ;  /* 0x0000000000007941 */ /* 0x000fea0003800200 */
.L_x_86:
        /* <DEDUP_REMOVED lines=8> */
[----:B------:R-:W2:Y:S04]  /*81c0*/  SHFL.UP PT, R16, R15, 0x2, RZ ;  /* 0x044000000f107989 */ /* 0x000ea800000e00ff */
        /* <DEDUP_REMOVED lines=16> */
[----:B-1----:R-:W-:Y:S02]  /*82d0*/  IMAD.X R26, R15, 0x1, R20, P0 ;  /* 0x000000010f1a7824 */ /* 0x002fe400000e0614 */
[----:B------:R-:W1:Y:S01]  /*82e0*/  SHFL.UP PT, R15, R14, 0x10, RZ ;  /* 0x060000000e0f7989 */ /* 0x000e6200000e00ff */
[----:B------:R-:W-:-:S03]  /*82f0*/  IMAD.U32 R20, RZ, RZ, UR17 ;  /* 0x00000011ff147e24 */ /* 0x000fc6000f8e00ff */
        /* <DEDUP_REMOVED lines=12> */
.L_x_85:
        /* <DEDUP_REMOVED lines=14> */
[----:B------:R1:W4:Y:S04]  /*84a0*/  SHFL.IDX PT, R17, R17, R3, 0x1f ;  /* 0x00001f0311117589 */ /* 0x00032800000e0000 */
[----:B------:R1:W1:Y:S04]  /*84b0*/  SHFL.IDX PT, R16, R18, R3, 0x1f ;  /* 0x00001f0312107589 */ /* 0x00026800000e0000 */
[----:B------:R1:W1:Y:S01]  /*84c0*/  SHFL.IDX PT, R12, R12, R3, 0x1f ;  /* 0x00001f030c0c7589 */ /* 0x00026200000e0000 */
[----:B--2---:R-:W-:-:S02]  /*84d0*/  R2UR UR41, R2 ;  /* 0x00000000022972ca */ /* 0x004fc400000e0000 */
[----:B---3--:R-:W-:-:S15]  /*84e0*/  R2UR UR40, R15 ;  /* 0x000000000f2872ca */ /* 0x008fde00000e0000 */
.L_x_82:
[----:B------:R-:W2:Y:S01]  /*84f0*/  LDCU UR4, c[0x0][0xbe8] ;  /* 0x00017d00ff0477ac */ /* 0x000ea20008000800 */
[----:B------:R-:W-:Y:S01]  /*8500*/  IMAD.MOV.U32 R15, RZ, RZ, -0x1 ;  /* 0xffffffffff0f7424 */ /* 0x000fe200078e00ff */
[----:B-1----:R-:W-:Y:S02]  /*8510*/  MOV R3, 0xffffffff ;  /* 0xffffffff00037802 */ /* 0x002fe40000000f00 */
[----:B--2---:R-:W-:-:S13]  /*8520*/  ISETP.GE.AND P0, PT, R14, UR4, PT ;  /* 0x000000040e007c0c */ /* 0x004fda000bf06270 */
        /* <DEDUP_REMOVED lines=38> */
.L_x_89:
[----:B------:R-:W-:Y:S01]  /*8790*/  IMAD.U32 R19, RZ, RZ, UR5 ;  /* 0x00000005ff137e24 */ /* 0x000fe2000f8e00ff */
[----:B------:R-:W-:Y:S02]  /*87a0*/  MOV R15, UR4 ;  /* 0x00000004000f7c02 */ /* 0x000fe40008000f00 */
[----:B------:R-:W-:Y:S02]  /*87b0*/  MOV R2, 0x87d0 ;  /* 0x000087d000027802 */ /* 0x000fe40000000f00 */
[----:B----45:R-:W-:Y:S05]  /*87c0*/  CALL.REL.NOINC `(.L_x_74) ;  /* 0x0000009800dc7944 */ /* 0x030fea0003c00000 */
[----:B------:R-:W-:Y:S02]  /*87d0*/  IADD3 R3, PT, PT, -R20, RZ, RZ ;  /* 0x000000ff14037210 */ /* 0x000fe40007ffe1ff */
[----:B------:R-:W-:-:S03]  /*87e0*/  MOV R2, R20 ;  /* 0x0000001400027202 */ /* 0x000fc60000000f00 */
[----:B------:R-:W-:-:S07]  /*87f0*/  IMAD R20, R18, R3, UR5 ;  /* 0x0000000512147e24 */ /* 0x000fce000f8e0203 */
.L_x_90:
[----:B------:R-:W1:Y:S01]  /*8800*/  LDC R19, c[0x0][0xbdc] ;  /* 0x0002f700ff137b82 */ /* 0x000e620000000800 */
[----:B------:R-:W-:Y:S01]  /*8810*/  ULOP3.LUT UR8, UR8, UR12, URZ, 0xc0, !UPT ;  /* 0x0000000c08087292 */ /* 0x000fe2000f8ec0ff */
[----:B------:R-:W-:Y:S01]  /*8820*/  PLOP3.LUT P1, PT, PT, PT, PT, 0x8, 0x80 ;  /* 0x000000000080781c */ /* 0x000fe20003f2e170 */
[----:B------:R-:W-:Y:S01]  /*8830*/  ULOP3.LUT UR11, UR19, UR11, URZ, 0xc0, !UPT ;  /* 0x0000000b130b7292 */ /* 0x000fe2000f8ec0ff */
[----:B------:R-:W-:Y:S02]  /*8840*/  IMAD.MOV.U32 R23, RZ, RZ, 0x1 ;  /* 0x00000001ff177424 */ /* 0x000fe400078e00ff */
[----:B------:R-:W-:Y:S02]  /*8850*/  P2R R24, PR, RZ, 0x2 ;  /* 0x00000002ff187803 */ /* 0x000fe40000000000 */
[----:B------:R-:W2:Y:S08]  /*8860*/  LDC R3, c[0x0][0xb80] ;  /* 0x0002e000ff037b82 */ /* 0x000eb00000000800 */
[----:B------:R-:W3:Y:S08]  /*8870*/  LDC R15, c[0x0][0xb90] ;  /* 0x0002e400ff0f7b82 */ /* 0x000ef00000000800 */
[----:B------:R-:W4:Y:S01]  /*8880*/  LDC R18, c[0x0][0xbe0] ;  /* 0x0002f800ff127b82 */ /* 0x000f220000000800 */
[----:B-1----:R-:W-:-:S05]  /*8890*/  SHF.L.U32 R2, R2, R19, RZ ;  /* 0x0000001302027219 */ /* 0x002fca00000006ff */
[----:B------:R-:W-:Y:S02]  /*88a0*/  VIADD R2, R2, UR8 ;  /* 0x0000000802027c36 */ /* 0x000fe40008000000 */
[----:B--2---:R-:W-:Y:S02]  /*88b0*/  IMAD R3, R20, R3, UR11 ;  /* 0x0000000b14037e24 */ /* 0x004fe4000f8e0203 */
[----:B---3--:R-:W-:Y:S01]  /*88c0*/  IMAD R2, R2, R15, UR32 ;  /* 0x0000002002027e24 */ /* 0x008fe2000f8e020f */
[----:B----4-:R-:W-:-:S04]  /*88d0*/  ISETP.NE.AND P0, PT, R18, 0x1, PT ;  /* 0x000000011200780c */ /* 0x010fc80003f05270 */
[----:B------:R-:W-:Y:S02]  /*88e0*/  SEL R22, R2, R3, !P0 ;  /* 0x0000000302167207 */ /* 0x000fe40004000000 */
[----:B------:R-:W-:Y:S01]  /*88f0*/  SEL R15, R3, R2, !P0 ;  /* 0x00000002030f7207 */ /* 0x000fe20004000000 */
[----:B------:R-:W-:Y:S02]  /*8900*/  IMAD.MOV.U32 R3, RZ, RZ, R14 ;  /* 0x000000ffff037224 */ /* 0x000fe400078e000e */
.L_x_81:
[----:B------:R-:W-:-:S09]  /*8910*/  UISETP.NE.AND UP0, UPT, UR37, 0x1, UPT ;  /* 0x000000012500788c */ /* 0x000fd2000bf05270 */
[----:B------:R-:W-:Y:S05]  /*8920*/  BRA.U !UP0, `(.L_x_91) ;  /* 0x0000000108047547 */ /* 0x000fea000b800000 */
[----:B------:R-:W-:Y:S05]  /*8930*/  BPT.TRAP 0x1 ;  /* 0x000000040000795c */ /* 0x000fea0000300000 */
.L_x_91:
[----:B------:R-:W1:Y:S01]  /*8940*/  S2UR UR4, SR_CgaCtaId ;  /* 0x00000000000479c3 */ /* 0x000e620000008800 */
[----:B------:R-:W-:Y:S01]  /*8950*/  UMOV UR5, 0x400 ;  /* 0x0000040000057882 */ /* 0x000fe20000000000 */
[----:B------:R-:W-:Y:S02]  /*8960*/  SHF.L.U32 R2, R8, 0x1f, RZ ;  /* 0x0000001f08027819 */ /* 0x000fe400000006ff */
[----:B------:R-:W-:Y:S02]  /*8970*/  ISETP.NE.AND P1, PT, R10, R3, PT ;  /* 0x000000030a00720c */ /* 0x000fe40003f25270 */
[----:B------:R-:W-:-:S04]  /*8980*/  ISETP.NE.AND P2, PT, R24, RZ, PT ;  /* 0x000000ff1800720c */ /* 0x000fc80003f45270 */
[----:B------:R-:W-:Y:S01]  /*8990*/  ISETP.NE.AND P2, PT, R10, R3, !P2 ;  /* 0x000000030a00720c */ /* 0x000fe20005745270 */
[----:B------:R-:W-:-:S06]  /*89a0*/  VIADD R10, R11, 0x1 ;  /* 0x000000010b0a7836 */ /* 0x000fcc0000000000 */
[----:B------:R-:W-:Y:S01]  /*89b0*/  @!P1 IMAD.MOV R10, RZ, RZ, R11 ;  /* 0x000000ffff0a9224 */ /* 0x000fe200078e020b */
[----:B-1----:R-:W-:-:S04]  /*89c0*/  ULEA UR4, UR4, UR5, 0x18 ;  /* 0x0000000504047291 */ /* 0x002fc8000f8ec0ff */
[----:B------:R-:W-:-:S09]  /*89d0*/  ULEA UR4, UR20, UR4, 0x3 ;  /* 0x0000000414047291 */ /* 0x000fd2000f8e18ff */
[----:B------:R-:W1:Y:S02]  /*89e0*/  SYNCS.PHASECHK.TRANS64.TRYWAIT P0, [UR4+0x150], R2 ;  /* 0x00015002ff0075a7 */ /* 0x000e640008001104 */
[----:B-1----:R-:W-:Y:S05]  /*89f0*/  @!P0 BRA `(.L_x_92) ;  /* 0x0000008800588947 */ /* 0x002fea0003800000 */
.L_x_277:
[----:B------:R-:W-:Y:S02]  /*8a00*/  ELECT P0, URZ, PT ;  /* 0x0000000000ff782f */ /* 0x000fe40003800000 */
[----:B------:R-:W-:Y:S01]  /*8a10*/  ISETP.NE.AND P1, PT, R24, RZ, PT ;  /* 0x000000ff1800720c */ /* 0x000fe20003f25270 */
[----:B------:R-:W-:Y:S03]  /*8a20*/  BSSY.RECONVERGENT B0, `(.L_x_93) ;  /* 0x0000015000007945 */ /* 0x000fe60003800200 */
[----:B------:R-:W-:-:S04]  /*8a30*/  SEL R10, R10, RZ, !P1 ;  /* 0x000000ff0a0a7207 */ /* 0x000fc80004800000 */
[----:B-1----:R-:W-:-:S03]  /*8a40*/  PRMT R11, R10, 0x7610, R11 ;  /* 0x000076100a0b7816 */ /* 0x002fc6000000000b */
[----:B------:R-:W-:Y:S05]  /*8a50*/  @!P0 BRA `(.L_x_94) ;  /* 0x0000000000448947 */ /* 0x000fea0003800000 */
[----:B------:R-:W-:Y:S01]  /*8a60*/  UIMAD UR5, UR20, 0x14, UR36 ;  /* 0x00000014140578a4 */ /* 0x000fe2000f8e0224 */
[----:B------:R-:W-:-:S04]  /*8a70*/  SEL R2, RZ, 0x1, !P2 ;  /* 0x00000001ff027807 */ /* 0x000fc80005000000 */
[----:B------:R-:W-:-:S04]  /*8a80*/  PRMT R2, R2, 0x5410, R11 ;  /* 0x0000541002027816 */ /* 0x000fc8000000000b */
        /* <DEDUP_REMOVED lines=13> */
.L_x_95:
[----:B--2---:R-:W-:Y:S01]  /*8b60*/  SYNCS.ARRIVE.TRANS64.A1T0 RZ, [UR4+0x110], RZ ;  /* 0x000110ffffff79a7 */ /* 0x004fe20008100004 */
.L_x_94:
[----:B------:R-:W-:Y:S05]  /*8b70*/  BSYNC.RECONVERGENT B0 ;  /* 0x0000000000007941 */ /* 0x000fea0003800200 */
.L_x_93:
[----:B------:R-:W-:Y:S01]  /*8b80*/  UIADD3 UR20, UPT, UPT, UR20, 0x1, URZ ;  /* 0x0000000114147890 */ /* 0x000fe2000fffe0ff */
[----:B------:R-:W-:Y:S02]  /*8b90*/  VIADD R9, R9, 0x1 ;  /* 0x0000000109097836 */ /* 0x000fe40000000000 */
[----:B------:R-:W-:Y:S01]  /*8ba0*/  IMAD.MOV.U32 R10, RZ, RZ, R3 ;  /* 0x000000ffff0a7224 */ /* 0x000fe200078e0003 */
[----:B------:R-:W-:Y:S02]  /*8bb0*/  UISETP.NE.AND UP0, UPT, UR20, 0x8, UPT ;  /* 0x000000081400788c */ /* 0x000fe4000bf05270 */
[----:B------:R-:W-:Y:S02]  /*8bc0*/  ISETP.NE.AND P0, PT, R9, 0x4, PT ;  /* 0x000000040900780c */ /* 0x000fe40003f05270 */
[----:B------:R-:W-:Y:S02]  /*8bd0*/  USEL UR4, URZ, 0x1, UP0 ;  /* 0x00000001ff047887 */ /* 0x000fe40008000000 */
[----:B------:R-:W-:-:S04]  /*8be0*/  USEL UR20, UR20, URZ, UP0 ;  /* 0x000000ff14147287 */ /* 0x000fc80008000000 */
[----:B------:R-:W-:-:S05]  /*8bf0*/  LOP3.LUT R8, R8, UR4, RZ, 0x3c, !PT ;  /* 0x0000000408087c12 */ /* 0x000fca000f8e3cff */
[----:B------:R-:W-:Y:S05]  /*8c00*/  @!P0 EXIT ;  /* 0x000000000000894d */ /* 0x000fea0003800000 */
[----:B------:R-:W-:Y:S05]  /*8c10*/  BRA `(.L_x_96) ;  /* 0xffffffe000fc7947 */ /* 0x000fea000383ffff */
.L_x_63:
[----:B------:R-:W-:-:S09]  /*8c20*/  UISETP.NE.AND UP0, UPT, UR37, 0x3, UPT ;  /* 0x000000032500788c */ /* 0x000fd2000bf05270 */
[----:B------:R-:W-:Y:S05]  /*8c30*/  BRA.U UP0, `(.L_x_97) ;  /* 0x0000001100cc7547 */ /* 0x000fea000b800000 */
[----:B------:R-:W-:-:S08]  /*8c40*/  NOP ;  /* 0x0000000000007918 */ /* 0x000fd00000000000 */
[----:B----45:R-:W1:-:S00]  /*8c50*/  USETMAXREG.DEALLOC.CTAPOOL 0x88 ;  /* 0x00000088000079c8 */ /* 0x030e4000080e0500 */
[----:B-1----:R-:W1:Y:S01]  /*8c60*/  LDC.64 R20, c[0x0][0x390] ;  /* 0x0000e400ff147b82 */ /* 0x002e620000000a00 */
[----:B------:R-:W-:Y:S02]  /*8c70*/  HFMA2 R17, -RZ, RZ, 0, 0 ;  /* 0x00000000ff117431 */ /* 0x000fe400000001ff */
[----:B------:R-:W-:Y:S01]  /*8c80*/  IMAD.MOV.U32 R18, RZ, RZ, 0x1 ;  /* 0x00000001ff127424 */ /* 0x000fe200078e00ff */
[----:B------:R-:W-:Y:S01]  /*8c90*/  PRMT R4, RZ, 0x7610, R4 ;  /* 0x00007610ff047816 */ /* 0x000fe20000000004 */
[----:B------:R-:W2:Y:S03]  /*8ca0*/  LDCU UR26, c[0x0][0x880] ;  /* 0x00011000ff1a77ac */ /* 0x000ea60008000800 */
[----:B------:R-:W3:Y:S01]  /*8cb0*/  LDC.64 R10, c[0x0][0xb08] ;  /* 0x0002c200ff0a7b82 */ /* 0x000ee20000000a00 */
[----:B------:R-:W4:Y:S01]  /*8cc0*/  LDCU.64 UR6, c[0x0][0x888] ;  /* 0x00011100ff0677ac */ /* 0x000f220008000a00 */
[----:B------:R-:W-:Y:S01]  /*8cd0*/  UPLOP3.LUT UP1, UPT, UPT, UPT, UPT, 0x40, 0x4 ;  /* 0x000000000004789c */ /* 0x000fe20003f2e870 */
[----:B------:R-:W-:-:S05]  /*8ce0*/  UMOV UR5, URZ ;  /* 0x000000ff00057c82 */ /* 0x000fca0008000000 */
[----:B------:R-:W1:Y:S08]  /*8cf0*/  LDC.64 R8, c[0x0][0xb10] ;  /* 0x0002c400ff087b82 */ /* 0x000e700000000a00 */
[----:B--2---:R-:W1:Y:S02]  /*8d00*/  LDC.64 R2, c[0x0][0x890] ;  /* 0x00022400ff027b82 */ /* 0x004e640000000a00 */
.L_x_131:
[----:B------:R-:W-:Y:S04]  /*8d10*/  LOP3.LUT R0, R4, 0xffff, RZ, 0xc0, !PT ;  /* 0x0000ffff04007812 */ /* 0x000fe800078ec0ff */
[----:B------:R-:W-:Y:S04]  /*8d20*/  SHF.R.U32.HI R0, RZ, 0x1, R0 ;  /* 0x00000001ff007819 */ /* 0x000fe80000011600 */
[----:B------:R-:W-:Y:S05]  /*8d30*/  LOP3.LUT R0, R0, 0xffff, RZ, 0xc0, !PT ;  /* 0x0000ffff00007812 */ /* 0x000fea00078ec0ff */
[----:B------:R-:W-:Y:S05]  /*8d40*/  IMAD R0, R0, 0x4925, RZ ;  /* 0x0000492500007824 */ /* 0x000fea00078e02ff */
[----:B------:R-:W-:Y:S04]  /*8d50*/  SHF.R.U32.HI R0, RZ, 0x11, R0 ;  /* 0x00000011ff007819 */ /* 0x000fe80000011600 */
[----:B------:R-:W-:Y:S05]  /*8d60*/  PRMT R0, R0, 0x9910, RZ ;  /* 0x0000991000007816 */ /* 0x000fea00000000ff */
[----:B------:R-:W-:Y:S04]  /*8d70*/  IMAD R0, R0, 0xe, RZ ;  /* 0x0000000e00007824 */ /* 0x000fe800078e02ff */
[----:B------:R-:W-:Y:S05]  /*8d80*/  IMAD.MOV R0, RZ, RZ, -R0 ;  /* 0x000000ffff007224 */ /* 0x000fea00078e0a00 */
[----:B------:R-:W-:Y:S05]  /*8d90*/  PRMT R5, R0, 0x7710, RZ ;  /* 0x0000771000057816 */ /* 0x000fea00000000ff */
[----:B------:R-:W-:Y:S05]  /*8da0*/  IMAD.IADD R5, R5, 0x1, R4 ;  /* 0x0000000105057824 */ /* 0x000fea00078e0204 */
[----:B------:R-:W-:Y:S11]  /*8db0*/  R2UR UR4, R5 ;  /* 0x00000000050472ca */ /* 0x000ff600000e0000 */
[----:B------:R-:W-:Y:S02]  /*8dc0*/  @!UPT UIADD3 URZ, UPT, UPT, URZ, URZ, URZ ;  /* 0x000000fffffff290 */ /* 0x000fe4000fffe0ff */
[----:B------:R-:W-:Y:S06]  /*8dd0*/  ULOP3.LUT UR4, UR4, 0xffff, URZ, 0xc0, !UPT ;  /* 0x0000ffff04047892 */ /* 0x000fec000f8ec0ff */
[----:B------:R-:W-:Y:S02]  /*8de0*/  IMAD.U32 R4, RZ, RZ, UR4 ;  /* 0x00000004ff047e24 */ /* 0x000fe4000f8e00ff */
[----:B------:R-:W-:Y:S03]  /*8df0*/  IMAD.U32 R0, RZ, RZ, UR4 ;  /* 0x00000004ff007e24 */ /* 0x000fe6000f8e00ff */
[----:B------:R-:W-:Y:S04]  /*8e00*/  LEA R4, P0, R4, UR22, 0x7 ;  /* 0x0000001604047c11 */ /* 0x000fe8000f8038ff */
[----:B------:R-:W-:Y:S02]  /*8e10*/  LEA.HI.X R5, R0, UR23, RZ, 0x7, P0 ;  /* 0x0000001700057c11 */ /* 0x000fe400080f3cff */
[----:B------:R-:W-:Y:S02]  /*8e20*/  R2UR UR28, R4 ;  /* 0x00000000041c72ca */ /* 0x000fe400000e0000 */
[----:B------:R-:W-:Y:S01]  /*8e30*/  R2UR UR29, R5 ;  /* 0x00000000051d72ca */ /* 0x000fe200000e0000 */
[----:B------:R-:W-:Y:S03]  /*8e40*/  @!UPT UIADD3 URZ, UPT, UPT, URZ, URZ, URZ ;  /* 0x000000fffffff290 */ /* 0x000fe6000fffe0ff */
[----:B------:R-:W-:Y:S11]  /*8e50*/  BRA.U UP1, `(.L_x_98) ;  /* 0x0000000501107547 */ /* 0x000ff6000b800000 */
[----:B------:R-:W2:Y:S01]  /*8e60*/  S2R R0, SR_LANEID ;  /* 0x0000000000007919 */ /* 0x000ea20000000000 */
[----:B------:R-:W-:Y:S02]  /*8e70*/  MOV R4, 0x400 ;  /* 0x0000040000047802 */ /* 0x000fe40000000f00 */
[----:B------:R-:W-:Y:S01]  /*8e80*/  ELECT P0, URZ, PT ;  /* 0x0000000000ff782f */ /* 0x000fe20003800000 */
[----:B------:R-:W-:Y:S01]  /*8e90*/  BSSY.RECONVERGENT B0, `(.L_x_99) ;  /* 0x0000037000007945 */ /* 0x000fe20003800200 */
[----:B------:R-:W5:Y:S02]  /*8ea0*/  S2R R15, SR_CgaCtaId ;  /* 0x00000000000f7919 */ /* 0x000f640000008800 */
[----:B-----5:R-:W-:Y:S01]  /*8eb0*/  LEA R15, R15, R4, 0x18 ;  /* 0x000000040f0f7211 */ /* 0x020fe200078ec0ff */
[----:B--2---:R-:W-:Y:S05]  /*8ec0*/  IMAD.SHL.U32 R0, R0, 0x4, RZ ;  /* 0x0000000400007824 */ /* 0x004fea00078e00ff */
[----:B------:R-:W-:Y:S03]  /*8ed0*/  IADD3 R16, PT, PT, R0, 0x400, R15 ;  /* 0x0000040000107810 */ /* 0x000fe60007ffe00f */
[----:B------:R-:W-:Y:S05]  /*8ee0*/  @!P0 BRA `(.L_x_100) ;  /* 0x0000000000c48947 */ /* 0x000fea0003800000 */
[----:B-1----:R-:W-:Y:S01]  /*8ef0*/  ISETP.NE.U32.AND P0, PT, R8, RZ, PT ;  /* 0x000000ff0800720c */ /* 0x002fe20003f05070 */
[----:B------:R-:W-:Y:S01]  /*8f00*/  IMAD.WIDE R12, R23, 0xc, R20 ;  /* 0x0000000c170c7825 */ /* 0x000fe200078e0214 */
[----:B---3--:R-:W-:Y:S01]  /*8f10*/  ISETP.NE.U32.AND P1, PT, R10, RZ, PT ;  /* 0x000000ff0a00720c */ /* 0x008fe20003f25070 */
[----:B------:R-:W1:Y:S01]  /*8f20*/  S2UR UR4, SR_CgaCtaId ;  /* 0x00000000000479c3 */ /* 0x000e620000008800 */
[----:B------:R-:W-:Y:S01]  /*8f30*/  ISETP.NE.AND.EX P0, PT, R9, RZ, PT, P0 ;  /* 0x000000ff0900720c */ /* 0x000fe20003f05300 */
[----:B------:R-:W-:Y:S01]  /*8f40*/  UMOV UR8, 0x400 ;  /* 0x0000040000087882 */ /* 0x000fe20000000000 */
[----:B------:R-:W2:Y:S01]  /*8f50*/  LDG.E R24, desc[UR50][R12.64] ;  /* 0x000000320c187981 */ /* 0x000ea2000c1e1900 */
[----:B------:R-:W-:Y:S10]  /*8f60*/  ISETP.NE.AND.EX P1, PT, R11, RZ, PT, P1 ;  /* 0x000000ff0b00720c */ /* 0x000ff40003f25310 */
[----:B------:R-:W3:Y:S08]  /*8f70*/  @P0 LDC.64 R4, c[0x0][0xb10] ;  /* 0x0002c400ff040b82 */ /* 0x000ef00000000a00 */
[----:B------:R-:W5:Y:S01]  /*8f80*/  @P1 LDC.64 R6, c[0x0][0xb08] ;  /* 0x0002c200ff061b82 */ /* 0x000f620000000a00 */
[----:B--2---:R-:W-:Y:S01]  /*8f90*/  SHF.R.S32.HI R25, RZ, 0x1f, R24 ;  /* 0x0000001fff197819 */ /* 0x004fe20000011418 */
[C---:B---3--:R-:W-:Y:S01]  /*8fa0*/  @P0 IMAD.WIDE R4, R23.reuse, 0x8, R4 ;  /* 0x0000000817040825 */ /* 0x048fe200078e0204 */
[----:B-1----:R-:W-:Y:S03]  /*8fb0*/  ULEA UR4, UR4, UR8, 0x18 ;  /* 0x0000000804047291 */ /* 0x002fe6000f8ec0ff */
[----:B-----5:R-:W-:Y:S01]  /*8fc0*/  @P1 IMAD.WIDE R6, R23, 0x8, R6 ;  /* 0x0000000817061825 */ /* 0x020fe200078e0206 */
[----:B------:R-:W2:Y:S01]  /*8fd0*/  @P0 LDG.E.64 R28, desc[UR50][R4.64] ;  /* 0x00000032041c0981 */ /* 0x000ea2000c1e1b00 */
[----:B------:R-:W-:Y:S03]  /*8fe0*/  UIADD3 UR8, UPT, UPT, UR4, 0x400, URZ ;  /* 0x0000040004087890 */ /* 0x000fe6000fffe0ff */
[----:B------:R1:W3:Y:S04]  /*8ff0*/  @P1 LDG.E.64 R26, desc[UR50][R6.64] ;  /* 0x00000032061a1981 */ /* 0x0002e8000c1e1b00 */
[----:B------:R-:W-:Y:S04]  /*9000*/  STS [UR4+0x430], RZ ;  /* 0x000430ffff007988 */ /* 0x000fe80008000804 */
[----:B------:R5:W4:Y:S04]  /*9010*/  LDG.E R5, desc[UR50][R12.64+0x4] ;  /* 0x000004320c057981 */ /* 0x000b28000c1e1900 */
[----:B-1----:R-:W1:Y:S01]  /*9020*/  LDS R7, [UR4+0x41c] ;  /* 0x00041c04ff077984 */ /* 0x002e620008000800 */
[----:B------:R-:W-:Y:S05]  /*9030*/  IMAD.U32 R6, RZ, RZ, UR8 ;  /* 0x00000008ff067e24 */ /* 0x000fea000f8e00ff */
[----:B-----5:R-:W-:Y:S05]  /*9040*/  SHF.R.U64 R12, R6, 0x4, RZ ;  /* 0x00000004060c7819 */ /* 0x020fea00000012ff */
[----:B------:R-:W-:Y:S04]  /*9050*/  STS [UR4+0x410], R12 ;  /* 0x0004100cff007988 */ /* 0x000fe80008000804 */
[----:B------:R-:W-:Y:S01]  /*9060*/  STS [UR4+0x414], R12 ;  /* 0x0004140cff007988 */ /* 0x000fe20008000804 */
[----:B------:R-:W-:Y:S02]  /*9070*/  @!P0 IMAD.MOV.U32 R28, RZ, RZ, R24 ;  /* 0x000000ffff1c8224 */ /* 0x000fe400078e0018 */
[----:B------:R-:W-:Y:S01]  /*9080*/  @!P0 IMAD.MOV.U32 R29, RZ, RZ, R25 ;  /* 0x000000ffff1d8224 */ /* 0x000fe200078e0019 */
[----:B---3--:R-:W-:Y:S01]  /*9090*/  @P1 STS.64 [UR4+0x400], R26 ;  /* 0x0004001aff001988 */ /* 0x008fe20008000a04 */
[C---:B--2---:R-:W-:Y:S03]  /*90a0*/  IMAD.SHL.U32 R25, R28.reuse, 0x2, RZ ;  /* 0x000000021c197824 */ /* 0x044fe600078e00ff */
[----:B------:R-:W-:Y:S02]  /*90b0*/  SHF.L.U64.HI R14, R28, 0x1, R29 ;  /* 0x000000011c0e7819 */ /* 0x000fe4000001021d */
[----:B------:R-:W-:Y:S02]  /*90c0*/  LOP3.LUT R25, R25, 0xfffffffe, RZ, 0xc0, !PT ;  /* 0xfffffffe19197812 */ /* 0x000fe400078ec0ff */
[----:B------:R-:W-:Y:S04]  /*90d0*/  LOP3.LUT R14, R14, 0x1fffffff, RZ, 0xc0, !PT ;  /* 0x1fffffff0e0e7812 */ /* 0x000fe800078ec0ff */
[--C-:B------:R-:W-:Y:S02]  /*90e0*/  SHF.R.U32.HI R4, RZ, 0x4, R14.reuse ;  /* 0x00000004ff047819 */ /* 0x100fe4000001160e */
[----:B------:R-:W-:Y:S02]  /*90f0*/  SHF.R.U64 R14, R25, 0x4, R14 ;  /* 0x00000004190e7819 */ /* 0x000fe4000000120e */
[----:B-1----:R-:W-:Y:S02]  /*9100*/  LOP3.LUT R30, R7, 0xf, R4, 0xb8, !PT ;  /* 0x0000000f071e7812 */ /* 0x002fe400078eb804 */
[----:B------:R-:W-:Y:S01]  /*9110*/  CS2R R6, SRZ ;  /* 0x0000000000067805 */ /* 0x000fe2000001ff00 */
[----:B------:R-:W-:Y:S01]  /*9120*/  STS [UR4+0x40c], R14 ;  /* 0x00040c0eff007988 */ /* 0x000fe20008000804 */
[----:B----4-:R-:W-:Y:S03]  /*9130*/  VIADD R5, R5, 0xffffffff ;  /* 0xffffffff05057836 */ /* 0x010fe60000000000 */
[----:B------:R-:W-:Y:S04]  /*9140*/  STS [UR4+0x41c], R30 ;  /* 0x00041c1eff007988 */ /* 0x000fe80008000804 */
[----:B------:R-:W1:Y:S02]  /*9150*/  LDS R4, [UR4+0x41c] ;  /* 0x00041c04ff047984 */ /* 0x000e640008000800 */
[----:B-1----:R-:W-:Y:S05]  /*9160*/  LOP3.LUT R22, R4, 0xf0, RZ, 0xb8, !PT ;  /* 0x000000f004167812 */ /* 0x002fea00078eb8ff */
[----:B------:R-:W-:Y:S04]  /*9170*/  STS [UR4+0x41c], R22 ;  /* 0x00041c16ff007988 */ /* 0x000fe80008000804 */
[----:B------:R-:W1:Y:S02]  /*9180*/  LDS R4, [UR4+0x41c] ;  /* 0x00041c04ff047984 */ /* 0x000e640008000800 */
[----:B-1----:R-:W-:Y:S01]  /*9190*/  LOP3.LUT R13, R4, 0xf00, RZ, 0xb8, !PT ;  /* 0x00000f00040d7812 */ /* 0x002fe200078eb8ff */
[----:B------:R-:W-:Y:S04]  /*91a0*/  VIADD R4, R24, 0xffffffff ;  /* 0xffffffff18047836 */ /* 0x000fe80000000000 */
[----:B------:R-:W-:Y:S04]  /*91b0*/  STS.64 [UR4+0x418], R12 ;  /* 0x0004180cff007988 */ /* 0x000fe80008000a04 */
[----:B------:R-:W1:Y:S04]  /*91c0*/  LDS R19, [UR4+0x41c] ;  /* 0x00041c04ff137984 */ /* 0x000e680008000800 */
[----:B------:R2:W-:Y:S01]  /*91d0*/  STS.128 [UR4+0x420], R4 ;  /* 0x00042004ff007988 */ /* 0x0005e20008000c04 */
[----:B-1----:R-:W-:Y:S05]  /*91e0*/  LOP3.LUT R19, R19, 0xf000, RZ, 0xb8, !PT ;  /* 0x0000f00013137812 */ /* 0x002fea00078eb8ff */
[----:B------:R2:W-:Y:S02]  /*91f0*/  STS [UR4+0x41c], R19 ;  /* 0x00041c13ff007988 */ /* 0x0005e40008000804 */
.L_x_100:
[----:B----4-:R-:W-:Y:S05]  /*9200*/  BSYNC.RECONVERGENT B0 ;  /* 0x0000000000007941 */ /* 0x010fea0003800200 */
.L_x_99:
[----:B------:R-:W-:Y:S01]  /*9210*/  NOP ;  /* 0x0000000000007918 */ /* 0x000fe20000000000 */
[----:B------:R-:W4:Y:S01]  /*9220*/  LDS R16, [R16] ;  /* 0x0000000010107984 */ /* 0x000f220000000800 */
[----:B--2---:R-:W-:Y:S01]  /*9230*/  IADD3 R4, P0, PT, R0, UR28, RZ ;  /* 0x0000001c00047c10 */ /* 0x004fe2000ff1e0ff */
[----:B------:R-:W-:Y:S04]  /*9240*/  IMAD.U32 R0, RZ, RZ, UR20 ;  /* 0x00000014ff007e24 */ /* 0x000fe8000f8e00ff */
[----:B------:R-:W-:Y:S01]  /*9250*/  IMAD.X R5, RZ, RZ, UR29, P0 ;  /* 0x0000001dff057e24 */ /* 0x000fe200080e06ff */
[----:B------:R-:W-:Y:S04]  /*9260*/  SHF.L.U32 R6, R0, 0x1f, RZ ;  /* 0x0000001f00067819 */ /* 0x000fe800000006ff */
[----:B----4-:R2:W4:Y:S02]  /*9270*/  ATOMG.E.EXCH.STRONG.GPU PT, RZ, [R4], R16 ;  /* 0x0000001004ff73a8 */ /* 0x01052400041ee100 */
[----:B----4-:R-:W4:Y:S02]  /*9280*/  SYNCS.PHASECHK.TRANS64.TRYWAIT P0, [R15+URZ+0x108], R6 ;  /* 0x000108060f0075a7 */ /* 0x010f2400080011ff */
[----:B--2-4-:R-:W-:Y:S05]  /*9290*/  @!P0 BRA `(.L_x_101) ;  /* 0x0000008000488947 */ /* 0x014fea0003800000 */
.L_x_98:
[----:B-1----:R-:W-:Y:S04]  /*92a0*/  ISETP.NE.U32.AND P0, PT, R2, RZ, PT ;  /* 0x000000ff0200720c */ /* 0x002fe80003f05070 */
[----:B------:R-:W-:Y:S11]  /*92b0*/  ISETP.NE.AND.EX P0, PT, R3, RZ, PT, P0 ;  /* 0x000000ff0300720c */ /* 0x000ff60003f05300 */
[----:B------:R-:W-:Y:S02]  /*92c0*/  @!UPT UIADD3 URZ, UPT, UPT, URZ, URZ, URZ ;  /* 0x000000fffffff290 */ /* 0x000fe4000fffe0ff */
[----:B------:R-:W1:Y:S02]  /*92d0*/  @P0 LDC.64 R4, c[0x0][0x890] ;  /* 0x00022400ff040b82 */ /* 0x000e640000000a00 */
[----:B-1----:R-:W-:Y:S01]  /*92e0*/  @P0 IMAD.WIDE R4, R23, 0x8, R4 ;  /* 0x0000000817040825 */ /* 0x002fe200078e0204 */
[----:B------:R-:W-:Y:S06]  /*92f0*/  BRA.U UP1, `(.L_x_102) ;  /* 0x0000000101107547 */ /* 0x000fec000b800000 */
[----:B------:R-:W-:Y:S04]  /*9300*/  DEPBAR {5,4,3,2,1,0} ;  /* 0x0000003f0000791a */ /* 0x000fe80000000000 */
[----:B------:R-:W1:Y:S02]  /*9310*/  CCTL.E.C.LDCU.IV.DEEP [UR28] ;  /* 0x000000001c007540 */ /* 0x000e640009c08000 */
[----:B-1----:R1:W-:Y:S01]  /*9320*/  UTMACCTL.IV [UR28] ;  /* 0x000000001c0079b9 */ /* 0x0023e20008000000 */
[----:B------:R-:W-:Y:S01]  /*9330*/  NOP ;  /* 0x0000000000007918 */ /* 0x000fe20000000000 */
.L_x_102:
[----:B------:R-:W5:Y:S01]  /*9340*/  @P0 LDG.E.64 R4, desc[UR50][R4.64] ;  /* 0x0000003204040981 */ /* 0x000f62000c1e1b00 */
[----:B------:R-:W-:Y:S02]  /*9350*/  USHF.L.U32 UR18, UR18, 0x6, URZ ;  /* 0x0000000612127899 */ /* 0x000fe400080006ff */
[----:B------:R-:W-:Y:S01]  /*9360*/  USHF.L.U32 UR19, UR19, 0x7, URZ ;  /* 0x0000000713137899 */ /* 0x000fe200080006ff */
[----:B-----5:R-:W5:Y:S02]  /*9370*/  @P0 LD.E R0, desc[UR50][R4.64] ;  /* 0x0000003204000980 */ /* 0x020f64000c101900 */
[----:B-----5:R-:W-:Y:S01]  /*9380*/  @P0 FSETP.NEU.AND P1, PT, R0, RZ, PT ;  /* 0x000000ff0000020b */ /* 0x020fe20003f2d000 */
[----:B------:R-:W-:Y:S01]  /*9390*/  @!UPT UIADD3 URZ, UPT, UPT, URZ, URZ, URZ ;  /* 0x000000fffffff290 */ /* 0x000fe2000fffe0ff */
[----:B------:R-:W-:Y:S11]  /*93a0*/  @P0 BRA `(.L_x_103) ;  /* 0x00000000002c0947 */ /* 0x000ff60003800000 */
[----:B----4-:R-:W-:Y:S02]  /*93b0*/  ISETP.NE.U32.AND P0, PT, RZ, UR6, PT ;  /* 0x00000006ff007c0c */ /* 0x010fe4000bf05070 */
[----:B------:R-:W-:Y:S02]  /*93c0*/  FSETP.NEU.AND P1, PT, RZ, UR26, PT ;  /* 0x0000001aff007c0b */ /* 0x000fe4000bf2d000 */
[----:B------:R-:W-:Y:S11]  /*93d0*/  ISETP.NE.AND.EX P0, PT, RZ, UR7, PT, P0 ;  /* 0x00000007ff007c0c */ /* 0x000ff6000bf05300 */
[----:B------:R-:W-:Y:S02]  /*93e0*/  @!UPT UIADD3 URZ, UPT, UPT, URZ, URZ, URZ ;  /* 0x000000fffffff290 */ /* 0x000fe4000fffe0ff */
[----:B------:R-:W4:Y:S08]  /*93f0*/  @P0 LDC R0, c[0x0][0x898] ;  /* 0x00022600ff000b82 */ /* 0x000f300000000800 */
[----:B------:R-:W5:Y:S01]  /*9400*/  @P0 LDC.64 R4, c[0x0][0x888] ;  /* 0x00022200ff040b82 */ /* 0x000f620000000a00 */
[----:B----4-:R-:W-:Y:S04]  /*9410*/  @P0 IMAD R23, R23, R0, RZ ;  /* 0x0000000017170224 */ /* 0x010fe800078e02ff */
[----:B-----5:R-:W-:Y:S06]  /*9420*/  @P0 IMAD.WIDE R4, R23, 0x4, R4 ;  /* 0x0000000417040825 */ /* 0x020fec00078e0204 */
[----:B------:R-:W4:Y:S02]  /*9430*/  @P0 LDG.E R4, desc[UR50][R4.64] ;  /* 0x0000003204040981 */ /* 0x000f24000c1e1900 */
[----:B----4-:R-:W-:Y:S11]  /*9440*/  @P0 FSETP.NEU.AND P1, PT, R4, RZ, PT ;  /* 0x000000ff0400020b */ /* 0x010ff60003f2d000 */
[----:B------:R-:W-:Y:S02]  /*9450*/  @!UPT UIADD3 URZ, UPT, UPT, URZ, URZ, URZ ;  /* 0x000000fffffff290 */ /* 0x000fe4000fffe0ff */
.L_x_103:
[----:B------:R-:W-:Y:S01]  /*9460*/  UISETP.NE.AND UP0, UPT, UR21, 0x4, UPT ;  /* 0x000000041500788c */ /* 0x000fe2000bf05270 */
[----:B------:R-:W-:Y:S04]  /*9470*/  ELECT P0, URZ, PT ;  /* 0x0000000000ff782f */ /* 0x000fe80003800000 */
[----:B------:R-:W-:Y:S04]  /*9480*/  PLOP3.LUT P1, PT, P1, P0, PT, 0x80, 0x8 ;  /* 0x000000000008781c */ /* 0x000fe80000f21070 */
[----:B------:R-:W-:Y:S09]  /*9490*/  BRA.U UP0, `(.L_x_104) ;  /* 0x0000000100047547 */ /* 0x000ff2000b800000 */
[----:B-1--4-:R-:W-:Y:S05]  /*94a0*/  BPT.TRAP 0x1 ;  /* 0x000000040000795c */ /* 0x012fea0000300000 */
.L_x_104:
[----:B------:R-:W5:Y:S01]  /*94b0*/  S2UR UR25, SR_CgaCtaId ;  /* 0x00000000001979c3 */ /* 0x000f620000008800 */
[----:B------:R-:W-:Y:S01]  /*94c0*/  UMOV UR24, 0x400 ;  /* 0x0000040000187882 */ /* 0x000fe20000000000 */
[----:B------:R-:W-:Y:S01]  /*94d0*/  SHF.L.U32 R5, R18, 0x1f, RZ ;  /* 0x0000001f12057819 */ /* 0x000fe200000006ff */
[----:B-----5:R-:W-:Y:S09]  /*94e0*/  ULEA UR24, UR25, UR24, 0x18 ;  /* 0x0000001819187291 */ /* 0x020ff2000f8ec0ff */
[----:B------:R-:W5:Y:S02]  /*94f0*/  SYNCS.PHASECHK.TRANS64.TRYWAIT P0, [UR24+0xe0], R5 ;  /* 0x0000e005ff0075a7 */ /* 0x000f640008001118 */
[----:B-----5:R-:W-:Y:S05]  /*9500*/  @!P0 BRA `(.L_x_105) ;  /* 0x0000007c00c08947 */ /* 0x020fea0003800000 */
.L_x_279:
[----:B------:R-:W-:Y:S04]  /*9510*/  BSSY.RECONVERGENT B0, `(.L_x_106) ;  /* 0x0000011000007945 */ /* 0x000fe80003800200 */
[----:B------:R-:W-:Y:S05]  /*9520*/  @!P1 BRA `(.L_x_107) ;  /* 0x00000000003c9947 */ /* 0x000fea0003800000 */
[----:B------:R-:W-:Y:S02]  /*9530*/  UIADD3 UR17, UPT, UPT, UR24, 0xc0, URZ ;  /* 0x000000c018117890 */ /* 0x000fe4000fffe0ff */
[----:B------:R-:W-:Y:S01]  /*9540*/  UIADD3 UR16, UPT, UPT, UR24, 0x1000, URZ ;  /* 0x0000100018107890 */ /* 0x000fe2000fffe0ff */
[----:B------:R-:W-:Y:S01]  /*9550*/  UMOV UR12, 0x0 ;  /* 0x00000000000c7882 */ /* 0x000fe20000000000 */
[----:B------:R-:W-:Y:S01]  /*9560*/  UMOV UR13, 0x10000000 ;  /* 0x10000000000d7882 */ /* 0x000fe20000000000 */
[----:B------:R-:W-:Y:S02]  /*9570*/  UIADD3 UR11, UPT, UPT, UR19, 0x40, URZ ;  /* 0x00000040130b7890 */ /* 0x000fe4000fffe0ff */
[----:B------:R-:W-:Y:S01]  /*9580*/  UIADD3 UR8, UPT, UPT, UR24, 0x1800, URZ ;  /* 0x0000180018087890 */ /* 0x000fe2000fffe0ff */
[----:B------:R-:W-:Y:S03]  /*9590*/  UMOV UR10, UR18 ;  /* 0x00000012000a7c82 */ /* 0x000fe60008000000 */
[----:B------:R1:W-:Y:S01]  /*95a0*/  UTMALDG.2D [UR16], [UR28], desc[UR12] ;  /* 0x00000c101c0075b4 */ /* 0x0003e20008009000 */
[----:B------:R-:W-:Y:S01]  /*95b0*/  UMOV UR9, UR17 ;  /* 0x0000001100097c82 */ /* 0x000fe20008000000 */
[----:B------:R-:W-:Y:S03]  /*95c0*/  UISETP.NE.AND UP0, UPT, UR21, 0x4, UPT ;  /* 0x000000041500788c */ /* 0x000fe6000bf05270 */
[----:B------:R1:W-:Y:S06]  /*95d0*/  UTMALDG.2D [UR8], [UR28], desc[UR12] ;  /* 0x00000c081c0075b4 */ /* 0x0003ec0008009000 */
[----:B-1----:R-:W-:Y:S05]  /*95e0*/  BRA.U UP0, `(.L_x_108) ;  /* 0x0000000100047547 */ /* 0x002fea000b800000 */
[----:B----4-:R-:W-:Y:S05]  /*95f0*/  BPT.TRAP 0x1 ;  /* 0x000000040000795c */ /* 0x010fea0000300000 */
.L_x_108:
[----:B------:R-:W-:Y:S04]  /*9600*/  HFMA2 R0, -RZ, RZ, 0, 0.00048828125 ;  /* 0x00001000ff007431 */ /* 0x000fe800000001ff */
[----:B------:R1:W-:Y:S03]  /*9610*/  SYNCS.ARRIVE.TRANS64.RED.A0TR RZ, [UR24+0xc0], R0 ;  /* 0x0000c000ffff79a7 */ /* 0x0003e60008300418 */
.L_x_107:
[----:B-1--4-:R-:W-:Y:S05]  /*9620*/  BSYNC.RECONVERGENT B0 ;  /* 0x0000000000007941 */ /* 0x012fea0003800200 */
.L_x_106:
[----:B------:R-:W-:Y:S09]  /*9630*/  UISETP.NE.AND UP0, UPT, UR21, 0x4, UPT ;  /* 0x000000041500788c */ /* 0x000ff2000bf05270 */
[----:B------:R-:W-:Y:S05]  /*9640*/  BRA.U UP0, `(.L_x_109) ;  /* 0x0000000100047547 */ /* 0x000fea000b800000 */
[----:B------:R-:W-:Y:S05]  /*9650*/  BPT.TRAP 0x1 ;  /* 0x000000040000795c */ /* 0x000fea0000300000 */
.L_x_109:
[----:B------:R-:W-:Y:S04]  /*9660*/  UIADD3 UR4, UPT, UPT, UR24, 0xc0, URZ ;  /* 0x000000c018047890 */ /* 0x000fe8000fffe0ff */
[----:B------:R-:W-:Y:S09]  /*9670*/  UPRMT UR4, UR25, 0x654, UR4 ;  /* 0x0000065419047896 */ /* 0x000ff20008000004 */
[----:B------:R-:W-:Y:S01]  /*9680*/  SYNCS.ARRIVE.TRANS64.RED.A1T0 RZ, [UR4], RZ ;  /* 0x000000ffffff79a7 */ /* 0x000fe20008100404 */
[----:B------:R-:W-:Y:S05]  /*9690*/  BRA.U UP0, `(.L_x_110) ;  /* 0x0000000100047547 */ /* 0x000fea000b800000 */
[----:B------:R-:W-:Y:S05]  /*96a0*/  BPT.TRAP 0x1 ;  /* 0x000000040000795c */ /* 0x000fea0000300000 */
.L_x_110:
[----:B------:R-:W1:Y:S02]  /*96b0*/  SYNCS.PHASECHK.TRANS64.TRYWAIT P0, [UR24+0xe8], R5 ;  /* 0x0000e805ff0075a7 */ /* 0x000e640008001118 */
[----:B-1----:R-:W-:Y:S05]  /*96c0*/  @!P0 BRA `(.L_x_111) ;  /* 0x0000007c00688947 */ /* 0x002fea0003800000 */
.L_x_281:
[----:B------:R-:W-:Y:S04]  /*96d0*/  BSSY.RECONVERGENT B0, `(.L_x_112) ;  /* 0x0000012000007945 */ /* 0x000fe80003800200 */
[----:B------:R-:W-:Y:S05]  /*96e0*/  @!P1 BRA `(.L_x_113) ;  /* 0x0000000000409947 */ /* 0x000fea0003800000 */
[----:B------:R-:W-:Y:S02]  /*96f0*/  UIADD3 UR13, UPT, UPT, UR24, 0xc8, URZ ;  /* 0x000000c8180d7890 */ /* 0x000fe4000fffe0ff */
[----:B------:R-:W-:Y:S02]  /*9700*/  UIADD3 UR15, UPT, UPT, UR19, 0x10, URZ ;  /* 0x00000010130f7890 */ /* 0x000fe4000fffe0ff */
[----:B------:R-:W-:Y:S01]  /*9710*/  UIADD3 UR12, UPT, UPT, UR24, 0x2000, URZ ;  /* 0x00002000180c7890 */ /* 0x000fe2000fffe0ff */
[----:B------:R-:W-:Y:S01]  /*9720*/  UMOV UR16, 0x0 ;  /* 0x0000000000107882 */ /* 0x000fe20000000000 */
[----:B------:R-:W-:Y:S01]  /*9730*/  UMOV UR17, 0x10000000 ;  /* 0x1000000000117882 */ /* 0x000fe20000000000 */
[----:B------:R-:W-:Y:S01]  /*9740*/  UMOV UR14, UR18 ;  /* 0x00000012000e7c82 */ /* 0x000fe20008000000 */
[----:B------:R-:W-:Y:S02]  /*9750*/  UIADD3 UR11, UPT, UPT, UR19, 0x50, URZ ;  /* 0x00000050130b7890 */ /* 0x000fe4000fffe0ff */
[----:B------:R-:W-:Y:S03]  /*9760*/  UIADD3 UR8, UPT, UPT, UR24, 0x2800, URZ ;  /* 0x0000280018087890 */ /* 0x000fe6000fffe0ff */
[----:B------:R4:W-:Y:S01]  /*9770*/  UTMALDG.2D [UR12], [UR28], desc[UR16] ;  /* 0x0000100c1c0075b4 */ /* 0x0009e20008009000 */
[----:B------:R-:W-:Y:S01]  /*9780*/  UMOV UR10, UR18 ;  /* 0x00000012000a7c82 */ /* 0x000fe20008000000 */
[----:B------:R-:W-:Y:S04]  /*9790*/  UMOV UR9, UR13 ;  /* 0x0000000d00097c82 */ /* 0x000fe80008000000 */
[----:B------:R4:W-:Y:S02]  /*97a0*/  UTMALDG.2D [UR8], [UR28], desc[UR16] ;  /* 0x000010081c0075b4 */ /* 0x0009e40008009000 */
[----:B----4-:R-:W-:Y:S05]  /*97b0*/  BRA.U UP0, `(.L_x_114) ;  /* 0x0000000100047547 */ /* 0x010fea000b800000 */
[----:B------:R-:W-:Y:S05]  /*97c0*/  BPT.TRAP 0x1 ;  /* 0x000000040000795c */ /* 0x000fea0000300000 */
.L_x_114:
[----:B-1----:R-:W-:Y:S04]  /*97d0*/  HFMA2 R0, -RZ, RZ, 0, 0.00048828125 ;  /* 0x00001000ff007431 */ /* 0x002fe800000001ff */
[----:B------:R4:W-:Y:S03]  /*97e0*/  SYNCS.ARRIVE.TRANS64.RED.A0TR RZ, [UR24+0xc8], R0 ;  /* 0x0000c800ffff79a7 */ /* 0x0009e60008300418 */
.L_x_113:
[----:B------:R-:W-:Y:S05]  /*97f0*/  BSYNC.RECONVERGENT B0 ;  /* 0x0000000000007941 */ /* 0x000fea0003800200 */
.L_x_112:
[----:B------:R-:W-:Y:S05]  /*9800*/  BRA.U UP0, `(.L_x_115) ;  /* 0x0000000100047547 */ /* 0x000fea000b800000 */
[----:B------:R-:W-:Y:S05]  /*9810*/  BPT.TRAP 0x1 ;  /* 0x000000040000795c */ /* 0x000fea0000300000 */
.L_x_115:
[----:B------:R-:W-:Y:S04]  /*9820*/  UIADD3 UR4, UPT, UPT, UR24, 0xc8, URZ ;  /* 0x000000c818047890 */ /* 0x000fe8000fffe0ff */
[----:B------:R-:W-:Y:S09]  /*9830*/  UPRMT UR4, UR25, 0x654, UR4 ;  /* 0x0000065419047896 */ /* 0x000ff20008000004 */
[----:B------:R-:W-:Y:S01]  /*9840*/  SYNCS.ARRIVE.TRANS64.RED.A1T0 RZ, [UR4], RZ ;  /* 0x000000ffffff79a7 */ /* 0x000fe20008100404 */
[----:B------:R-:W-:Y:S05]  /*9850*/  BRA.U UP0, `(.L_x_116) ;  /* 0x0000000100047547 */ /* 0x000fea000b800000 */
[----:B------:R-:W-:Y:S05]  /*9860*/  BPT.TRAP 0x1 ;  /* 0x000000040000795c */ /* 0x000fea0000300000 */
.L_x_116:
[----:B------:R-:W5:Y:S02]  /*9870*/  SYNCS.PHASECHK.TRANS64.TRYWAIT P0, [UR24+0xf0], R5 ;  /* 0x0000f005ff0075a7 */ /* 0x000f640008001118 */
[----:B-----5:R-:W-:Y:S05]  /*9880*/  @!P0 BRA `(.L_x_117) ;  /* 0x0000007c00108947 */ /* 0x020fea0003800000 */
.L_x_283:
        /* <DEDUP_REMOVED lines=14> */
[----:B-1----:R-:W-:Y:S05]  /*9970*/  BRA.U UP0, `(.L_x_120) ;  /* 0x0000000100047547 */ /* 0x002fea000b800000 */
[----:B------:R-:W-:Y:S05]  /*9980*/  BPT.TRAP 0x1 ;  /* 0x000000040000795c */ /* 0x000fea0000300000 */
.L_x_120:
[----:B----4-:R-:W-:Y:S04]  /*9990*/  HFMA2 R0, -RZ, RZ, 0, 0.00048828125 ;  /* 0x00001000ff007431 */ /* 0x010fe800000001ff */
[----:B------:R1:W-:Y:S03]  /*99a0*/  SYNCS.ARRIVE.TRANS64.RED.A0TR RZ, [UR24+0xd0], R0 ;  /* 0x0000d000ffff79a7 */ /* 0x0003e60008300418 */
.L_x_119:
[----:B------:R-:W-:Y:S05]  /*99b0*/  BSYNC.RECONVERGENT B0 ;  /* 0x0000000000007941 */ /* 0x000fea0003800200 */
.L_x_118:
[----:B------:R-:W-:Y:S05]  /*99c0*/  BRA.U UP0, `(.L_x_121) ;  /* 0x0000000100047547 */ /* 0x000fea000b800000 */
[----:B------:R-:W-:Y:S05]  /*99d0*/  BPT.TRAP 0x1 ;  /* 0x000000040000795c */ /* 0x000fea0000300000 */
.L_x_121:
[----:B------:R-:W-:Y:S04]  /*99e0*/  UIADD3 UR4, UPT, UPT, UR24, 0xd0, URZ ;  /* 0x000000d018047890 */ /* 0x000fe8000fffe0ff */
[----:B------:R-:W-:Y:S09]  /*99f0*/  UPRMT UR4, UR25, 0x654, UR4 ;  /* 0x0000065419047896 */ /* 0x000ff20008000004 */
[----:B------:R-:W-:Y:S01]  /*9a00*/  SYNCS.ARRIVE.TRANS64.RED.A1T0 RZ, [UR4], RZ ;  /* 0x000000ffffff79a7 */ /* 0x000fe20008100404 */
[----:B------:R-:W-:Y:S05]  /*9a10*/  BRA.U UP0, `(.L_x_122) ;  /* 0x0000000100047547 */ /* 0x000fea000b800000 */
[----:B------:R-:W-:Y:S05]  /*9a20*/  BPT.TRAP 0x1 ;  /* 0x000000040000795c */ /* 0x000fea0000300000 */
.L_x_122:
[----:B------:R-:W5:Y:S02]  /*9a30*/  SYNCS.PHASECHK.TRANS64.TRYWAIT P0, [UR24+0xf8], R5 ;  /* 0x0000f805ff0075a7 */ /* 0x000f640008001118 */
[----:B-----5:R-:W-:Y:S05]  /*9a40*/  @!P0 BRA `(.L_x_123) ;  /* 0x0000007800b88947 */ /* 0x020fea0003800000 */
.L_x_285:
        /* <DEDUP_REMOVED lines=16> */
.L_x_126:
[----:B----4-:R-:W-:Y:S04]  /*9b50*/  HFMA2 R0, -RZ, RZ, 0, 0.00048828125 ;  /* 0x00001000ff007431 */ /* 0x010fe800000001ff */
[----:B------:R1:W-:Y:S03]  /*9b60*/  SYNCS.ARRIVE.TRANS64.RED.A0TR RZ, [UR24+0xd8], R0 ;  /* 0x0000d800ffff79a7 */ /* 0x0003e60008300418 */
.L_x_125:
[----:B------:R-:W-:Y:S05]  /*9b70*/  BSYNC.RECONVERGENT B0 ;  /* 0x0000000000007941 */ /* 0x000fea0003800200 */
.L_x_124:
[----:B------:R-:W-:Y:S05]  /*9b80*/  BRA.U UP0, `(.L_x_127) ;  /* 0x0000000100047547 */ /* 0x000fea000b800000 */
[----:B------:R-:W-:Y:S05]  /*9b90*/  BPT.TRAP 0x1 ;  /* 0x000000040000795c */ /* 0x000fea0000300000 */
.L_x_127:
[----:B------:R-:W-:Y:S01]  /*9ba0*/  UIADD3 UR4, UPT, UPT, UR24, 0xd8, URZ ;  /* 0x000000d818047890 */ /* 0x000fe2000fffe0ff */
[----:B------:R-:W-:Y:S01]  /*9bb0*/  LOP3.LUT R18, R18, 0x1, RZ, 0x3c, !PT ;  /* 0x0000000112127812 */ /* 0x000fe200078e3cff */
[----:B------:R-:W-:Y:S02]  /*9bc0*/  UISETP.NE.AND UP1, UPT, UR37, 0x8, UPT ;  /* 0x000000082500788c */ /* 0x000fe4000bf25270 */
[----:B------:R-:W-:Y:S09]  /*9bd0*/  UPRMT UR4, UR25, 0x654, UR4 ;  /* 0x0000065419047896 */ /* 0x000ff20008000004 */
[----:B------:R-:W-:Y:S01]  /*9be0*/  SYNCS.ARRIVE.TRANS64.RED.A1T0 RZ, [UR4], RZ ;  /* 0x000000ffffff79a7 */ /* 0x000fe20008100404 */
[----:B------:R-:W-:Y:S05]  /*9bf0*/  BRA.U UP1, `(.L_x_128) ;  /* 0x0000000101047547 */ /* 0x000fea000b800000 */
[----:B------:R-:W-:Y:S05]  /*9c00*/  BPT.TRAP 0x1 ;  /* 0x000000040000795c */ /* 0x000fea0000300000 */
.L_x_128:
[----:B------:R-:W-:Y:S01]  /*9c10*/  ULEA UR8, UR5, UR24, 0x3 ;  /* 0x0000001805087291 */ /* 0x000fe2000f8e18ff */
[----:B-1----:R-:W-:Y:S08]  /*9c20*/  SHF.L.U32 R5, R17, 0x1f, RZ ;  /* 0x0000001f11057819 */ /* 0x002ff000000006ff */
[----:B------:R-:W1:Y:S02]  /*9c30*/  SYNCS.PHASECHK.TRANS64.TRYWAIT P0, [UR8+0x1f0], R5 ;  /* 0x0001f005ff0075a7 */ /* 0x000e640008001108 */
[----:B-1----:R-:W-:Y:S05]  /*9c40*/  @!P0 BRA `(.L_x_129) ;  /* 0x0000007800508947 */ /* 0x002fea0003800000 */
.L_x_287:
[----:B------:R-:W-:Y:S09]  /*9c50*/  UIMAD UR4, UR5, 0x14, UR36 ;  /* 0x00000014050478a4 */ /* 0x000ff2000f8e0224 */
[----:B--2---:R-:W2:Y:S04]  /*9c60*/  LDS R6, [UR4] ;  /* 0x00000004ff067984 */ /* 0x004ea80008000800 */
[----:B-1----:R-:W1:Y:S04]  /*9c70*/  LDS R5, [UR4+0x4] ;  /* 0x00000404ff057984 */ /* 0x002e680008000800 */
[----:B------:R-:W3:Y:S04]  /*9c80*/  LDS.U16 R4, [UR4+0x12] ;  /* 0x00001204ff047984 */ /* 0x000ee80008000400 */
[----:B------:R-:W3:Y:S04]  /*9c90*/  LDS R23, [UR4+0x8] ;  /* 0x00000804ff177984 */ /* 0x000ee80008000800 */
[----:B----4-:R-:W4:Y:S01]  /*9ca0*/  LDS R0, [UR4+0xc] ;  /* 0x00000c04ff007984 */ /* 0x010f220008000800 */
[----:B------:R-:W-:Y:S01]  /*9cb0*/  @!PT LDS RZ, [RZ] ;  /* 0x00000000fffff984 */ /* 0x000fe20000000800 */
[----:B------:R-:W-:Y:S01]  /*9cc0*/  @!PT LDS RZ, [RZ] ;  /* 0x00000000fffff984 */ /* 0x000fe20000000800 */
[----:B------:R-:W-:Y:S01]  /*9cd0*/  @!PT LDS RZ, [RZ] ;  /* 0x00000000fffff984 */ /* 0x000fe20000000800 */
[----:B------:R-:W-:Y:S01]  /*9ce0*/  @!PT LDS RZ, [RZ] ;  /* 0x00000000fffff984 */ /* 0x000fe20000000800 */
[----:B------:R5:W-:Y:S06]  /*9cf0*/  MEMBAR.ALL.CTA ;  /* 0x0000000000007992 */ /* 0x000bec0000008000 */
[----:B-----5:R-:W3:Y:S01]  /*9d00*/  FENCE.VIEW.ASYNC.S ;  /* 0x00000000000073c6 */ /* 0x020ee20000000000 */
[----:B--2---:R-:W-:Y:S02]  /*9d10*/  R2UR UR18, R6 ;  /* 0x00000000061272ca */ /* 0x004fe400000e0000 */
[----:B-1----:R-:W-:Y:S01]  /*9d20*/  R2UR UR19, R5 ;  /* 0x00000000051372ca */ /* 0x002fe200000e0000 */
[----:B------:R-:W-:Y:S03]  /*9d30*/  @!UPT UIADD3 URZ, UPT, UPT, URZ, URZ, URZ ;  /* 0x000000fffffff290 */ /* 0x000fe6000fffe0ff */
[----:B------:R-:W-:Y:S11]  /*9d40*/  BRA.U UP1, `(.L_x_130) ;  /* 0x0000000101047547 */ /* 0x000ff6000b800000 */
[----:B------:R-:W-:Y:S05]  /*9d50*/  BPT.TRAP 0x1 ;  /* 0x000000040000795c */ /* 0x000fea0000300000 */
.L_x_130:
[----:B------:R-:W-:Y:S01]  /*9d60*/  UIADD3 UR8, UPT, UPT, UR8, 0x230, URZ ;  /* 0x0000023008087890 */ /* 0x000fe2000fffe0ff */
[----:B----4-:R-:W-:Y:S03]  /*9d70*/  ISETP.NE.AND P0, PT, R0, RZ, PT ;  /* 0x000000ff0000720c */ /* 0x010fe60003f05270 */
[----:B------:R-:W-:Y:S09]  /*9d80*/  UPRMT UR8, UR25, 0x654, UR8 ;  /* 0x0000065419087896 */ /* 0x000ff20008000008 */
[----:B---3--:R-:W-:Y:S01]  /*9d90*/  SYNCS.ARRIVE.TRANS64.RED.A1T0 RZ, [UR8], RZ ;  /* 0x000000ffffff79a7 */ /* 0x008fe20008100408 */
[----:B------:R-:W-:Y:S04]  /*9da0*/  UIADD3 UR8, UPT, UPT, UR5, 0x1, URZ ;  /* 0x0000000105087890 */ /* 0x000fe8000fffe0ff */
[----:B------:R-:W-:Y:S04]  /*9db0*/  UISETP.NE.AND UP1, UPT, UR8, 0x8, UPT ;  /* 0x000000080800788c */ /* 0x000fe8000bf25270 */
[----:B------:R-:W-:Y:S02]  /*9dc0*/  USEL UR4, URZ, 0x1, UP1 ;  /* 0x00000001ff047887 */ /* 0x000fe40008800000 */
[----:B------:R-:W-:Y:S02]  /*9dd0*/  USEL UR5, UR8, URZ, UP1 ;  /* 0x000000ff08057287 */ /* 0x000fe40008800000 */
[----:B------:R-:W-:Y:S02]  /*9de0*/  UPLOP3.LUT UP1, UPT, UPT, UPT, UPT, 0x80, 0x8 ;  /* 0x000000000008789c */ /* 0x000fe40003f2f070 */
[----:B------:R-:W-:Y:S01]  /*9df0*/  LOP3.LUT R17, R17, UR4, RZ, 0x3c, !PT ;  /* 0x0000000411117c12 */ /* 0x000fe2000f8e3cff */
[----:B------:R-:W-:Y:S08]  /*9e00*/  @P0 BRA `(.L_x_131) ;  /* 0xffffffec00c00947 */ /* 0x000ff0000383ffff */
[----:B------:R-:W-:Y:S05]  /*9e10*/  BRA.U UP0, `(.L_x_132) ;  /* 0x0000000100047547 */ /* 0x000fea000b800000 */
[----:B------:R-:W-:Y:S05]  /*9e20*/  BPT.TRAP 0x1 ;  /* 0x000000040000795c */ /* 0x000fea0000300000 */
.L_x_132:
[----:B------:R-:W-:-:S04]  /*9e30*/  SHF.L.U32 R3, R18, 0x1f, RZ ;  /* 0x0000001f12037819 */ /* 0x000fc800000006ff */
[----:B------:R-:W1:Y:S02]  /*9e40*/  SYNCS.PHASECHK.TRANS64.TRYWAIT P0, [UR24+0xe0], R3 ;  /* 0x0000e003ff0075a7 */ /* 0x000e640008001118 */
[----:B-1----:R-:W-:Y:S05]  /*9e50*/  @!P0 BRA `(.L_x_133) ;  /* 0x0000007400e48947 */ /* 0x002fea0003800000 */
.L_x_289:
[----:B------:R-:W-:Y:S05]  /*9e60*/  BRA.U UP0, `(.L_x_134) ;  /* 0x0000000100047547 */ /* 0x000fea000b800000 */
[----:B------:R-:W-:Y:S05]  /*9e70*/  BPT.TRAP 0x1 ;  /* 0x000000040000795c */ /* 0x000fea0000300000 */
.L_x_134:
[----:B------:R-:W2:Y:S02]  /*9e80*/  SYNCS.PHASECHK.TRANS64.TRYWAIT P0, [UR24+0xe8], R3 ;  /* 0x0000e803ff0075a7 */ /* 0x000ea40008001118 */
[----:B--2---:R-:W-:Y:S05]  /*9e90*/  @!P0 BRA `(.L_x_135) ;  /* 0x0000007400ec8947 */ /* 0x004fea0003800000 */
.L_x_291:
[----:B------:R-:W-:Y:S05]  /*9ea0*/  BRA.U UP0, `(.L_x_136) ;  /* 0x0000000100047547 */ /* 0x000fea000b800000 */
[----:B------:R-:W-:Y:S05]  /*9eb0*/  BPT.TRAP 0x1 ;  /* 0x000000040000795c */ /* 0x000fea0000300000 */
.L_x_136:
[----:B------:R-:W2:Y:S02]  /*9ec0*/  SYNCS.PHASECHK.TRANS64.TRYWAIT P0, [UR24+0xf0], R3 ;  /* 0x0000f003ff0075a7 */ /* 0x000ea40008001118 */
[----:B--2---:R-:W-:Y:S05]  /*9ed0*/  @!P0 BRA `(.L_x_137) ;  /* 0x0000007400f48947 */ /* 0x004fea0003800000 */
.L_x_293:
[----:B------:R-:W-:Y:S05]  /*9ee0*/  BRA.U UP0, `(.L_x_138) ;  /* 0x0000000100047547 */ /* 0x000fea000b800000 */
[----:B------:R-:W-:Y:S05]  /*9ef0*/  BPT.TRAP 0x1 ;  /* 0x000000040000795c */ /* 0x000fea0000300000 */
.L_x_138:
[----:B-1----:R-:W-:Y:S02]  /*9f00*/  SHF.L.U32 R3, R18, 0x1f, RZ ;  /* 0x0000001f12037819 */ /* 0x002fe400000006ff */
[----:B------:R-:W-:-:S04]  /*9f10*/  MOV R0, UR24 ;  /* 0x0000001800007c02 */ /* 0x000fc80008000f00 */
[----:B------:R1:W2:Y:S03]  /*9f20*/  SYNCS.PHASECHK.TRANS64.TRYWAIT P0, [R0+URZ+0xf8], R3 ;  /* 0x0000f803000075a7 */ /* 0x0002a600080011ff */
[----:B--2---:R-:W-:Y:S05]  /*9f30*/  @!P0 NANOSLEEP.SYNCS 0x989680 ;  /* 0x009896800000895d */ /* 0x004fea0003900000 */
[----:B------:R-:W2:Y:S02]  /*9f40*/  @!P0 SYNCS.PHASECHK.TRANS64 P0, [R0+URZ+0xf8], R3 ;  /* 0x0000f803000085a7 */ /* 0x000ea400080010ff */
[----:B--2---:R-:W-:Y:S05]  /*9f50*/  @P0 EXIT ;  /* 0x000000000000094d */ /* 0x004fea0003800000 */
[----:B------:R-:W-:Y:S05]  /*9f60*/  BRA `(.L_x_138) ;  /* 0xfffffffc00e47947 */ /* 0x000fea000383ffff */
.L_x_97:
[----:B------:R-:W-:-:S09]  /*9f70*/  UISETP.NE.AND UP0, UPT, UR21, 0x4, UPT ;  /* 0x000000041500788c */ /* 0x000fd2000bf05270 */
[----:B------:R-:W-:Y:S05]  /*9f80*/  BRA.U UP0, `(.L_x_139) ;  /* 0x0000003d00047547 */ /* 0x000fea000b800000 */
.L_x_140:
[----:B------:R-:W-:-:S08]  /*9f90*/  NOP ;  /* 0x0000000000007918 */ /* 0x000fd00000000000 */
[----:B------:R-:W1:Y:S02]  /*9fa0*/  USETMAXREG.TRY_ALLOC.CTAPOOL UP0, 0xe8 ;  /* 0x000000e8000079c8 */ /* 0x000e640008000600 */
[----:B-1----:R-:W-:Y:S05]  /*9fb0*/  BRA.U !UP0, `(.L_x_140) ;  /* 0xfffffffd08f47547 */ /* 0x002fea000b83ffff */
[----:B------:R-:W1:Y:S08]  /*9fc0*/  S2UR UR52, SR_CgaCtaId ;  /* 0x00000000003479c3 */ /* 0x000e700000008800 */
[----:B------:R-:W-:Y:S01]  /*9fd0*/  BAR.SYNC.DEFER_BLOCKING 0x6, 0xa0 ;  /* 0x0182800000007b1d */ /* 0x000fe20000010000 */
[C---:B------:R-:W-:Y:S01]  /*9fe0*/  IMAD.SHL.U32 R3, R49.reuse, 0x20, RZ ;  /* 0x0000002031037824 */ /* 0x040fe200078e00ff */
[----:B------:R-:W-:Y:S01]  /*9ff0*/  PLOP3.LUT P2, PT, PT, PT, PT, 0x80, 0x8 ;  /* 0x000000000008781c */ /* 0x000fe20003f4f070 */
[C---:B------:R-:W-:Y:S01]  /*a000*/  IMAD.SHL.U32 R4, R49.reuse, 0x40, RZ ;  /* 0x0000004031047824 */ /* 0x040fe200078e00ff */
[C---:B------:R-:W-:Y:S01]  /*a010*/  LOP3.LUT R64, R49.reuse, 0x60, RZ, 0xc0, !PT ;  /* 0x0000006031407812 */ /* 0x040fe200078ec0ff */
[----:B------:R-:W-:Y:S01]  /*a020*/  IMAD.SHL.U32 R62, R49, 0x10, RZ ;  /* 0x00000010313e7824 */ /* 0x000fe200078e00ff */
[----:B------:R-:W-:-:S02]  /*a030*/  UMOV UR43, 0x400 ;  /* 0x00000400002b7882 */ /* 0x000fc40000000000 */
[----:B------:R-:W2:Y:S01]  /*a040*/  LDC.64 R66, c[0x0][0x390] ;  /* 0x0000e400ff427b82 */ /* 0x000ea20000000a00 */
[----:B------:R-:W3:Y:S01]  /*a050*/  SHFL.IDX PT, R65, R48, RZ, 0x1f ;  /* 0x00001fff30417589 */ /* 0x000ee200000e0000 */
[----:B-----5:R-:W-:Y:S01]  /*a060*/  IMAD.SHL.U32 R5, R48, 0x200000, RZ ;  /* 0x0020000030057824 */ /* 0x020fe200078e00ff */
[----:B------:R-:W-:Y:S01]  /*a070*/  LOP3.LUT R3, R3, 0x200, RZ, 0xc0, !PT ;  /* 0x0000020003037812 */ /* 0x000fe200078ec0ff */
[C---:B------:R-:W-:Y:S01]  /*a080*/  IMAD.U32 R2, R49.reuse, 0x10000, RZ ;  /* 0x0001000031027824 */ /* 0x040fe200078e00ff */
[----:B------:R-:W-:Y:S01]  /*a090*/  LOP3.LUT R4, R4, 0x1c0, RZ, 0xc0, !PT ;  /* 0x000001c004047812 */ /* 0x000fe200078ec0ff */
[----:B------:R-:W-:Y:S01]  /*a0a0*/  IMAD.SHL.U32 R0, R49, 0x8, RZ ;  /* 0x0000000831007824 */ /* 0x000fe200078e00ff */
[----:B------:R-:W-:Y:S01]  /*a0b0*/  LOP3.LUT R62, R3, 0x400, R62, 0xf8, !PT ;  /* 0x00000400033e7812 */ /* 0x000fe200078ef83e */
[----:B------:R-:W2:Y:S01]  /*a0c0*/  LDC.64 R44, c[0x0][0x890] ;  /* 0x00022400ff2c7b82 */ /* 0x000ea20000000a00 */
[----:B------:R-:W-:Y:S01]  /*a0d0*/  LOP3.LUT R5, R5, 0x200000, RZ, 0xc0, !PT ;  /* 0x0020000005057812 */ /* 0x000fe200078ec0ff */
[----:B------:R-:W2:Y:S01]  /*a0e0*/  LDCU.64 UR38, c[0x0][0x888] ;  /* 0x00011100ff2677ac */ /* 0x000ea20008000a00 */
[----:B------:R-:W-:Y:S01]  /*a0f0*/  LOP3.LUT R3, R4, 0x28, R49, 0xf8, !PT ;  /* 0x0000002804037812 */ /* 0x000fe200078ef831 */
[----:B------:R-:W-:Y:S01]  /*a100*/  IMAD.MOV.U32 R61, RZ, RZ, 0x1 ;  /* 0x00000001ff3d7424 */ /* 0x000fe200078e00ff */
[----:B------:R-:W-:Y:S01]  /*a110*/  LOP3.LUT R2, R5, 0x400000, R2, 0xf8, !PT ;  /* 0x0040000005027812 */ /* 0x000fe200078ef802 */
[----:B------:R-:W2:Y:S01]  /*a120*/  LDCU.64 UR48, c[0x0][0xb18] ;  /* 0x00016300ff3077ac */ /* 0x000ea20008000a00 */
[----:B------:R-:W-:Y:S01]  /*a130*/  LOP3.LUT R3, R3, 0x38, R0, 0x78, !PT ;  /* 0x0000003803037812 */ /* 0x000fe200078e7800 */
[----:B------:R-:W2:Y:S01]  /*a140*/  LDC.64 R46, c[0x0][0x8b8] ;  /* 0x00022e00ff2e7b82 */ /* 0x000ea20000000a00 */
[----:B------:R-:W-:Y:S01]  /*a150*/  IMAD.MOV.U32 R60, RZ, RZ, RZ ;  /* 0x000000ffff3c7224 */ /* 0x000fe200078e00ff */
[----:B-1----:R-:W-:Y:S01]  /*a160*/  ULEA UR43, UR52, UR43, 0x18 ;  /* 0x0000002b342b7291 */ /* 0x002fe2000f8ec0ff */
[----:B------:R-:W-:Y:S01]  /*a170*/  LOP3.LUT R62, R62, R3, RZ, 0xfc, !PT ;  /* 0x000000033e3e7212 */ /* 0x000fe200078efcff */
[----:B------:R-:W1:Y:S01]  /*a180*/  LDCU.64 UR46, c[0x0][0xb20] ;  /* 0x00016400ff2e77ac */ /* 0x000e620008000a00 */
[----:B------:R-:W-:Y:S01]  /*a190*/  PRMT R59, RZ, 0x7610, R59 ;  /* 0x00007610ff3b7816 */ /* 0x000fe2000000003b */
[----:B------:R-:W-:Y:S01]  /*a1a0*/  IMAD.MOV.U32 R58, RZ, RZ, RZ ;  /* 0x000000ffff3a7224 */ /* 0x000fe200078e00ff */
[----:B------:R-:W1:Y:S01]  /*a1b0*/  LDCU.64 UR44, c[0x0][0x8b0] ;  /* 0x00011600ff2c77ac */ /* 0x000e620008000a00 */
[----:B---3--:R-:W-:Y:S01]  /*a1c0*/  ISETP.NE.AND P0, PT, R65, 0x4, PT ;  /* 0x000000044100780c */ /* 0x008fe20003f05270 */
[----:B------:R-:W-:-:S02]  /*a1d0*/  IMAD.MOV.U32 R57, RZ, RZ, RZ ;  /* 0x000000ffff397224 */ /* 0x000fc400078e00ff */
[----:B------:R-:W3:Y:S01]  /*a1e0*/  LDS R63, [UR43+0x3b0] ;  /* 0x0003b02bff3f7984 */ /* 0x000ee20008000800 */
[----:B------:R-:W-:Y:S01]  /*a1f0*/  UMOV UR58, URZ ;  /* 0x000000ff003a7c82 */ /* 0x000fe20008000000 */
[----:B------:R-:W-:Y:S01]  /*a200*/  UMOV UR59, URZ ;  /* 0x000000ff003b7c82 */ /* 0x000fe20008000000 */
[----:B------:R-:W-:Y:S01]  /*a210*/  UIADD3 UR4, UPT, UPT, UR43, 0x1000, URZ ;  /* 0x000010002b047890 */ /* 0x000fe2000fffe0ff */
[----:B------:R-:W-:Y:S01]  /*a220*/  UMOV UR5, URZ ;  /* 0x000000ff00057c82 */ /* 0x000fe20008000000 */
[----:B---3--:R-:W-:-:S05]  /*a230*/  IMAD.IADD R63, R63, 0x1, R2 ;  /* 0x000000013f3f7824 */ /* 0x008fca00078e0202 */
[----:B-12---:R-:W-:Y:S05]  /*a240*/  @P0 BRA `(.L_x_141) ;  /* 0x00000000007c0947 */ /* 0x006fea0003800000 */
[----:B------:R-:W1:Y:S01]  /*a250*/  LDC.64 R36, c[0x0][0xa00] ;  /* 0x00028000ff247b82 */ /* 0x000e620000000a00 */
[----:B------:R-:W2:Y:S01]  /*a260*/  LDCU UR6, c[0x0][0xc1c] ;  /* 0x00018380ff0677ac */ /* 0x000ea20008000800 */
[----:B------:R-:W3:Y:S06]  /*a270*/  LDCU.64 UR58, c[0x0][0xb00] ;  /* 0x00016000ff3a77ac */ /* 0x000eec0008000a00 */
[----:B------:R-:W1:Y:S01]  /*a280*/  LDC.64 R38, c[0x0][0xa08] ;  /* 0x00028200ff267b82 */ /* 0x000e620000000a00 */
[----:B------:R-:W-:-:S07]  /*a290*/  ELECT P0, URZ, PT ;  /* 0x0000000000ff782f */ /* 0x000fce0003800000 */
[----:B------:R-:W5:Y:S01]  /*a2a0*/  LDC.64 R32, c[0x0][0xa10] ;  /* 0x00028400ff207b82 */ /* 0x000f620000000a00 */
[----:B--2---:R-:W-:-:S04]  /*a2b0*/  UIADD3 UR6, UPT, UPT, UR28, UR6, URZ ;  /* 0x000000061c067290 */ /* 0x004fc8000fffe0ff */
[----:B------:R-:W-:-:S03]  /*a2c0*/  UIMAD UR6, UR6, 0xe, URZ ;  /* 0x0000000e060678a4 */ /* 0x000fc6000f8e02ff */
[----:B------:R-:W5:Y:S01]  /*a2d0*/  LDC.64 R34, c[0x0][0xa18] ;  /* 0x00028600ff227b82 */ /* 0x000f620000000a00 */
[----:B---3--:R-:W-:-:S07]  /*a2e0*/  UIMAD.WIDE.U32 UR58, UR6, 0x80, UR58 ;  /* 0x00000080063a78a5 */ /* 0x008fce000f8e003a */
[----:B------:R-:W2:Y:S01]  /*a2f0*/  LDC.64 R28, c[0x0][0xa20] ;  /* 0x00028800ff1c7b82 */ /* 0x000ea20000000a00 */
[----:B-1----:R1:W-:Y:S07]  /*a300*/  @P0 STS.128 [UR43+0x480], R36 ;  /* 0x00048024ff000988 */ /* 0x0023ee0008000c2b */
[----:B------:R-:W2:Y:S08]  /*a310*/  LDC.64 R30, c[0x0][0xa28] ;  /* 0x00028a00ff1e7b82 */ /* 0x000eb00000000a00 */
[----:B------:R-:W3:Y:S01]  /*a320*/  LDC.64 R24, c[0x0][0xa30] ;  /* 0x00028c00ff187b82 */ /* 0x000ee20000000a00 */
[----:B-----5:R1:W-:Y:S07]  /*a330*/  @P0 STS.128 [UR43+0x490], R32 ;  /* 0x00049020ff000988 */ /* 0x0203ee0008000c2b */
[----:B------:R-:W3:Y:S08]  /*a340*/  LDC.64 R26, c[0x0][0xa38] ;  /* 0x00028e00ff1a7b82 */ /* 0x000ef00000000a00 */
[----:B----4-:R-:W4:Y:S01]  /*a350*/  LDC.64 R16, c[0x0][0xa40] ;  /* 0x00029000ff107b82 */ /* 0x010f220000000a00 */
[----:B--2---:R1:W-:Y:S07]  /*a360*/  @P0 STS.128 [UR43+0x4a0], R28 ;  /* 0x0004a01cff000988 */ /* 0x0043ee0008000c2b */
[----:B------:R-:W4:Y:S08]  /*a370*/  LDC.64 R18, c[0x0][0xa48] ;  /* 0x00029200ff127b82 */ /* 0x000f300000000a00 */
[----:B------:R-:W2:Y:S01]  /*a380*/  LDC.64 R12, c[0x0][0xa50] ;  /* 0x00029400ff0c7b82 */ /* 0x000ea20000000a00 */
[----:B---3--:R1:W-:Y:S07]  /*a390*/  @P0 STS.128 [UR43+0x4b0], R24 ;  /* 0x0004b018ff000988 */ /* 0x0083ee0008000c2b */
[----:B------:R-:W2:Y:S08]  /*a3a0*/  LDC.64 R14, c[0x0][0xa58] ;  /* 0x00029600ff0e7b82 */ /* 0x000eb00000000a00 */
[----:B------:R-:W3:Y:S01]  /*a3b0*/  LDC.64 R8, c[0x0][0xa60] ;  /* 0x00029800ff087b82 */ /* 0x000ee20000000a00 */
[----:B----4-:R1:W-:Y:S07]  /*a3c0*/  @P0 STS.128 [UR43+0x4c0], R16 ;  /* 0x0004c010ff000988 */ /* 0x0103ee0008000c2b */
[----:B------:R-:W3:Y:S08]  /*a3d0*/  LDC.64 R10, c[0x0][0xa68] ;  /* 0x00029a00ff0a7b82 */ /* 0x000ef00000000a00 */
[----:B------:R-:W4:Y:S01]  /*a3e0*/  LDC.64 R4, c[0x0][0xa70] ;  /* 0x00029c00ff047b82 */ /* 0x000f220000000a00 */
[----:B--2---:R1:W-:Y:S07]  /*a3f0*/  @P0 STS.128 [UR43+0x4d0], R12 ;  /* 0x0004d00cff000988 */ /* 0x0043ee0008000c2b */
[----:B------:R-:W4:Y:S01]  /*a400*/  LDC.64 R6, c[0x0][0xa78] ;  /* 0x00029e00ff067b82 */ /* 0x000f220000000a00 */
[----:B---3--:R1:W-:Y:S04]  /*a410*/  @P0 STS.128 [UR43+0x4e0], R8 ;  /* 0x0004e008ff000988 */ /* 0x0083e80008000c2b */
[----:B----4-:R1:W-:Y:S01]  /*a420*/  @P0 STS.128 [UR43+0x4f0], R4 ;  /* 0x0004f004ff000988 */ /* 0x0103e20008000c2b */
[----:B------:R-:W-:Y:S01]  /*a430*/  NOP ;  /* 0x0000000000007918 */ /* 0x000fe20000000000 */
.L_x_141:
[----:B------:R-:W-:Y:S01]  /*a440*/  MOV R50, UR4 ;  /* 0x0000000400327c02 */ /* 0x000fe20008000f00 */
[----:B------:R-:W-:Y:S01]  /*a450*/  UMOV UR54, URZ ;  /* 0x000000ff00367c82 */ /* 0x000fe20008000000 */
[----:B------:R-:W-:Y:S01]  /*a460*/  SHF.L.U32 R62, R62, 0x1, RZ ;  /* 0x000000013e3e7819 */ /* 0x000fe200000006ff */
[----:B------:R-:W-:-:S06]  /*a470*/  UMOV UR53, URZ ;  /* 0x000000ff00357c82 */ /* 0x000fcc0008000000 */
.L_x_195:
        /* <DEDUP_REMOVED lines=17> */
[----:B------:R-:W-:Y:S02]  /*a590*/  ISETP.NE.OR P0, PT, R65, 0x4, !P2 ;  /* 0x000000044100780c */ /* 0x000fe40005705670 */
[----:B------:R-:W-:Y:S02]  /*a5a0*/  R2UR UR56, R2 ;  /* 0x00000000023872ca */ /* 0x000fe400000e0000 */
[----:B------:R-:W-:Y:S09]  /*a5b0*/  R2UR UR57, R3 ;  /* 0x00000000033972ca */ /* 0x000ff200000e0000 */
[----:B-1-34-:R-:W-:Y:S06]  /*a5c0*/  @P0 BRA `(.L_x_142) ;  /* 0x0000000000ec0947 */ /* 0x01afec0003800000 */
[----:B-1----:R-:W-:Y:S01]  /*a5d0*/  IMAD.U32 R9, RZ, RZ, UR43 ;  /* 0x0000002bff097e24 */ /* 0x002fe2000f8e00ff */
[----:B------:R-:W1:Y:S01]  /*a5e0*/  S2R R0, SR_LANEID ;  /* 0x0000000000007919 */ /* 0x000e620000000000 */
[----:B------:R-:W-:Y:S01]  /*a5f0*/  ELECT P0, URZ, PT ;  /* 0x0000000000ff782f */ /* 0x000fe20003800000 */
[----:B------:R-:W-:Y:S01]  /*a600*/  BSSY.RECONVERGENT B0, `(.L_x_143) ;  /* 0x0000032000007945 */ /* 0x000fe20003800200 */
[----:B-1----:R-:W-:Y:S05]  /*a610*/  IMAD.SHL.U32 R0, R0, 0x4, RZ ;  /* 0x0000000400007824 */ /* 0x002fea00078e00ff */
[----:B------:R-:W-:Y:S06]  /*a620*/  IADD3 R9, PT, PT, R0, 0x480, R9 ;  /* 0x0000048000097810 */ /* 0x000fec0007ffe009 */
[----:B------:R-:W-:Y:S05]  /*a630*/  @!P0 BRA `(.L_x_144) ;  /* 0x0000000000b88947 */ /* 0x000fea0003800000 */
[----:B------:R-:W-:Y:S01]  /*a640*/  STS [UR43+0x4b0], RZ ;  /* 0x0004b0ffff007988 */ /* 0x000fe2000800082b */
[----:B------:R-:W-:Y:S01]  /*a650*/  ISETP.NE.U32.AND P0, PT, RZ, UR46, PT ;  /* 0x0000002eff007c0c */ /* 0x000fe2000bf05070 */
[C---:B------:R-:W-:Y:S01]  /*a660*/  IMAD.WIDE R6, R23.reuse, 0xc, R66 ;  /* 0x0000000c17067825 */ /* 0x040fe200078e0242 */
[----:B------:R-:W-:Y:S02]  /*a670*/  UIADD3 UR4, UPT, UPT, UR43, 0x480, URZ ;  /* 0x000004802b047890 */ /* 0x000fe4000fffe0ff */
[----:B------:R-:W-:Y:S02]  /*a680*/  ISETP.NE.AND.EX P1, PT, RZ, UR47, PT, P0 ;  /* 0x0000002fff007c0c */ /* 0x000fe4000bf25300 */
[----:B------:R-:W2:Y:S01]  /*a690*/  LDG.E R14, desc[UR50][R6.64] ;  /* 0x00000032060e7981 */ /* 0x000ea2000c1e1900 */
[C---:B------:R-:W-:Y:S03]  /*a6a0*/  LEA R2, P0, R23.reuse, RZ, 0x3 ;  /* 0x000000ff17027211 */ /* 0x040fe600078018ff */
[----:B------:R1:W3:Y:S01]  /*a6b0*/  LDG.E R5, desc[UR50][R6.64+0x4] ;  /* 0x0000043206057981 */ /* 0x0002e2000c1e1900 */
[----:B------:R-:W-:Y:S06]  /*a6c0*/  LEA.HI.X.SX32 R3, R23, RZ, 0x3, P0 ;  /* 0x000000ff17037211 */ /* 0x000fec00000f1eff */
[C---:B------:R-:W-:Y:S04]  /*a6d0*/  @P1 IADD3 R10, P0, PT, R2.reuse, UR46, RZ ;  /* 0x0000002e020a1c10 */ /* 0x040fe8000ff1e0ff */
[C---:B------:R-:W-:Y:S02]  /*a6e0*/  @P1 IADD3.X R11, PT, PT, R3.reuse, UR47, RZ, P0, !PT ;  /* 0x0000002f030b1c10 */ /* 0x040fe400087fe4ff */
[----:B------:R-:W-:Y:S03]  /*a6f0*/  IADD3 R12, P0, PT, R2, UR48, RZ ;  /* 0x00000030020c7c10 */ /* 0x000fe6000ff1e0ff */
[----:B----4-:R-:W4:Y:S01]  /*a700*/  @P1 LDG.E.64 R16, desc[UR50][R10.64] ;  /* 0x000000320a101981 */ /* 0x010f22000c1e1b00 */
[----:B------:R-:W-:Y:S03]  /*a710*/  IADD3.X R13, PT, PT, R3, UR49, RZ, P0, !PT ;  /* 0x00000031030d7c10 */ /* 0x000fe600087fe4ff */
[----:B------:R-:W5:Y:S04]  /*a720*/  LDS R3, [UR43+0x49c] ;  /* 0x00049c2bff037984 */ /* 0x000f680008000800 */
[----:B------:R-:W5:Y:S01]  /*a730*/  LDG.E.64 R12, desc[UR50][R12.64] ;  /* 0x000000320c0c7981 */ /* 0x000f62000c1e1b00 */
[----:B-1----:R-:W-:Y:S03]  /*a740*/  IMAD.U32 R6, RZ, RZ, UR4 ;  /* 0x00000004ff067e24 */ /* 0x002fe6000f8e00ff */
[----:B-----5:R-:W-:Y:S01]  /*a750*/  STS.64 [UR43+0x480], R12 ;  /* 0x0004800cff007988 */ /* 0x020fe20008000a2b */
[--C-:B--2---:R-:W-:Y:S01]  /*a760*/  SHF.R.S32.HI R15, RZ, 0x1f, R14.reuse ;  /* 0x0000001fff0f7819 */ /* 0x104fe2000001140e */
[----:B------:R-:W-:Y:S02]  /*a770*/  @!P1 IMAD.MOV.U32 R16, RZ, RZ, R14 ;  /* 0x000000ffff109224 */ /* 0x000fe400078e000e */
[----:B---3--:R-:W-:Y:S02]  /*a780*/  VIADD R5, R5, 0xffffffff ;  /* 0xffffffff05057836 */ /* 0x008fe40000000000 */
[----:B------:R-:W-:Y:S05]  /*a790*/  @!P1 IMAD.MOV.U32 R17, RZ, RZ, R15 ;  /* 0x000000ffff119224 */ /* 0x000fea00078e000f */
[----:B----4-:R-:W-:Y:S04]  /*a7a0*/  SHF.L.U64.HI R8, R16, 0x1, R17 ;  /* 0x0000000110087819 */ /* 0x010fe80000010211 */
[----:B------:R-:W-:Y:S04]  /*a7b0*/  LOP3.LUT R8, R8, 0x1fffffff, RZ, 0xc0, !PT ;  /* 0x1fffffff08087812 */ /* 0x000fe800078ec0ff */
[----:B------:R-:W-:Y:S04]  /*a7c0*/  SHF.R.U32.HI R2, RZ, 0x4, R8 ;  /* 0x00000004ff027819 */ /* 0x000fe80000011608 */
[----:B------:R-:W-:Y:S02]  /*a7d0*/  LOP3.LUT R11, R3, 0xf, R2, 0xb8, !PT ;  /* 0x0000000f030b7812 */ /* 0x000fe400078eb802 */
[----:B------:R-:W-:Y:S03]  /*a7e0*/  SHF.R.U64 R2, R6, 0x4, RZ ;  /* 0x0000000406027819 */ /* 0x000fe600000012ff */
[----:B------:R1:W-:Y:S04]  /*a7f0*/  STS [UR43+0x49c], R11 ;  /* 0x00049c0bff007988 */ /* 0x0003e8000800082b */
[----:B------:R-:W2:Y:S04]  /*a800*/  LDS R4, [UR43+0x49c] ;  /* 0x00049c2bff047984 */ /* 0x000ea80008000800 */
[----:B------:R-:W-:Y:S04]  /*a810*/  STS [UR43+0x490], R2 ;  /* 0x00049002ff007988 */ /* 0x000fe8000800082b */
[----:B------:R-:W-:Y:S01]  /*a820*/  STS [UR43+0x494], R2 ;  /* 0x00049402ff007988 */ /* 0x000fe2000800082b */
[----:B-1----:R-:W-:Y:S05]  /*a830*/  IMAD.SHL.U32 R11, R16, 0x2, RZ ;  /* 0x00000002100b7824 */ /* 0x002fea00078e00ff */
[----:B------:R-:W-:Y:S04]  /*a840*/  LOP3.LUT R11, R11, 0xfffffffe, RZ, 0xc0, !PT ;  /* 0xfffffffe0b0b7812 */ /* 0x000fe800078ec0ff */
[----:B------:R-:W-:Y:S05]  /*a850*/  SHF.R.U64 R8, R11, 0x4, R8 ;  /* 0x000000040b087819 */ /* 0x000fea0000001208 */
[----:B------:R-:W-:Y:S01]  /*a860*/  STS [UR43+0x48c], R8 ;  /* 0x00048c08ff007988 */ /* 0x000fe2000800082b */
[----:B--2---:R-:W-:Y:S05]  /*a870*/  LOP3.LUT R7, R4, 0xf0, RZ, 0xb8, !PT ;  /* 0x000000f004077812 */ /* 0x004fea00078eb8ff */
[----:B------:R1:W-:Y:S04]  /*a880*/  STS [UR43+0x49c], R7 ;  /* 0x00049c07ff007988 */ /* 0x0003e8000800082b */
[----:B------:R-:W2:Y:S01]  /*a890*/  LDS R4, [UR43+0x49c] ;  /* 0x00049c2bff047984 */ /* 0x000ea20008000800 */
[----:B-1----:R-:W-:Y:S02]  /*a8a0*/  CS2R R6, SRZ ;  /* 0x0000000000067805 */ /* 0x002fe4000001ff00 */
[----:B--2---:R-:W-:Y:S01]  /*a8b0*/  LOP3.LUT R3, R4, 0xf00, RZ, 0xb8, !PT ;  /* 0x00000f0004037812 */ /* 0x004fe200078eb8ff */
[----:B------:R-:W-:Y:S04]  /*a8c0*/  VIADD R4, R14, 0xffffffff ;  /* 0xffffffff0e047836 */ /* 0x000fe80000000000 */
[----:B------:R-:W-:Y:S04]  /*a8d0*/  STS.64 [UR43+0x498], R2 ;  /* 0x00049802ff007988 */ /* 0x000fe80008000a2b */
[----:B------:R-:W1:Y:S04]  /*a8e0*/  LDS R10, [UR43+0x49c] ;  /* 0x00049c2bff0a7984 */ /* 0x000e680008000800 */
[----:B------:R2:W-:Y:S01]  /*a8f0*/  STS.128 [UR43+0x4a0], R4 ;  /* 0x0004a004ff007988 */ /* 0x0005e20008000c2b */
[----:B-1----:R-:W-:Y:S05]  /*a900*/  LOP3.LUT R10, R10, 0xf000, RZ, 0xb8, !PT ;  /* 0x0000f0000a0a7812 */ /* 0x002fea00078eb8ff */
[----:B------:R2:W-:Y:S02]  /*a910*/  STS [UR43+0x49c], R10 ;  /* 0x00049c0aff007988 */ /* 0x0005e4000800082b */
.L_x_144:
[----:B------:R-:W-:Y:S05]  /*a920*/  BSYNC.RECONVERGENT B0 ;  /* 0x0000000000007941 */ /* 0x000fea0003800200 */
.L_x_143:
[----:B------:R-:W-:Y:S01]  /*a930*/  NOP ;  /* 0x0000000000007918 */ /* 0x000fe20000000000 */
[----:B------:R-:W1:Y:S01]  /*a940*/  LDS R9, [R9] ;  /* 0x0000000009097984 */ /* 0x000e620000000800 */
[----:B------:R-:W-:Y:S04]  /*a950*/  IADD3 R2, P0, PT, R0, UR56, RZ ;  /* 0x0000003800027c10 */ /* 0x000fe8000ff1e0ff */
[----:B------:R-:W-:Y:S05]  /*a960*/  IADD3.X R3, PT, PT, RZ, UR57, RZ, P0, !PT ;  /* 0x00000039ff037c10 */ /* 0x000fea00087fe4ff */
[----:B-1----:R3:W5:Y:S04]  /*a970*/  ATOMG.E.EXCH.STRONG.GPU PT, RZ, [R2], R9 ;  /* 0x0000000902ff73a8 */ /* 0x00276800041ee100 */
.L_x_142:
[----:B------:R-:W-:Y:S09]  /*a980*/  UISETP.NE.AND UP0, UPT, UR37, 0x8, UPT ;  /* 0x000000082500788c */ /* 0x000ff2000bf05270 */
[----:B------:R-:W-:Y:S05]  /*a990*/  BRA.U UP0, `(.L_x_145) ;  /* 0x0000000100047547 */ /* 0x000fea000b800000 */
[----:B------:R-:W-:Y:S05]  /*a9a0*/  BPT.TRAP 0x1 ;  /* 0x000000040000795c */ /* 0x000fea0000300000 */
.L_x_145:
[----:B------:R-:W-:Y:S01]  /*a9b0*/  ULEA UR6, UR5, UR43, 0x3 ;  /* 0x0000002b05067291 */ /* 0x000fe2000f8e18ff */
[----:B---3--:R-:W-:Y:S08]  /*a9c0*/  SHF.L.U32 R3, R57, 0x1f, RZ ;  /* 0x0000001f39037819 */ /* 0x008ff000000006ff */
[----:B-----5:R-:W3:Y:S02]  /*a9d0*/  SYNCS.PHASECHK.TRANS64.TRYWAIT P0, [UR6+0x1f0], R3 ;  /* 0x0001f003ff0075a7 */ /* 0x020ee40008001106 */
[----:B---3--:R-:W-:Y:S05]  /*a9e0*/  @!P0 BRA `(.L_x_146) ;  /* 0x0000006c00488947 */ /* 0x008fea0003800000 */
.L_x_295:
[----:B------:R-:W-:Y:S09]  /*a9f0*/  UIMAD UR4, UR5, 0x14, UR36 ;  /* 0x00000014050478a4 */ /* 0x000ff2000f8e0224 */
[----:B------:R-:W1:Y:S04]  /*aa00*/  LDS.U16 R59, [UR4+0x12] ;  /* 0x00001204ff3b7984 */ /* 0x000e680008000400 */
[----:B------:R-:W1:Y:S04]  /*aa10*/  LDS R54, [UR4] ;  /* 0x00000004ff367984 */ /* 0x000e680008000800 */
[----:B------:R-:W1:Y:S04]  /*aa20*/  LDS R53, [UR4+0x4] ;  /* 0x00000404ff357984 */ /* 0x000e680008000800 */
[----:B------:R-:W1:Y:S04]  /*aa30*/  LDS R52, [UR4+0x8] ;  /* 0x00000804ff347984 */ /* 0x000e680008000800 */
[----:B------:R-:W1:Y:S01]  /*aa40*/  LDS R51, [UR4+0xc] ;  /* 0x00000c04ff337984 */ /* 0x000e620008000800 */
[----:B------:R-:W-:Y:S01]  /*aa50*/  @!PT LDS RZ, [RZ] ;  /* 0x00000000fffff984 */ /* 0x000fe20000000800 */
[----:B------:R-:W-:Y:S01]  /*aa60*/  @!PT LDS RZ, [RZ] ;  /* 0x00000000fffff984 */ /* 0x000fe20000000800 */
[----:B------:R-:W-:Y:S01]  /*aa70*/  @!PT LDS RZ, [RZ] ;  /* 0x00000000fffff984 */ /* 0x000fe20000000800 */
[----:B------:R-:W-:Y:S01]  /*aa80*/  @!PT LDS RZ, [RZ] ;  /* 0x00000000fffff984 */ /* 0x000fe20000000800 */
[----:B------:R5:W-:Y:S06]  /*aa90*/  MEMBAR.ALL.CTA ;  /* 0x0000000000007992 */ /* 0x000bec0000008000 */
[----:B-----5:R-:W1:Y:S01]  /*aaa0*/  FENCE.VIEW.ASYNC.S ;  /* 0x00000000000073c6 */ /* 0x020e620000000000 */
[----:B------:R-:W-:Y:S05]  /*aab0*/  BRA.U UP0, `(.L_x_147) ;  /* 0x0000000100047547 */ /* 0x000fea000b800000 */
[----:B------:R-:W-:Y:S05]  /*aac0*/  BPT.TRAP 0x1 ;  /* 0x000000040000795c */ /* 0x000fea0000300000 */
.L_x_147:
[----:B------:R-:W-:Y:S01]  /*aad0*/  UIADD3 UR4, UPT, UPT, UR6, 0x230, URZ ;  /* 0x0000023006047890 */ /* 0x000fe2000fffe0ff */
[----:B---3--:R-:W-:Y:S01]  /*aae0*/  IMAD.WIDE R2, R23, 0xc, R66 ;  /* 0x0000000c17027825 */ /* 0x008fe200078e0242 */
[----:B------:R-:W-:Y:S01]  /*aaf0*/  USHF.L.U32 UR41, UR18, 0x6, URZ ;  /* 0x0000000612297899 */ /* 0x000fe200080006ff */
[----:B------:R-:W-:Y:S01]  /*ab00*/  ISETP.NE.OR P1, PT, R64, RZ, !P2 ;  /* 0x000000ff4000720c */ /* 0x000fe20005725670 */
[----:B------:R-:W-:Y:S01]  /*ab10*/  UPRMT UR4, UR52, 0x654, UR4 ;  /* 0x0000065434047896 */ /* 0x000fe20008000004 */
[----:B------:R-:W-:Y:S01]  /*ab20*/  BSSY.RECONVERGENT B0, `(.L_x_148) ;  /* 0x000000b000007945 */ /* 0x000fe20003800200 */
[----:B------:R-:W-:Y:S01]  /*ab30*/  USHF.L.U32 UR42, UR19, 0x7, URZ ;  /* 0x00000007132a7899 */ /* 0x000fe200080006ff */
[----:B------:R-:W-:Y:S01]  /*ab40*/  LOP3.LUT P0, RZ, R50, 0x3f0, RZ, 0xc0, !PT ;  /* 0x000003f032ff7812 */ /* 0x000fe2000780c0ff */
[----:B------:R-:W-:Y:S05]  /*ab50*/  UIADD3 UR55, UPT, UPT, UR5, 0x1, URZ ;  /* 0x0000000105377890 */ /* 0x000fea000fffe0ff */
[----:B-1----:R-:W-:Y:S01]  /*ab60*/  SYNCS.ARRIVE.TRANS64.RED.A1T0 RZ, [UR4], RZ ;  /* 0x000000ffffff79a7 */ /* 0x002fe20008100404 */
[----:B------:R1:W5:Y:S02]  /*ab70*/  LDG.E R69, desc[UR50][R2.64+0x8] ;  /* 0x0000083202457981 */ /* 0x000364000c1e1900 */
[----:B------:R-:W-:Y:S05]  /*ab80*/  @P1 BRA `(.L_x_149) ;  /* 0x0000000000101947 */ /* 0x000fea0003800000 */
[----:B------:R-:W-:Y:S04]  /*ab90*/  DEPBAR {5,4,3,2,1,0} ;  /* 0x0000003f0000791a */ /* 0x000fe80000000000 */
[----:B------:R-:W3:Y:S02]  /*aba0*/  CCTL.E.C.LDCU.IV.DEEP [UR56] ;  /* 0x0000000038007540 */ /* 0x000ee40009c08000 */
[----:B---3--:R3:W-:Y:S01]  /*abb0*/  UTMACCTL.IV [UR56] ;  /* 0x00000000380079b9 */ /* 0x0087e20008000000 */
[----:B------:R-:W-:Y:S01]  /*abc0*/  NOP ;  /* 0x0000000000007918 */ /* 0x000fe20000000000 */
.L_x_149:
[----:B---3--:R-:W-:Y:S05]  /*abd0*/  BSYNC.RECONVERGENT B0 ;  /* 0x0000000000007941 */ /* 0x008fea0003800200 */
.L_x_148:
[----:B------:R-:W-:Y:S04]  /*abe0*/  BSSY.RECONVERGENT B6, `(.L_x_150) ;  /* 0x0000021000067945 */ /* 0x000fe80003800200 */
[----:B------:R-:W-:Y:S05]  /*abf0*/  @!P0 BRA `(.L_x_151) ;  /* 0x00000000007c8947 */ /* 0x000fea0003800000 */
[----:B------:R-:W2:Y:S01]  /*ac00*/  LDCU.64 UR8, c[0x4][0x80] ;  /* 0x01001000ff0877ac */ /* 0x000ea20008000a00 */
[----:B-1----:R-:W-:Y:S01]  /*ac10*/  MOV R2, 0x0 ;  /* 0x0000000000027802 */ /* 0x002fe20000000f00 */
[----:B------:R-:W-:Y:S02]  /*ac20*/  HFMA2 R12, -RZ, RZ, 0, 5.9604644775390625e-08 ;  /* 0x00000001ff0c7431 */ /* 0x000fe400000001ff */
[----:B------:R-:W-:Y:S01]  /*ac30*/  IMAD.MOV.U32 R8, RZ, RZ, 0x70 ;  /* 0x00000070ff087424 */ /* 0x000fe200078e00ff */
[----:B------:R1:W3:Y:S01]  /*ac40*/  LDC.64 R14, c[0x4][R2] ;  /* 0x01000000020e7b82 */ /* 0x0002e20000000a00 */
[----:B------:R-:W4:Y:S01]  /*ac50*/  LDCU.64 UR6, c[0x4][0x88] ;  /* 0x01001100ff0677ac */ /* 0x000f220008000a00 */
[----:B------:R-:W-:Y:S01]  /*ac60*/  IMAD.MOV.U32 R13, RZ, RZ, RZ ;  /* 0x000000ffff0d7224 */ /* 0x000fe200078e00ff */
[----:B------:R-:W1:Y:S01]  /*ac70*/  LDCU.64 UR4, c[0x4][0x8] ;  /* 0x01000100ff0477ac */ /* 0x000e620008000a00 */
[----:B--2---:R-:W-:Y:S01]  /*ac80*/  MOV R5, UR9 ;  /* 0x0000000900057c02 */ /* 0x004fe20008000f00 */
[----:B------:R-:W-:Y:S01]  /*ac90*/  IMAD.U32 R4, RZ, RZ, UR8 ;  /* 0x00000008ff047e24 */ /* 0x000fe2000f8e00ff */
[----:B----4-:R-:W-:Y:S01]  /*aca0*/  MOV R7, UR7 ;  /* 0x0000000700077c02 */ /* 0x010fe20008000f00 */
[----:B------:R-:W-:Y:S01]  /*acb0*/  IMAD.U32 R6, RZ, RZ, UR6 ;  /* 0x00000006ff067e24 */ /* 0x000fe2000f8e00ff */
[----:B-1----:R-:W-:Y:S01]  /*acc0*/  MOV R11, UR5 ;  /* 0x00000005000b7c02 */ /* 0x002fe20008000f00 */
[----:B------:R-:W-:Y:S02]  /*acd0*/  IMAD.U32 R10, RZ, RZ, UR4 ;  /* 0x00000004ff0a7e24 */ /* 0x000fe4000f8e00ff */
[----:B------:R-:W-:Y:S07]  /*ace0*/  LEPC R20, `(.L_x_152) ;  /* 0x000000001014794e */ /* 0x000fee0000000000 */
[----:B---3-5:R-:W-:Y:S05]  /*acf0*/  CALL.ABS.NOINC R14 ;  /* 0x000000000e007343 */ /* 0x028fea0003c00000 */
.L_x_152:
[----:B------:R-:W1:Y:S01]  /*ad00*/  LDCU.64 UR8, c[0x4][0x80] ;  /* 0x01001000ff0877ac */ /* 0x000e620008000a00 */
[----:B------:R-:W2:Y:S01]  /*ad10*/  LDC.64 R2, c[0x4][R2] ;  /* 0x0100000002027b82 */ /* 0x000ea20000000a00 */
[----:B------:R-:W-:Y:S02]  /*ad20*/  HFMA2 R12, -RZ, RZ, 0, 5.9604644775390625e-08 ;  /* 0x00000001ff0c7431 */ /* 0x000fe400000001ff */
[----:B------:R-:W-:Y:S02]  /*ad30*/  IMAD.MOV.U32 R8, RZ, RZ, 0x70 ;  /* 0x00000070ff087424 */ /* 0x000fe400078e00ff */
[----:B------:R-:W-:Y:S01]  /*ad40*/  IMAD.MOV.U32 R13, RZ, RZ, RZ ;  /* 0x000000ffff0d7224 */ /* 0x000fe200078e00ff */
[----:B------:R-:W3:Y:S01]  /*ad50*/  LDCU.64 UR6, c[0x4][0x88] ;  /* 0x01001100ff0677ac */ /* 0x000ee20008000a00 */
[----:B------:R-:W4:Y:S01]  /*ad60*/  LDCU.64 UR4, c[0x4][0x8] ;  /* 0x01000100ff0477ac */ /* 0x000f220008000a00 */
[----:B-1----:R-:W-:Y:S02]  /*ad70*/  MOV R4, UR8 ;  /* 0x0000000800047c02 */ /* 0x002fe40008000f00 */
[----:B------:R-:W-:Y:S02]  /*ad80*/  MOV R5, UR9 ;  /* 0x0000000900057c02 */ /* 0x000fe40008000f00 */
[----:B---3--:R-:W-:Y:S01]  /*ad90*/  MOV R7, UR7 ;  /* 0x0000000700077c02 */ /* 0x008fe20008000f00 */
[----:B------:R-:W-:Y:S01]  /*ada0*/  IMAD.U32 R6, RZ, RZ, UR6 ;  /* 0x00000006ff067e24 */ /* 0x000fe2000f8e00ff */
[----:B----4-:R-:W-:Y:S01]  /*adb0*/  MOV R11, UR5 ;  /* 0x00000005000b7c02 */ /* 0x010fe20008000f00 */
[----:B------:R-:W-:Y:S02]  /*adc0*/  IMAD.U32 R10, RZ, RZ, UR4 ;  /* 0x00000004ff0a7e24 */ /* 0x000fe4000f8e00ff */
[----:B------:R-:W-:Y:S07]  /*add0*/  LEPC R20, `(.L_x_151) ;  /* 0x000000001014794e */ /* 0x000fee0000000000 */
[----:B--2---:R-:W-:Y:S05]  /*ade0*/  CALL.ABS.NOINC R2 ;  /* 0x0000000002007343 */ /* 0x004fea0003c00000 */
.L_x_151:
[----:B------:R-:W-:Y:S05]  /*adf0*/  BSYNC.RECONVERGENT B6 ;  /* 0x0000000000067941 */ /* 0x000fea0003800200 */
.L_x_150:
[----:B------:R-:W-:Y:S01]  /*ae00*/  ISETP.NE.AND P0, PT, R64, RZ, PT ;  /* 0x000000ff4000720c */ /* 0x000fe20003f05270 */
[----:B------:R-:W-:Y:S01]  /*ae10*/  BSSY B0, `(.L_x_153) ;  /* 0x0000009000007945 */ /* 0x000fe20003800000 */
[----:B------:R-:W-:Y:S04]  /*ae20*/  PLOP3.LUT P1, PT, PT, PT, PT, 0x8, 0x80 ;  /* 0x000000000080781c */ /* 0x000fe80003f2e170 */
[----:B------:R-:W-:Y:S07]  /*ae30*/  P2R R70, PR, RZ, 0x2 ;  /* 0x00000002ff467803 */ /* 0x000fee0000000000 */
[----:B------:R-:W-:Y:S05]  /*ae40*/  @P0 BRA `(.L_x_154) ;  /* 0x0000000000140947 */ /* 0x000fea0003800000 */
[----:B------:R-:W-:Y:S03]  /*ae50*/  UMOV UR4, 0xffffffff ;  /* 0xffffffff00047882 */ /* 0x000fe60000000000 */
[----:B------:R-:W-:Y:S05]  /*ae60*/  BRA.DIV UR4, `(.L_x_155) ;  /* 0x0000006a04407947 */ /* 0x000fea000b800000 */
[----:B------:R-:W-:Y:S11]  /*ae70*/  ELECT P6, URZ, PT ;  /* 0x0000000000ff782f */ /* 0x000ff600038c0000 */
[----:B------:R-:W-:Y:S02]  /*ae80*/  @!UPT UIADD3 URZ, UPT, UPT, URZ, URZ, URZ ;  /* 0x000000fffffff290 */ /* 0x000fe4000fffe0ff */
.L_x_297:
[----:B------:R-:W-:Y:S07]  /*ae90*/  P2R R70, PR, RZ, 0x40 ;  /* 0x00000040ff467803 */ /* 0x000fee0000000000 */
.L_x_154:
[----:B------:R-:W-:Y:S05]  /*aea0*/  BSYNC B0 ;  /* 0x0000000000007941 */ /* 0x000fea0003800000 */
.L_x_153:
[----:B------:R-:W-:Y:S02]  /*aeb0*/  ISETP.NE.U32.AND P0, PT, R46, RZ, PT ;  /* 0x000000ff2e00720c */ /* 0x000fe40003f05070 */
[----:B------:R-:W-:Y:S02]  /*aec0*/  LOP3.LUT R61, R61, 0x1, RZ, 0x3c, !PT ;  /* 0x000000013d3d7812 */ /* 0x000fe400078e3cff */
[----:B------:R-:W-:Y:S02]  /*aed0*/  ISETP.NE.AND.EX P1, PT, R47, RZ, PT, P0 ;  /* 0x000000ff2f00720c */ /* 0x000fe40003f25300 */
[----:B------:R-:W-:Y:S02]  /*aee0*/  ISETP.NE.U32.AND P0, PT, R44, RZ, PT ;  /* 0x000000ff2c00720c */ /* 0x000fe40003f05070 */
[----:B------:R-:W-:Y:S02]  /*aef0*/  SHF.L.U32 R0, R61, 0x1f, RZ ;  /* 0x0000001f3d007819 */ /* 0x000fe400000006ff */
[----:B------:R-:W-:Y:S07]  /*af00*/  ISETP.NE.AND.EX P0, PT, R45, RZ, PT, P0 ;  /* 0x000000ff2d00720c */ /* 0x000fee0003f05300 */
[----:B------:R-:W3:Y:S08]  /*af10*/  @P1 LDC.64 R8, c[0x0][0x8b8] ;  /* 0x00022e00ff081b82 */ /* 0x000ef00000000a00 */
[----:B--2---:R-:W2:Y:S02]  /*af20*/  @P0 LDC.64 R6, c[0x0][0x890] ;  /* 0x00022400ff060b82 */ /* 0x004ea40000000a00 */
[C---:B--2---:R-:W-:Y:S04]  /*af30*/  @P0 IMAD.WIDE R6, R23.reuse, 0x8, R6 ;  /* 0x0000000817060825 */ /* 0x044fe800078e0206 */
[----:B---3--:R-:W-:Y:S01]  /*af40*/  @P1 IMAD.WIDE R8, R23, 0x8, R8 ;  /* 0x0000000817081825 */ /* 0x008fe200078e0208 */
[----:B-1----:R-:W2:Y:S04]  /*af50*/  @P0 LDG.E.64 R2, desc[UR50][R6.64] ;  /* 0x0000003206020981 */ /* 0x002ea8000c1e1b00 */
[----:B------:R-:W4:Y:S04]  /*af60*/  @P1 LDG.E.64 R4, desc[UR50][R8.64] ;  /* 0x0000003208041981 */ /* 0x000f28000c1e1b00 */
[----:B--2---:R1:W5:Y:S04]  /*af70*/  @P0 LD.E R19, desc[UR50][R2.64] ;  /* 0x0000003202130980 */ /* 0x004368000c101900 */
[----:B----4-:R1:W5:Y:S01]  /*af80*/  @P1 LD.E R17, desc[UR50][R4.64] ;  /* 0x0000003204111980 */ /* 0x010362000c101900 */
[----:B------:R-:W-:Y:S05]  /*af90*/  @P0 BRA `(.L_x_156) ;  /* 0x0000000000240947 */ /* 0x000fea0003800000 */
[----:B------:R-:W-:Y:S04]  /*afa0*/  ISETP.NE.U32.AND P0, PT, RZ, UR38, PT ;  /* 0x00000026ff007c0c */ /* 0x000fe8000bf05070 */
[----:B------:R-:W-:Y:S11]  /*afb0*/  ISETP.NE.AND.EX P0, PT, RZ, UR39, PT, P0 ;  /* 0x00000027ff007c0c */ /* 0x000ff6000bf05300 */
[----:B------:R-:W-:Y:S02]  /*afc0*/  @!UPT UIADD3 URZ, UPT, UPT, URZ, URZ, URZ ;  /* 0x000000fffffff290 */ /* 0x000fe4000fffe0ff */
[----:B-1----:R-:W1:Y:S08]  /*afd0*/  @P0 LDC R2, c[0x0][0x898] ;  /* 0x00022600ff020b82 */ /* 0x002e700000000800 */
[----:B------:R-:W2:Y:S01]  /*afe0*/  @P0 LDC.64 R4, c[0x0][0x888] ;  /* 0x00022200ff040b82 */ /* 0x000ea20000000a00 */
[----:B-1----:R-:W-:Y:S04]  /*aff0*/  @P0 IMAD R2, R23, R2, RZ ;  /* 0x0000000217020224 */ /* 0x002fe800078e02ff */
[----:B--2---:R-:W-:Y:S05]  /*b000*/  @P0 IMAD.WIDE R4, R2, 0x4, R4 ;  /* 0x0000000402040825 */ /* 0x004fea00078e0204 */
[----:B-----5:R2:W5:Y:S02]  /*b010*/  @P0 LDG.E R19, desc[UR50][R4.64] ;  /* 0x0000003204130981 */ /* 0x020564000c1e1900 */
[----:B--2---:R-:W3:Y:S02]  /*b020*/  @!P0 LDC R19, c[0x0][0x880] ;  /* 0x00022000ff138b82 */ /* 0x004ee40000000800 */
.L_x_156:
        /* <DEDUP_REMOVED lines=9> */
[----:B--2---:R-:W4:Y:S02]  /*b0c0*/  @!P0 LDC R17, c[0x0][0x8a8] ;  /* 0x00022a00ff118b82 */ /* 0x004f240000000800 */
.L_x_157:
[----:B------:R-:W2:Y:S01]  /*b0d0*/  SYNCS.PHASECHK.TRANS64.TRYWAIT P0, [UR43+0xc0], R0 ;  /* 0x0000c000ff0075a7 */ /* 0x000ea2000800112b */
[----:B------:R-:W-:Y:S01]  /*b0e0*/  LEA R68, R60, UR43, 0x3 ;  /* 0x0000002b3c447c11 */ /* 0x000fe2000f8e18ff */
[----:B------:R-:W-:Y:S01]  /*b0f0*/  VIADD R56, R62, UR43 ;  /* 0x0000002b3e387c36 */ /* 0x000fe20008000000 */
[----:B-1----:R-:W-:Y:S01]  /*b100*/  SHF.L.U32 R3, R58, 0x1f, RZ ;  /* 0x0000001f3a037819 */ /* 0x002fe200000006ff */
[----:B------:R-:W-:Y:S01]  /*b110*/  BSSY B0, `(.L_x_158) ;  /* 0x0000008000007945 */ /* 0x000fe20003800000 */
[----:B------:R-:W-:Y:S01]  /*b120*/  LOP3.LUT P2, RZ, R49, 0x2, RZ, 0xc0, !PT ;  /* 0x0000000231ff7812 */ /* 0x000fe2000784c0ff */
[C---:B------:R-:W-:Y:S02]  /*b130*/  VIADD R2, R56.reuse, 0x1000 ;  /* 0x0000100038027836 */ /* 0x040fe40000000000 */
[----:B------:R-:W-:Y:S01]  /*b140*/  VIADD R55, R56, 0x1020 ;  /* 0x0000102038377836 */ /* 0x000fe20000000000 */
[----:B------:R1:W1:Y:S01]  /*b150*/  SYNCS.PHASECHK.TRANS64.TRYWAIT P1, [R68+URZ+0x190], R3 ;  /* 0x00019003440075a7 */ /* 0x00026200080211ff */
[----:B--2---:R-:W-:Y:S08]  /*b160*/  @P0 BRA `(.L_x_159) ;  /* 0x0000000000080947 */ /* 0x004ff00003800000 */
[----:B------:R-:W2:Y:S02]  /*b170*/  SYNCS.PHASECHK.TRANS64.TRYWAIT P0, [UR43+0xc0], R0 ;  /* 0x0000c000ff0075a7 */ /* 0x000ea4000800112b */
[----:B--2---:R-:W-:Y:S05]  /*b180*/  @!P0 BRA `(.L_x_160) ;  /* 0x0000006400908947 */ /* 0x004fea0003800000 */
.L_x_159:
[----:B------:R-:W-:Y:S05]  /*b190*/  BSYNC B0 ;  /* 0x0000000000007941 */ /* 0x000fea0003800000 */
.L_x_158:
[----:B---3-5:R-:W-:Y:S02]  /*b1a0*/  FSETP.NEU.AND P0, PT, R19, RZ, PT ;  /* 0x000000ff1300720b */ /* 0x028fe40003f0d000 */
[----:B------:R-:W-:Y:S02]  /*b1b0*/  CS2R R34, SRZ ;  /* 0x0000000000227805 */ /* 0x000fe4000001ff00 */
[----:B------:R-:W-:Y:S02]  /*b1c0*/  CS2R R32, SRZ ;  /* 0x0000000000207805 */ /* 0x000fe4000001ff00 */
[----:B------:R-:W-:Y:S02]  /*b1d0*/  CS2R R42, SRZ ;  /* 0x00000000002a7805 */ /* 0x000fe4000001ff00 */
[----:B------:R-:W-:Y:S01]  /*b1e0*/  CS2R R40, SRZ ;  /* 0x0000000000287805 */ /* 0x000fe2000001ff00 */
[----:B------:R-:W-:Y:S01]  /*b1f0*/  @P2 VIADD R55, R2, 0xffffffe0 ;  /* 0xffffffe002372836 */ /* 0x000fe20000000000 */
[----:B------:R-:W-:Y:S01]  /*b200*/  CS2R R30, SRZ ;  /* 0x00000000001e7805 */ /* 0x000fe2000001ff00 */
[----:B------:R-:W-:Y:S01]  /*b210*/  IMAD R36, R60, 0x40, R63 ;  /* 0x000000403c247824 */ /* 0x000fe200078e023f */
[----:B------:R-:W-:Y:S02]  /*b220*/  CS2R R28, SRZ ;  /* 0x00000000001c7805 */ /* 0x000fe4000001ff00 */
[----:B------:R-:W-:Y:S02]  /*b230*/  CS2R R26, SRZ ;  /* 0x00000000001a7805 */ /* 0x000fe4000001ff00 */
[----:B------:R-:W-:Y:S02]  /*b240*/  CS2R R24, SRZ ;  /* 0x0000000000187805 */ /* 0x000fe4000001ff00 */
[----:B------:R-:W-:Y:S02]  /*b250*/  CS2R R10, SRZ ;  /* 0x00000000000a7805 */ /* 0x000fe4000001ff00 */
[----:B------:R-:W-:Y:S01]  /*b260*/  CS2R R8, SRZ ;  /* 0x0000000000087805 */ /* 0x000fe2000001ff00 */
[----:B------:R-:W-:Y:S05]  /*b270*/  @P0 WARPSYNC.ALL ;  /* 0x0000000000000948 */ /* 0x000fea0003800000 */
[----:B------:R3:W1:Y:S01]  /*b280*/  @P0 LDSM.16.MT88.4 R32, [R62+UR43+0x1000] ;  /* 0x0010002b3e20083b */ /* 0x0006620008004200 */
[----:B------:R-:W-:Y:S02]  /*b290*/  CS2R R6, SRZ ;  /* 0x0000000000067805 */ /* 0x000fe4000001ff00 */
[----:B--2---:R-:W-:Y:S04]  /*b2a0*/  CS2R R4, SRZ ;  /* 0x0000000000047805 */ /* 0x004fe8000001ff00 */
[----:B------:R3:W2:Y:S01]  /*b2b0*/  @P0 LDSM.16.MT88.4 R40, [R55] ;  /* 0x000000003728083b */ /* 0x0006a20000004200 */
[----:B------:R-:W-:Y:S11]  /*b2c0*/  ISETP.GE.AND P0, PT, R69, 0x1, PT ;  /* 0x000000014500780c */ /* 0x000ff60003f06270 */
[----:B------:R-:W-:Y:S02]  /*b2d0*/  @!UPT UIADD3 URZ, UPT, UPT, URZ, URZ, URZ ;  /* 0x000000fffffff290 */ /* 0x000fe4000fffe0ff */
[----:B------:R-:W-:Y:S05]  /*b2e0*/  @!P0 BRA `(.L_x_161) ;  /* 0x0000000000d48947 */ /* 0x000fea0003800000 */
[----:B------:R-:W-:Y:S01]  /*b2f0*/  SHF.R.U32.HI R5, RZ, 0x15, R36 ;  /* 0x00000015ff057819 */ /* 0x000fe20000011624 */
[----:B------:R-:W-:Y:S03]  /*b300*/  BSSY B0, `(.L_x_162) ;  /* 0x0000006000007945 */ /* 0x000fe60003800000 */
[----:B------:R-:W-:Y:S01]  /*b310*/  LOP3.LUT P0, RZ, R5, 0x3, R48, 0x48, !PT ;  /* 0x0000000305ff7812 */ /* 0x000fe20007804830 */
[----:B------:R-:W-:Y:S01]  /*b320*/  @!UPT UIADD3 URZ, UPT, UPT, URZ, URZ, URZ ;  /* 0x000000fffffff290 */ /* 0x000fe2000fffe0ff */
[----:B-1----:R-:W-:Y:S11]  /*b330*/  @P1 BRA `(.L_x_163) ;  /* 0x0000000000081947 */ /* 0x002ff60003800000 */
[----:B------:R-:W1:Y:S02]  /*b340*/  SYNCS.PHASECHK.TRANS64.TRYWAIT P1, [R68+URZ+0x190], R3 ;  /* 0x00019003440075a7 */ /* 0x000e6400080211ff */
[----:B-1----:R-:W-:Y:S05]  /*b350*/  @!P1 BRA `(.L_x_164) ;  /* 0x0000006400349947 */ /* 0x002fea0003800000 */
.L_x_163:
[----:B------:R-:W-:Y:S05]  /*b360*/  BSYNC B0 ;  /* 0x0000000000007941 */ /* 0x000fea0003800000 */
.L_x_162:
[----:B------:R-:W-:Y:S05]  /*b370*/  @!P0 BRA `(.L_x_165) ;  /* 0x0000000000408947 */ /* 0x000fea0003800000 */
[----:B------:R-:W1:Y:S01]  /*b380*/  LDCU.64 UR8, c[0x4][0x70] ;  /* 0x01000e00ff0877ac */ /* 0x000e620008000a00 */
[----:B------:R-:W-:Y:S01]  /*b390*/  MOV R3, 0x0 ;  /* 0x0000000000037802 */ /* 0x000fe20000000f00 */
[----:B------:R-:W-:Y:S02]  /*b3a0*/  HFMA2 R12, -RZ, RZ, 0, 5.9604644775390625e-08 ;  /* 0x00000001ff0c7431 */ /* 0x000fe400000001ff */
[----:B------:R-:W-:Y:S02]  /*b3b0*/  IMAD.MOV.U32 R8, RZ, RZ, 0x192 ;  /* 0x00000192ff087424 */ /* 0x000fe400078e00ff */
[----:B------:R-:W-:Y:S01]  /*b3c0*/  IMAD.MOV.U32 R13, RZ, RZ, RZ ;  /* 0x000000ffff0d7224 */ /* 0x000fe200078e00ff */
[----:B------:R-:W5:Y:S01]  /*b3d0*/  LDCU.64 UR6, c[0x4][0x78] ;  /* 0x01000f00ff0677ac */ /* 0x000f620008000a00 */
[----:B------:R-:W2:Y:S01]  /*b3e0*/  LDC.64 R2, c[0x4][R3] ;  /* 0x0100000003027b82 */ /* 0x000ea20000000a00 */
[----:B------:R-:W3:Y:S01]  /*b3f0*/  LDCU.64 UR4, c[0x4][0x10] ;  /* 0x01000200ff0477ac */ /* 0x000ee20008000a00 */
[----:B-1----:R-:W-:Y:S01]  /*b400*/  MOV R5, UR9 ;  /* 0x0000000900057c02 */ /* 0x002fe20008000f00 */
[----:B------:R-:W-:Y:S01]  /*b410*/  IMAD.U32 R4, RZ, RZ, UR8 ;  /* 0x00000008ff047e24 */ /* 0x000fe2000f8e00ff */
[----:B-----5:R-:W-:Y:S01]  /*b420*/  MOV R7, UR7 ;  /* 0x0000000700077c02 */ /* 0x020fe20008000f00 */
[----:B------:R-:W-:Y:S01]  /*b430*/  IMAD.U32 R6, RZ, RZ, UR6 ;  /* 0x00000006ff067e24 */ /* 0x000fe2000f8e00ff */
[----:B---3--:R-:W-:Y:S01]  /*b440*/  MOV R11, UR5 ;  /* 0x00000005000b7c02 */ /* 0x008fe20008000f00 */
[----:B------:R-:W-:Y:S02]  /*b450*/  IMAD.U32 R10, RZ, RZ, UR4 ;  /* 0x00000004ff0a7e24 */ /* 0x000fe4000f8e00ff */
[----:B------:R-:W-:Y:S07]  /*b460*/  LEPC R20, `(.L_x_165) ;  /* 0x000000001014794e */ /* 0x000fee0000000000 */
[----:B--2-4-:R-:W-:Y:S05]  /*b470*/  CALL.ABS.NOINC R2 ;  /* 0x0000000002007343 */ /* 0x014fea0003c00000 */
.L_x_165:
[----:B------:R-:W-:Y:S05]  /*b480*/  WARPSYNC.ALL ;  /* 0x0000000000007948 */ /* 0x000fea0003800000 */
[C---:B------:R-:W-:Y:S01]  /*b490*/  R2UR UR4, R36.reuse ;  /* 0x00000000240472ca */ /* 0x040fe200000e0000 */
[----:B------:R-:W-:Y:S05]  /*b4a0*/  VIADD R3, R36, 0x100000 ;  /* 0x0010000024037836 */ /* 0x000fea0000000000 */
[----:B------:R-:W-:Y:S04]  /*b4b0*/  SHF.R.U32.HI R3, RZ, 0x15, R3 ;  /* 0x00000015ff037819 */ /* 0x000fe80000011603 */
[----:B------:R-:W-:Y:S03]  /*b4c0*/  LOP3.LUT P0, RZ, R3, 0x3, R48, 0x48, !PT ;  /* 0x0000000303ff7812 */ /* 0x000fe60007804830 */
[----:B------:R-:W1:Y:S10]  /*b4d0*/  LDTM.16dp256bit.x2 R24, tmem[UR4] ;  /* 0x00000004001879ee */ /* 0x000e7400080a0000 */
[----:B-1----:R-:W-:Y:S05]  /*b4e0*/  @!P0 BRA `(.L_x_166) ;  /* 0x0000000000408947 */ /* 0x002fea0003800000 */
        /* <DEDUP_REMOVED lines=16> */
.L_x_166:
[----:B------:R-:W-:Y:S05]  /*b5f0*/  WARPSYNC.ALL ;  /* 0x0000000000007948 */ /* 0x000fea0003800000 */
[----:B------:R-:W-:Y:S11]  /*b600*/  R2UR UR4, R36 ;  /* 0x00000000240472ca */ /* 0x000ff600000e0000 */
[----:B------:R-:W-:Y:S02]  /*b610*/  @!UPT UIADD3 URZ, UPT, UPT, URZ, URZ, URZ ;  /* 0x000000fffffff290 */ /* 0x000fe4000fffe0ff */
[----:B------:R-:W1:Y:S02]  /*b620*/  LDTM.16dp256bit.x2 R4, tmem[UR4+0x100000] ;  /* 0x10000004000479ee */ /* 0x000e6400080a0000 */
[----:B-1----:R-:W-:Y:S01]  /*b630*/  NOP ;  /* 0x0000000000007918 */ /* 0x002fe20000000000 */
.L_x_161:
[--C-:B-1----:R-:W-:Y:S01]  /*b640*/  HADD2.F32 R18, -RZ, R32.reuse.H0_H0 ;  /* 0x20000020ff127230 */ /* 0x102fe20000004100 */
[----:B------:R-:W-:Y:S05]  /*b650*/  WARPSYNC.ALL ;  /* 0x0000000000007948 */ /* 0x000fea0003800000 */
[-C--:B----4-:R-:W-:Y:S01]  /*b660*/  FMUL R0, R24, R17.reuse ;  /* 0x0000001118007220 */ /* 0x090fe20000400000 */
[----:B------:R-:W-:Y:S02]  /*b670*/  HADD2.F32 R21, -RZ, R32.H1_H1 ;  /* 0x30000020ff157230 */ /* 0x000fe40000004100 */
[-C--:B------:R-:W-:Y:S01]  /*b680*/  FMUL R2, R25, R17.reuse ;  /* 0x0000001119027220 */ /* 0x080fe20000400000 */
[----:B------:R-:W-:Y:S01]  /*b690*/  FMUL R3, R26, R17 ;  /* 0x000000111a037220 */ /* 0x000fe20000400000 */
[C---:B------:R-:W-:Y:S01]  /*b6a0*/  FFMA R0, R19.reuse, R18, R0 ;  /* 0x0000001213007223 */ /* 0x040fe20000000000 */
[--C-:B------:R-:W-:Y:S02]  /*b6b0*/  HADD2.F32 R18, -RZ, R33.reuse.H0_H0 ;  /* 0x20000021ff127230 */ /* 0x100fe40000004100 */
[----:B------:R-:W-:Y:S01]  /*b6c0*/  FFMA R2, R19, R21, R2 ;  /* 0x0000001513027223 */ /* 0x000fe20000000002 */
[----:B------:R-:W-:Y:S02]  /*b6d0*/  HADD2.F32 R21, -RZ, R33.H1_H1 ;  /* 0x30000021ff157230 */ /* 0x000fe40000004100 */
[-C--:B------:R-:W-:Y:S01]  /*b6e0*/  FMUL R12, R27, R17.reuse ;  /* 0x000000111b0c7220 */ /* 0x080fe20000400000 */
[----:B------:R-:W-:Y:S01]  /*b6f0*/  FMUL R13, R4, R17 ;  /* 0x00000011040d7220 */ /* 0x000fe20000400000 */
[C---:B------:R-:W-:Y:S01]  /*b700*/  FFMA R3, R19.reuse, R18, R3 ;  /* 0x0000001213037223 */ /* 0x040fe20000000003 */
[--C-:B------:R-:W-:Y:S01]  /*b710*/  HADD2.F32 R18, -RZ, R34.reuse.H0_H0 ;  /* 0x20000022ff127230 */ /* 0x100fe20000004100 */
[----:B------:R-:W-:Y:S01]  /*b720*/  F2FP.F16.F32.PACK_AB R72, R2, R0 ;  /* 0x000000000248723e */ /* 0x000fe200000000ff */
[----:B------:R-:W-:Y:S01]  /*b730*/  FFMA R12, R19, R21, R12 ;  /* 0x00000015130c7223 */ /* 0x000fe2000000000c */
[-C--:B------:R-:W-:Y:S01]  /*b740*/  FMUL R14, R5, R17.reuse ;  /* 0x00000011050e7220 */ /* 0x080fe20000400000 */
[-C--:B------:R-:W-:Y:S01]  /*b750*/  FMUL R4, R28, R17.reuse ;  /* 0x000000111c047220 */ /* 0x080fe20000400000 */
[----:B------:R-:W-:Y:S02]  /*b760*/  HADD2.F32 R20, -RZ, R34.H1_H1 ;  /* 0x30000022ff147230 */ /* 0x000fe40000004100 */
[----:B------:R-:W-:Y:S01]  /*b770*/  FMUL R15, R6, R17 ;  /* 0x00000011060f7220 */ /* 0x000fe20000400000 */
[----:B------:R-:W-:Y:S01]  /*b780*/  F2FP.F16.F32.PACK_AB R73, R12, R3 ;  /* 0x000000030c49723e */ /* 0x000fe200000000ff */
[----:B------:R-:W-:Y:S01]  /*b790*/  FFMA R4, R19, R18, R4 ;  /* 0x0000001213047223 */ /* 0x000fe20000000004 */
[-C--:B------:R-:W-:Y:S01]  /*b7a0*/  FMUL R5, R29, R17.reuse ;  /* 0x000000111d057220 */ /* 0x080fe20000400000 */
[--C-:B------:R-:W-:Y:S02]  /*b7b0*/  HADD2.F32 R21, -RZ, R35.reuse.H0_H0 ;  /* 0x20000023ff157230 */ /* 0x100fe40000004100 */
[-C--:B------:R-:W-:Y:S01]  /*b7c0*/  FMUL R6, R30, R17.reuse ;  /* 0x000000111e067220 */ /* 0x080fe20000400000 */
[----:B------:R-:W-:Y:S01]  /*b7d0*/  FMUL R16, R7, R17 ;  /* 0x0000001107107220 */ /* 0x000fe20000400000 */
[C---:B------:R-:W-:Y:S01]  /*b7e0*/  FFMA R5, R19.reuse, R20, R5 ;  /* 0x0000001413057223 */ /* 0x040fe20000000005 */
[----:B------:R-:W-:Y:S02]  /*b7f0*/  HADD2.F32 R18, -RZ, R35.H1_H1 ;  /* 0x30000023ff127230 */ /* 0x000fe40000004100 */
[----:B------:R-:W-:Y:S01]  /*b800*/  FFMA R6, R19, R21, R6 ;  /* 0x0000001513067223 */ /* 0x000fe20000000006 */
[-C--:B------:R-:W-:Y:S01]  /*b810*/  FMUL R7, R31, R17.reuse ;  /* 0x000000111f077220 */ /* 0x080fe20000400000 */
[--C-:B--2---:R-:W-:Y:S02]  /*b820*/  HADD2.F32 R20, -RZ, R40.reuse.H0_H0 ;  /* 0x20000028ff147230 */ /* 0x104fe40000004100 */
[----:B------:R-:W-:Y:S01]  /*b830*/  FMUL R8, R8, R17 ;  /* 0x0000001108087220 */ /* 0x000fe20000400000 */
[----:B------:R-:W-:Y:S02]  /*b840*/  HADD2.F32 R21, -RZ, R40.H1_H1 ;  /* 0x30000028ff157230 */ /* 0x000fe40000004100 */
[C---:B------:R-:W-:Y:S01]  /*b850*/  FFMA R7, R19.reuse, R18, R7 ;  /* 0x0000001213077223 */ /* 0x040fe20000000007 */
[--C-:B------:R-:W-:Y:S02]  /*b860*/  HADD2.F32 R22, -RZ, R41.reuse.H0_H0 ;  /* 0x20000029ff167230 */ /* 0x100fe40000004100 */
[C---:B------:R-:W-:Y:S01]  /*b870*/  FFMA R13, R19.reuse, R20, R13 ;  /* 0x00000014130d7223 */ /* 0x040fe2000000000d */
[----:B------:R-:W-:Y:S02]  /*b880*/  HADD2.F32 R18, -RZ, R41.H1_H1 ;  /* 0x30000029ff127230 */ /* 0x000fe40000004100 */
[C---:B------:R-:W-:Y:S01]  /*b890*/  FFMA R14, R19.reuse, R21, R14 ;  /* 0x00000015130e7223 */ /* 0x040fe2000000000e */
[--C-:B------:R-:W-:Y:S02]  /*b8a0*/  HADD2.F32 R21, -RZ, R42.reuse.H0_H0 ;  /* 0x2000002aff157230 */ /* 0x100fe40000004100 */
[----:B------:R-:W-:Y:S01]  /*b8b0*/  FFMA R15, R19, R22, R15 ;  /* 0x00000016130f7223 */ /* 0x000fe2000000000f */
[----:B------:R-:W-:Y:S02]  /*b8c0*/  HADD2.F32 R20, -RZ, R42.H1_H1 ;  /* 0x3000002aff147230 */ /* 0x000fe40000004100 */
[-C--:B------:R-:W-:Y:S01]  /*b8d0*/  FMUL R9, R9, R17.reuse ;  /* 0x0000001109097220 */ /* 0x080fe20000400000 */
[--C-:B------:R-:W-:Y:S02]  /*b8e0*/  HADD2.F32 R23, -RZ, R43.reuse.H0_H0 ;  /* 0x2000002bff177230 */ /* 0x100fe40000004100 */
[-C--:B------:R-:W-:Y:S01]  /*b8f0*/  FMUL R10, R10, R17.reuse ;  /* 0x000000110a0a7220 */ /* 0x080fe20000400000 */
[----:B------:R-:W-:Y:S02]  /*b900*/  HADD2.F32 R22, -RZ, R43.H1_H1 ;  /* 0x3000002bff167230 */ /* 0x000fe40000004100 */
[----:B------:R-:W-:Y:S01]  /*b910*/  FFMA R16, R19, R18, R16 ;  /* 0x0000001213107223 */ /* 0x000fe20000000010 */
[----:B------:R-:W-:Y:S01]  /*b920*/  FMUL R11, R11, R17 ;  /* 0x000000110b0b7220 */ /* 0x000fe20000400000 */
[C---:B------:R-:W-:Y:S01]  /*b930*/  FFMA R8, R19.reuse, R21, R8 ;  /* 0x0000001513087223 */ /* 0x040fe20000000008 */
[C---:B------:R-:W-:Y:S01]  /*b940*/  FFMA R9, R19.reuse, R20, R9 ;  /* 0x0000001413097223 */ /* 0x040fe20000000009 */
[C---:B------:R-:W-:Y:S01]  /*b950*/  FFMA R10, R19.reuse, R23, R10 ;  /* 0x00000017130a7223 */ /* 0x040fe2000000000a */
[----:B------:R-:W-:Y:S01]  /*b960*/  FFMA R11, R19, R22, R11 ;  /* 0x00000016130b7223 */ /* 0x000fe2000000000b */
[----:B------:R-:W-:Y:S01]  /*b970*/  F2FP.F16.F32.PACK_AB R74, R5, R4 ;  /* 0x00000004054a723e */ /* 0x000fe200000000ff */
[----:B------:R-:W-:Y:S01]  /*b980*/  BSSY.RECONVERGENT B0, `(.L_x_167) ;  /* 0x000001c000007945 */ /* 0x000fe20003800200 */
[----:B------:R-:W-:Y:S02]  /*b990*/  F2FP.F16.F32.PACK_AB R75, R7, R6 ;  /* 0x00000006074b723e */ /* 0x000fe400000000ff */
[----:B------:R-:W-:Y:S02]  /*b9a0*/  F2FP.F16.F32.PACK_AB R76, R14, R13 ;  /* 0x0000000d0e4c723e */ /* 0x000fe400000000ff */
[----:B------:R-:W-:Y:S01]  /*b9b0*/  F2FP.F16.F32.PACK_AB R77, R16, R15 ;  /* 0x0000000f104d723e */ /* 0x000fe200000000ff */
[----:B------:R1:W-:Y:S01]  /*b9c0*/  STSM.16.MT88.4 [R56+0x1000], R72 ;  /* 0x0010004838007844 */ /* 0x0003e20000004200 */
[----:B------:R-:W-:Y:S02]  /*b9d0*/  F2FP.F16.F32.PACK_AB R78, R9, R8 ;  /* 0x00000008094e723e */ /* 0x000fe400000000ff */
[----:B------:R-:W-:Y:S02]  /*b9e0*/  F2FP.F16.F32.PACK_AB R79, R11, R10 ;  /* 0x0000000a0b4f723e */ /* 0x000fe400000000ff */
[----:B------:R-:W-:Y:S03]  /*b9f0*/  ISETP.NE.AND P0, PT, R70, RZ, PT ;  /* 0x000000ff4600720c */ /* 0x000fe60003f05270 */
[----:B------:R1:W-:Y:S01]  /*ba00*/  STSM.16.MT88.4 [R55], R76 ;  /* 0x0000004c37007844 */ /* 0x0003e20000004200 */
[----:B------:R-:W-:Y:S01]  /*ba10*/  @!PT LDS RZ, [RZ] ;  /* 0x00000000fffff984 */ /* 0x000fe20000000800 */
[----:B------:R-:W-:Y:S01]  /*ba20*/  @!PT LDS RZ, [RZ] ;  /* 0x00000000fffff984 */ /* 0x000fe20000000800 */
[----:B------:R-:W-:Y:S01]  /*ba30*/  @!PT LDS RZ, [RZ] ;  /* 0x00000000fffff984 */ /* 0x000fe20000000800 */
[----:B------:R-:W-:Y:S01]  /*ba40*/  @!PT LDS RZ, [RZ] ;  /* 0x00000000fffff984 */ /* 0x000fe20000000800 */
[----:B------:R2:W-:Y:S07]  /*ba50*/  MEMBAR.ALL.CTA ;  /* 0x0000000000007992 */ /* 0x0005ee0000008000 */
[----:B--2---:R-:W2:Y:S02]  /*ba60*/  FENCE.VIEW.ASYNC.S ;  /* 0x00000000000073c6 */ /* 0x004ea40000000000 */
[----:B--2---:R-:W-:Y:S06]  /*ba70*/  BAR.SYNC.DEFER_BLOCKING 0x1, 0x80 ;  /* 0x0042000000007b1d */ /* 0x004fec0000010000 */
[----:B------:R-:W-:Y:S05]  /*ba80*/  @!P0 BRA `(.L_x_168) ;  /* 0x00000000002c8947 */ /* 0x000fea0003800000 */
[----:B------:R-:W-:Y:S02]  /*ba90*/  UIADD3 UR7, UPT, UPT, UR43, 0x1000, URZ ;  /* 0x000010002b077890 */ /* 0x000fe4000fffe0ff */
[----:B------:R-:W-:Y:S02]  /*baa0*/  UIADD3 UR6, UPT, UPT, UR42, 0x40, URZ ;  /* 0x000000402a067890 */ /* 0x000fe4000fffe0ff */
[----:B------:R-:W-:Y:S02]  /*bab0*/  UIADD3 UR4, UPT, UPT, UR43, 0x1800, URZ ;  /* 0x000018002b047890 */ /* 0x000fe4000fffe0ff */
[----:B------:R-:W-:Y:S01]  /*bac0*/  MOV R50, UR7 ;  /* 0x0000000700327c02 */ /* 0x000fe20008000f00 */
[----:B------:R-:W-:Y:S03]  /*bad0*/  UMOV UR5, UR41 ;  /* 0x0000002900057c82 */ /* 0x000fe60008000000 */
[----:B------:R-:W-:Y:S11]  /*bae0*/  R2UR UR40, R50 ;  /* 0x00000000322872ca */ /* 0x000ff600000e0000 */
[----:B------:R-:W-:Y:S02]  /*baf0*/  @!UPT UIADD3 URZ, UPT, UPT, URZ, URZ, URZ ;  /* 0x000000fffffff290 */ /* 0x000fe4000fffe0ff */
[----:B------:R2:W-:Y:S01]  /*bb00*/  UTMASTG.2D [UR40], [UR56] ;  /* 0x00000028380073b5 */ /* 0x0005e20008008000 */
[----:B------:R2:W-:Y:S01]  /*bb10*/  UTMASTG.2D [UR4], [UR56] ;  /* 0x00000004380073b5 */ /* 0x0005e20008008000 */
[----:B------:R0:W-:Y:S01]  /*bb20*/  UTMACMDFLUSH ;  /* 0x00000000000079b7 */ /* 0x0001e20000000000 */
[----:B--2---:R-:W-:Y:S04]  /*bb30*/  DEPBAR.LE SB0, 0x1 ;  /* 0x000080400000791a */ /* 0x004fe80000000000 */
.L_x_168:
[----:B------:R-:W-:Y:S05]  /*bb40*/  BSYNC.RECONVERGENT B0 ;  /* 0x0000000000007941 */ /* 0x000fea0003800200 */
.L_x_167:
[----:B------:R-:W-:Y:S01]  /*bb50*/  UISETP.NE.AND UP1, UPT, UR54, URZ, UPT ;  /* 0x000000ff3600728c */ /* 0x000fe2000bf25270 */
[----:B------:R-:W-:Y:S01]  /*bb60*/  BAR.SYNC.DEFER_BLOCKING 0x1, 0x80 ;  /* 0x0042000000007b1d */ /* 0x000fe20000010000 */
[----:B------:R-:W-:Y:S04]  /*bb70*/  SHF.L.U32 R3, R61, 0x1f, RZ ;  /* 0x0000001f3d037819 */ /* 0x000fe800000006ff */
[----:B------:R-:W-:Y:S05]  /*bb80*/  PLOP3.LUT P0, PT, PT, PT, UP1, 0x80, 0x8 ;  /* 0x000000000008781c */ /* 0x000fea0003f0f018 */
[----:B------:R-:W-:Y:S04]  /*bb90*/  @UP1 ULEA UR4, UR53, UR43, 0x3 ;  /* 0x0000002b35041291 */ /* 0x000fe8000f8e18ff */
[----:B------:R-:W-:Y:S04]  /*bba0*/  @UP1 UIADD3 UR4, UPT, UPT, UR4, 0xe0, URZ ;  /* 0x000000e004041890 */ /* 0x000fe8000fffe0ff */
[----:B------:R-:W-:Y:S09]  /*bbb0*/  @UP1 UPRMT UR4, UR52, 0x654, UR4 ;  /* 0x0000065434041896 */ /* 0x000ff20008000004 */
[----:B------:R-:W-:Y:S01]  /*bbc0*/  @P0 SYNCS.ARRIVE.TRANS64.RED.A1T0 RZ, [UR4], RZ ;  /* 0x000000ffffff09a7 */ /* 0x000fe20008100404 */
[----:B------:R-:W-:Y:S01]  /*bbd0*/  @UP1 UIADD3 UR4, UPT, UPT, UR53, 0x1, URZ ;  /* 0x0000000135041890 */ /* 0x000fe2000fffe0ff */
[----:B------:R-:W-:Y:S01]  /*bbe0*/  BSSY B0, `(.L_x_169) ;  /* 0x0000008000007945 */ /* 0x000fe20003800000 */
[----:B------:R-:W-:Y:S02]  /*bbf0*/  FSETP.NEU.AND P0, PT, R19, RZ, PT ;  /* 0x000000ff1300720b */ /* 0x000fe40003f0d000 */
[----:B------:R-:W-:Y:S01]  /*bc00*/  @UP1 UISETP.NE.AND UP0, UPT, UR4, 0x4, UPT ;  /* 0x000000040400188c */ /* 0x000fe2000bf05270 */
[----:B------:R-:W2:Y:S03]  /*bc10*/  SYNCS.PHASECHK.TRANS64.TRYWAIT P1, [UR43+0xc8], R3 ;  /* 0x0000c803ff0075a7 */ /* 0x000ea6000802112b */
[----:B------:R-:W-:Y:S01]  /*bc20*/  @UP1 USEL UR53, UR4, URZ, UP0 ;  /* 0x000000ff04351287 */ /* 0x000fe20008000000 */
[----:B--2---:R-:W-:Y:S11]  /*bc30*/  @P1 BRA `(.L_x_170) ;  /* 0x0000000000081947 */ /* 0x004ff60003800000 */
[----:B------:R-:W2:Y:S02]  /*bc40*/  SYNCS.PHASECHK.TRANS64.TRYWAIT P1, [UR43+0xc8], R3 ;  /* 0x0000c803ff0075a7 */ /* 0x000ea4000802112b */
[----:B--2---:R-:W-:Y:S05]  /*bc50*/  @!P1 BRA `(.L_x_171) ;  /* 0x0000005c00089947 */ /* 0x004fea0003800000 */
.L_x_170:
[----:B------:R-:W-:Y:S05]  /*bc60*/  BSYNC B0 ;  /* 0x0000000000007941 */ /* 0x000fea0003800000 */
.L_x_169:
[----:B------:R-:W-:Y:S05]  /*bc70*/  @P0 WARPSYNC.ALL ;  /* 0x0000000000000948 */ /* 0x000fea0003800000 */
[----:B------:R4:W1:Y:S01]  /*bc80*/  @P0 LDSM.16.MT88.4 R32, [R62+UR43+0x2000] ;  /* 0x0020002b3e20083b */ /* 0x0008620008004200 */
[----:B------:R-:W-:Y:S02]  /*bc90*/  CS2R R30, SRZ ;  /* 0x00000000001e7805 */ /* 0x000fe4000001ff00 */
[----:B------:R-:W-:Y:S02]  /*bca0*/  CS2R R28, SRZ ;  /* 0x00000000001c7805 */ /* 0x000fe4000001ff00 */
[----:B------:R-:W-:Y:S01]  /*bcb0*/  CS2R R26, SRZ ;  /* 0x00000000001a7805 */ /* 0x000fe2000001ff00 */
[----:B------:R4:W1:Y:S01]  /*bcc0*/  @P0 LDSM.16.MT88.4 R40, [R55+0x1000] ;  /* 0x001000003728083b */ /* 0x0008620000004200 */
[----:B------:R-:W-:Y:S02]  /*bcd0*/  ISETP.GE.AND P0, PT, R69, 0x1, PT ;  /* 0x000000014500780c */ /* 0x000fe40003f06270 */
[----:B------:R-:W-:Y:S02]  /*bce0*/  CS2R R24, SRZ ;  /* 0x0000000000187805 */ /* 0x000fe4000001ff00 */
[----:B------:R-:W-:Y:S02]  /*bcf0*/  CS2R R10, SRZ ;  /* 0x00000000000a7805 */ /* 0x000fe4000001ff00 */
[----:B------:R-:W-:Y:S02]  /*bd00*/  CS2R R8, SRZ ;  /* 0x0000000000087805 */ /* 0x000fe4000001ff00 */
[----:B------:R-:W-:Y:S02]  /*bd10*/  CS2R R6, SRZ ;  /* 0x0000000000067805 */ /* 0x000fe4000001ff00 */
[----:B------:R-:W-:Y:S03]  /*bd20*/  CS2R R4, SRZ ;  /* 0x0000000000047805 */ /* 0x000fe6000001ff00 */
[----:B------:R-:W-:Y:S05]  /*bd30*/  @!P0 BRA `(.L_x_172) ;  /* 0x0000000000c48947 */ /* 0x000fea0003800000 */
[----:B--2---:R-:W-:Y:S05]  /*bd40*/  VIADD R3, R36, 0x10 ;  /* 0x0000001024037836 */ /* 0x004fea0000000000 */
[----:B------:R-:W-:Y:S04]  /*bd50*/  SHF.R.U32.HI R3, RZ, 0x15, R3 ;  /* 0x00000015ff037819 */ /* 0x000fe80000011603 */
[----:B------:R-:W-:Y:S11]  /*bd60*/  LOP3.LUT P0, RZ, R3, 0x3, R48, 0x48, !PT ;  /* 0x0000000303ff7812 */ /* 0x000ff60007804830 */
[----:B------:R-:W-:Y:S02]  /*bd70*/  @!UPT UIADD3 URZ, UPT, UPT, URZ, URZ, URZ ;  /* 0x000000fffffff290 */ /* 0x000fe4000fffe0ff */
[----:B------:R-:W-:Y:S05]  /*bd80*/  @!P0 BRA `(.L_x_173) ;  /* 0x0000000000408947 */ /* 0x000fea0003800000 */
[----:B------:R-:W2:Y:S01]  /*bd90*/  LDCU.64 UR8, c[0x4][0x70] ;  /* 0x01000e00ff0877ac */ /* 0x000ea20008000a00 */
[----:B------:R-:W-:Y:S01]  /*bda0*/  MOV R3, 0x0 ;  /* 0x0000000000037802 */ /* 0x000fe20000000f00 */
[----:B------:R-:W-:Y:S02]  /*bdb0*/  HFMA2 R12, -RZ, RZ, 0, 5.9604644775390625e-08 ;  /* 0x00000001ff0c7431 */ /* 0x000fe400000001ff */
[----:B------:R-:W-:Y:S02]  /*bdc0*/  IMAD.MOV.U32 R8, RZ, RZ, 0x192 ;  /* 0x00000192ff087424 */ /* 0x000fe400078e00ff */
[----:B------:R-:W-:Y:S01]  /*bdd0*/  IMAD.MOV.U32 R13, RZ, RZ, RZ ;  /* 0x000000ffff0d7224 */ /* 0x000fe200078e00ff */
[----:B------:R-:W5:Y:S01]  /*bde0*/  LDCU.64 UR6, c[0x4][0x78] ;  /* 0x01000f00ff0677ac */ /* 0x000f620008000a00 */
[----:B------:R-:W1:Y:S01]  /*bdf0*/  LDC.64 R2, c[0x4][R3] ;  /* 0x0100000003027b82 */ /* 0x000e620000000a00 */
[----:B------:R-:W3:Y:S01]  /*be00*/  LDCU.64 UR4, c[0x4][0x10] ;  /* 0x01000200ff0477ac */ /* 0x000ee20008000a00 */
[----:B--2---:R-:W-:Y:S01]  /*be10*/  MOV R5, UR9 ;  /* 0x0000000900057c02 */ /* 0x004fe20008000f00 */
[----:B------:R-:W-:Y:S01]  /*be20*/  IMAD.U32 R4, RZ, RZ, UR8 ;  /* 0x00000008ff047e24 */ /* 0x000fe2000f8e00ff */
[----:B-----5:R-:W-:Y:S01]  /*be30*/  MOV R7, UR7 ;  /* 0x0000000700077c02 */ /* 0x020fe20008000f00 */
[----:B------:R-:W-:Y:S01]  /*be40*/  IMAD.U32 R6, RZ, RZ, UR6 ;  /* 0x00000006ff067e24 */ /* 0x000fe2000f8e00ff */
[----:B---3--:R-:W-:Y:S01]  /*be50*/  MOV R11, UR5 ;  /* 0x00000005000b7c02 */ /* 0x008fe20008000f00 */
[----:B------:R-:W-:Y:S02]  /*be60*/  IMAD.U32 R10, RZ, RZ, UR4 ;  /* 0x00000004ff0a7e24 */ /* 0x000fe4000f8e00ff */
[----:B------:R-:W-:Y:S07]  /*be70*/  LEPC R20, `(.L_x_173) ;  /* 0x000000001014794e */ /* 0x000fee0000000000 */
[----:B-1--4-:R-:W-:Y:S05]  /*be80*/  CALL.ABS.NOINC R2 ;  /* 0x0000000002007343 */ /* 0x012fea0003c00000 */
.L_x_173:
[----:B------:R-:W-:Y:S05]  /*be90*/  WARPSYNC.ALL ;  /* 0x0000000000007948 */ /* 0x000fea0003800000 */
[C---:B------:R-:W-:Y:S01]  /*bea0*/  R2UR UR4, R36.reuse ;  /* 0x00000000240472ca */ /* 0x040fe200000e0000 */
[----:B------:R-:W-:Y:S05]  /*beb0*/  VIADD R3, R36, 0x100010 ;  /* 0x0010001024037836 */ /* 0x000fea0000000000 */
[----:B------:R-:W-:Y:S04]  /*bec0*/  SHF.R.U32.HI R3, RZ, 0x15, R3 ;  /* 0x00000015ff037819 */ /* 0x000fe80000011603 */
[----:B------:R-:W-:Y:S03]  /*bed0*/  LOP3.LUT P0, RZ, R3, 0x3, R48, 0x48, !PT ;  /* 0x0000000303ff7812 */ /* 0x000fe60007804830 */
[----:B------:R-:W2:Y:S10]  /*bee0*/  LDTM.16dp256bit.x2 R24, tmem[UR4+0x10] ;  /* 0x00001004001879ee */ /* 0x000eb400080a0000 */
[----:B--2---:R-:W-:Y:S05]  /*bef0*/  @!P0 BRA `(.L_x_174) ;  /* 0x0000000000408947 */ /* 0x004fea0003800000 */
        /* <DEDUP_REMOVED lines=16> */
.L_x_174:
[----:B------:R-:W-:Y:S05]  /*c000*/  WARPSYNC.ALL ;  /* 0x0000000000007948 */ /* 0x000fea0003800000 */
[----:B------:R-:W-:Y:S11]  /*c010*/  R2UR UR4, R36 ;  /* 0x00000000240472ca */ /* 0x000ff600000e0000 */
[----:B------:R-:W-:Y:S02]  /*c020*/  @!UPT UIADD3 URZ, UPT, UPT, URZ, URZ, URZ ;  /* 0x000000fffffff290 */ /* 0x000fe4000fffe0ff */
[----:B------:R-:W2:Y:S02]  /*c030*/  LDTM.16dp256bit.x2 R4, tmem[UR4+0x100010] ;  /* 0x10001004000479ee */ /* 0x000ea400080a0000 */
[----:B--2---:R-:W-:Y:S01]  /*c040*/  NOP ;  /* 0x0000000000007918 */ /* 0x004fe20000000000 */
.L_x_172:
[--C-:B-1----:R-:W-:Y:S01]  /*c050*/  HADD2.F32 R18, -RZ, R32.reuse.H0_H0 ;  /* 0x20000020ff127230 */ /* 0x102fe20000004100 */
[----:B------:R-:W-:Y:S05]  /*c060*/  WARPSYNC.ALL ;  /* 0x0000000000007948 */ /* 0x000fea0003800000 */
[-C--:B--2---:R-:W-:Y:S01]  /*c070*/  FMUL R0, R24, R17.reuse ;  /* 0x0000001118007220 */ /* 0x084fe20000400000 */
        /* <DEDUP_REMOVED lines=27> */
[--C-:B------:R-:W-:Y:S02]  /*c230*/  HADD2.F32 R20, -RZ, R40.reuse.H0_H0 ;  /* 0x20000028ff147230 */ /* 0x100fe40000004100 */
        /* <DEDUP_REMOVED lines=29> */
[----:B------:R1:W-:Y:S01]  /*c410*/  STSM.16.MT88.4 [R55+0x1000], R76 ;  /* 0x0010004c37007844 */ /* 0x0003e20000004200 */
        /* <DEDUP_REMOVED lines=9> */
[----:B------:R-:W-:Y:S01]  /*c4b0*/  UIADD3 UR8, UPT, UPT, UR43, 0x2000, URZ ;  /* 0x000020002b087890 */ /* 0x000fe2000fffe0ff */
[----:B------:R-:W-:Y:S01]  /*c4c0*/  UMOV UR9, UR41 ;  /* 0x0000002900097c82 */ /* 0x000fe20008000000 */
[----:B------:R-:W-:Y:S02]  /*c4d0*/  UIADD3 UR6, UPT, UPT, UR42, 0x50, URZ ;  /* 0x000000502a067890 */ /* 0x000fe4000fffe0ff */
[----:B------:R-:W-:Y:S01]  /*c4e0*/  UIADD3 UR4, UPT, UPT, UR43, 0x2800, URZ ;  /* 0x000028002b047890 */ /* 0x000fe2000fffe0ff */
[----:B------:R-:W-:Y:S04]  /*c4f0*/  UMOV UR5, UR41 ;  /* 0x0000002900057c82 */ /* 0x000fe80008000000 */
[----:B------:R2:W-:Y:S04]  /*c500*/  UTMASTG.2D [UR8], [UR56] ;  /* 0x00000008380073b5 */ /* 0x0005e80008008000 */
[----:B------:R2:W-:Y:S01]  /*c510*/  UTMASTG.2D [UR4], [UR56] ;  /* 0x00000004380073b5 */ /* 0x0005e20008008000 */
[----:B------:R0:W-:Y:S01]  /*c520*/  UTMACMDFLUSH ;  /* 0x00000000000079b7 */ /* 0x0001e20000000000 */
[----:B--2---:R-:W-:Y:S04]  /*c530*/  DEPBAR.LE SB0, 0x1 ;  /* 0x000080400000791a */ /* 0x004fe80000000000 */
.L_x_176:
[----:B------:R-:W-:Y:S05]  /*c540*/  BSYNC.RECONVERGENT B0 ;  /* 0x0000000000007941 */ /* 0x000fea0003800200 */
.L_x_175:
[----:B------:R-:W-:Y:S01]  /*c550*/  BAR.SYNC.DEFER_BLOCKING 0x1, 0x80 ;  /* 0x0042000000007b1d */ /* 0x000fe20000010000 */
[----:B------:R-:W-:Y:S01]  /*c560*/  ULEA UR4, UR53, UR43, 0x3 ;  /* 0x0000002b35047291 */ /* 0x000fe2000f8e18ff */
[----:B------:R-:W-:Y:S01]  /*c570*/  SHF.L.U32 R3, R61, 0x1f, RZ ;  /* 0x0000001f3d037819 */ /* 0x000fe200000006ff */
[----:B------:R-:W-:Y:S01]  /*c580*/  UIADD3 UR40, UPT, UPT, UR53, 0x1, URZ ;  /* 0x0000000135287890 */ /* 0x000fe2000fffe0ff */
[----:B------:R-:W-:Y:S01]  /*c590*/  FSETP.NEU.AND P0, PT, R19, RZ, PT ;  /* 0x000000ff1300720b */ /* 0x000fe20003f0d000 */
[----:B------:R-:W-:Y:S04]  /*c5a0*/  UIADD3 UR4, UPT, UPT, UR4, 0xe0, URZ ;  /* 0x000000e004047890 */ /* 0x000fe8000fffe0ff */
[----:B------:R-:W-:Y:S09]  /*c5b0*/  UPRMT UR4, UR52, 0x654, UR4 ;  /* 0x0000065434047896 */ /* 0x000ff20008000004 */
[----:B------:R-:W-:Y:S01]  /*c5c0*/  SYNCS.ARRIVE.TRANS64.RED.A1T0 RZ, [UR4], RZ ;  /* 0x000000ffffff79a7 */ /* 0x000fe20008100404 */
[----:B------:R-:W-:Y:S01]  /*c5d0*/  BSSY B0, `(.L_x_177) ;  /* 0x0000005000007945 */ /* 0x000fe20003800000 */
[----:B------:R-:W2:Y:S03]  /*c5e0*/  SYNCS.PHASECHK.TRANS64.TRYWAIT P1, [UR43+0xd0], R3 ;  /* 0x0000d003ff0075a7 */ /* 0x000ea6000802112b */
[----:B--2---:R-:W-:Y:S05]  /*c5f0*/  @P1 BRA `(.L_x_178) ;  /* 0x0000000000081947 */ /* 0x004fea0003800000 */
[----:B------:R-:W2:Y:S02]  /*c600*/  SYNCS.PHASECHK.TRANS64.TRYWAIT P1, [UR43+0xd0], R3 ;  /* 0x0000d003ff0075a7 */ /* 0x000ea4000802112b */
[----:B--2---:R-:W-:Y:S05]  /*c610*/  @!P1 BRA `(.L_x_179) ;  /* 0x0000005000b09947 */ /* 0x004fea0003800000 */
.L_x_178:
[----:B------:R-:W-:Y:S05]  /*c620*/  BSYNC B0 ;  /* 0x0000000000007941 */ /* 0x000fea0003800000 */
.L_x_177:
        /* <DEDUP_REMOVED lines=34> */
.L_x_181:
        /* <DEDUP_REMOVED lines=23> */
.L_x_182:
[----:B------:R-:W-:Y:S05]  /*c9c0*/  WARPSYNC.ALL ;  /* 0x0000000000007948 */ /* 0x000fea0003800000 */
[----:B------:R-:W-:Y:S11]  /*c9d0*/  R2UR UR4, R36 ;  /* 0x00000000240472ca */ /* 0x000ff600000e0000 */
[----:B------:R-:W-:Y:S02]  /*c9e0*/  @!UPT UIADD3 URZ, UPT, UPT, URZ, URZ, URZ ;  /* 0x000000fffffff290 */ /* 0x000fe4000fffe0ff */
[----:B------:R-:W2:Y:S02]  /*c9f0*/  LDTM.16dp256bit.x2 R4, tmem[UR4+0x100020] ;  /* 0x10002004000479ee */ /* 0x000ea400080a0000 */
[----:B--2---:R-:W-:Y:S01]  /*ca00*/  NOP ;  /* 0x0000000000007918 */ /* 0x004fe20000000000 */
.L_x_180:
        /* <DEDUP_REMOVED lines=79> */
.L_x_184:
[----:B------:R-:W-:Y:S05]  /*cf00*/  BSYNC.RECONVERGENT B0 ;  /* 0x0000000000007941 */ /* 0x000fea0003800200 */
.L_x_183:
[----:B------:R-:W-:Y:S01]  /*cf10*/  UISETP.NE.AND UP0, UPT, UR40, 0x4, UPT ;  /* 0x000000042800788c */ /* 0x000fe2000bf05270 */
[----:B------:R-:W-:Y:S01]  /*cf20*/  BAR.SYNC.DEFER_BLOCKING 0x1, 0x80 ;  /* 0x0042000000007b1d */ /* 0x000fe20000010000 */
[----:B------:R-:W-:Y:S02]  /*cf30*/  SHF.L.U32 R3, R61, 0x1f, RZ ;  /* 0x0000001f3d037819 */ /* 0x000fe400000006ff */
[----:B------:R-:W-:Y:S01]  /*cf40*/  USEL UR5, UR40, URZ, UP0 ;  /* 0x000000ff28057287 */ /* 0x000fe20008000000 */
[----:B------:R-:W-:Y:S03]  /*cf50*/  FSETP.NEU.AND P0, PT, R19, RZ, PT ;  /* 0x000000ff1300720b */ /* 0x000fe60003f0d000 */
[----:B------:R-:W-:Y:S02]  /*cf60*/  ULEA UR4, UR5, UR43, 0x3 ;  /* 0x0000002b05047291 */ /* 0x000fe4000f8e18ff */
[----:B------:R-:W-:Y:S02]  /*cf70*/  UIADD3 UR5, UPT, UPT, UR5, 0x1, URZ ;  /* 0x0000000105057890 */ /* 0x000fe4000fffe0ff */
[----:B------:R-:W-:Y:S02]  /*cf80*/  UIADD3 UR4, UPT, UPT, UR4, 0xe0, URZ ;  /* 0x000000e004047890 */ /* 0x000fe4000fffe0ff */
[----:B------:R-:W-:Y:S02]  /*cf90*/  UISETP.NE.AND UP0, UPT, UR5, 0x4, UPT ;  /* 0x000000040500788c */ /* 0x000fe4000bf05270 */
[----:B------:R-:W-:Y:S02]  /*cfa0*/  UPRMT UR4, UR52, 0x654, UR4 ;  /* 0x0000065434047896 */ /* 0x000fe40008000004 */
[----:B------:R-:W-:Y:S07]  /*cfb0*/  USEL UR53, UR5, URZ, UP0 ;  /* 0x000000ff05357287 */ /* 0x000fee0008000000 */
[----:B------:R-:W-:Y:S01]  /*cfc0*/  SYNCS.ARRIVE.TRANS64.RED.A1T0 RZ, [UR4], RZ ;  /* 0x000000ffffff79a7 */ /* 0x000fe20008100404 */
[----:B------:R-:W-:Y:S01]  /*cfd0*/  BSSY B0, `(.L_x_185) ;  /* 0x0000005000007945 */ /* 0x000fe20003800000 */
[----:B------:R-:W2:Y:S03]  /*cfe0*/  SYNCS.PHASECHK.TRANS64.TRYWAIT P1, [UR43+0xd8], R3 ;  /* 0x0000d803ff0075a7 */ /* 0x000ea6000802112b */
[----:B--2---:R-:W-:Y:S05]  /*cff0*/  @P1 BRA `(.L_x_186) ;  /* 0x0000000000081947 */ /* 0x004fea0003800000 */
[----:B------:R-:W2:Y:S02]  /*d000*/  SYNCS.PHASECHK.TRANS64.TRYWAIT P1, [UR43+0xd8], R3 ;  /* 0x0000d803ff0075a7 */ /* 0x000ea4000802112b */
[----:B--2---:R-:W-:Y:S05]  /*d010*/  @!P1 BRA `(.L_x_187) ;  /* 0x0000004800489947 */ /* 0x004fea0003800000 */
.L_x_186:
[----:B------:R-:W-:Y:S05]  /*d020*/  BSYNC B0 ;  /* 0x0000000000007941 */ /* 0x000fea0003800000 */
.L_x_185:
        /* <DEDUP_REMOVED lines=34> */
.L_x_189:
        /* <DEDUP_REMOVED lines=23> */
.L_x_190:
[----:B------:R-:W-:Y:S05]  /*d3c0*/  WARPSYNC.ALL ;  /* 0x0000000000007948 */ /* 0x000fea0003800000 */
[----:B------:R-:W-:Y:S11]  /*d3d0*/  R2UR UR4, R36 ;  /* 0x00000000240472ca */ /* 0x000ff600000e0000 */
[----:B------:R-:W-:Y:S02]  /*d3e0*/  @!UPT UIADD3 URZ, UPT, UPT, URZ, URZ, URZ ;  /* 0x000000fffffff290 */ /* 0x000fe4000fffe0ff */
[----:B------:R-:W2:Y:S02]  /*d3f0*/  LDTM.16dp256bit.x2 R4, tmem[UR4+0x100030] ;  /* 0x10003004000479ee */ /* 0x000ea400080a0000 */
[----:B--2---:R-:W-:Y:S01]  /*d400*/  NOP ;  /* 0x0000000000007918 */ /* 0x004fe20000000000 */
.L_x_188:
[--C-:B-1----:R-:W-:Y:S01]  /*d410*/  HADD2.F32 R18, -RZ, R32.reuse.H0_H0 ;  /* 0x20000020ff127230 */ /* 0x102fe20000004100 */
[----:B------:R-:W-:Y:S01]  /*d420*/  ISETP.GE.AND P0, PT, R69, 0x1, PT ;  /* 0x000000014500780c */ /* 0x000fe20003f06270 */
[-C--:B--2---:R-:W-:Y:S01]  /*d430*/  FMUL R0, R24, R17.reuse ;  /* 0x0000001118007220 */ /* 0x084fe20000400000 */
[----:B------:R-:W-:Y:S01]  /*d440*/  HADD2.F32 R21, -RZ, R32.H1_H1 ;  /* 0x30000020ff157230 */ /* 0x000fe20000004100 */
[----:B------:R-:W-:Y:S01]  /*d450*/  ISETP.NE.AND P2, PT, R70, RZ, PT ;  /* 0x000000ff4600720c */ /* 0x000fe20003f45270 */
[-C--:B------:R-:W-:Y:S01]  /*d460*/  FMUL R2, R25, R17.reuse ;  /* 0x0000001119027220 */ /* 0x080fe20000400000 */
[--C-:B------:R-:W-:Y:S02]  /*d470*/  HADD2.F32 R20, -RZ, R33.reuse.H0_H0 ;  /* 0x20000021ff147230 */ /* 0x100fe40000004100 */
[C---:B------:R-:W-:Y:S01]  /*d480*/  FFMA R0, R19.reuse, R18, R0 ;  /* 0x0000001213007223 */ /* 0x040fe20000000000 */
[----:B------:R-:W-:Y:S01]  /*d490*/  FMUL R3, R26, R17 ;  /* 0x000000111a037220 */ /* 0x000fe20000400000 */
[----:B------:R-:W-:Y:S02]  /*d4a0*/  HADD2.F32 R23, -RZ, R33.H1_H1 ;  /* 0x30000021ff177230 */ /* 0x000fe40000004100 */
[----:B------:R-:W-:Y:S01]  /*d4b0*/  FFMA R2, R19, R21, R2 ;  /* 0x0000001513027223 */ /* 0x000fe20000000002 */
[----:B------:R-:W-:Y:S01]  /*d4c0*/  FMUL R12, R27, R17 ;  /* 0x000000111b0c7220 */ /* 0x000fe20000400000 */
[----:B------:R-:W-:Y:S02]  /*d4d0*/  HADD2.F32 R22, -RZ, R34.H0_H0 ;  /* 0x20000022ff167230 */ /* 0x000fe40000004100 */
[C---:B------:R-:W-:Y:S01]  /*d4e0*/  FFMA R3, R19.reuse, R20, R3 ;  /* 0x0000001413037223 */ /* 0x040fe20000000003 */
[----:B------:R-:W-:Y:S01]  /*d4f0*/  @P0 IADD3 R68, PT, PT, R68, 0x1b0, RZ ;  /* 0x000001b044440810 */ /* 0x000fe20007ffe0ff */
[----:B------:R-:W-:Y:S05]  /*d500*/  @P0 WARPSYNC.ALL ;  /* 0x0000000000000948 */ /* 0x000fea0003800000 */
[----:B------:R-:W-:Y:S01]  /*d510*/  @P0 LOP3.LUT R68, R68, 0xfefffff8, RZ, 0xc0, !PT ;  /* 0xfefffff844440812 */ /* 0x000fe200078ec0ff */
[----:B------:R-:W-:Y:S01]  /*d520*/  @P0 NOP ;  /* 0x0000000000000918 */ /* 0x000fe20000000000 */
[----:B------:R-:W-:Y:S01]  /*d530*/  F2FP.F16.F32.PACK_AB R72, R2, R0 ;  /* 0x000000000248723e */ /* 0x000fe200000000ff */
[----:B------:R-:W-:Y:S01]  /*d540*/  FFMA R12, R19, R23, R12 ;  /* 0x00000017130c7223 */ /* 0x000fe2000000000c */
[----:B------:R1:W-:Y:S06]  /*d550*/  @P0 SYNCS.ARRIVE.TRANS64.RED.A1T0 RZ, [R68+URZ], RZ ;  /* 0x000000ff44ff09a7 */ /* 0x0003ec00081004ff */
[----:B------:R-:W-:Y:S05]  /*d560*/  WARPSYNC.ALL ;  /* 0x0000000000007948 */ /* 0x000fea0003800000 */
[----:B------:R-:W-:Y:S01]  /*d570*/  F2FP.F16.F32.PACK_AB R73, R12, R3 ;  /* 0x000000030c49723e */ /* 0x000fe200000000ff */
[-C--:B------:R-:W-:Y:S01]  /*d580*/  FMUL R13, R28, R17.reuse ;  /* 0x000000111c0d7220 */ /* 0x080fe20000400000 */
[----:B------:R-:W-:Y:S02]  /*d590*/  HADD2.F32 R33, -RZ, R34.H1_H1 ;  /* 0x30000022ff217230 */ /* 0x000fe40000004100 */
[----:B------:R-:W-:Y:S01]  /*d5a0*/  FMUL R14, R29, R17 ;  /* 0x000000111d0e7220 */ /* 0x000fe20000400000 */
[----:B------:R-:W-:-:S02]  /*d5b0*/  HADD2.F32 R32, -RZ, R35.H0_H0 ;  /* 0x20000023ff207230 */ /* 0x000fc40000004100 */
[C---:B------:R-:W-:Y:S01]  /*d5c0*/  FFMA R13, R19.reuse, R22, R13 ;  /* 0x00000016130d7223 */ /* 0x040fe2000000000d */
[----:B------:R-:W-:Y:S01]  /*d5d0*/  FMUL R15, R30, R17 ;  /* 0x000000111e0f7220 */ /* 0x000fe20000400000 */
[----:B------:R-:W-:Y:S02]  /*d5e0*/  HADD2.F32 R35, -RZ, R35.H1_H1 ;  /* 0x30000023ff237230 */ /* 0x000fe40000004100 */
[----:B------:R-:W-:Y:S01]  /*d5f0*/  FFMA R14, R19, R33, R14 ;  /* 0x00000021130e7223 */ /* 0x000fe2000000000e */
[-C--:B------:R-:W-:Y:S01]  /*d600*/  FMUL R16, R31, R17.reuse ;  /* 0x000000111f107220 */ /* 0x080fe20000400000 */
[--C-:B------:R-:W-:Y:S02]  /*d610*/  HADD2.F32 R21, -RZ, R40.reuse.H0_H0 ;  /* 0x20000028ff157230 */ /* 0x100fe40000004100 */
        /* <DEDUP_REMOVED lines=8> */
[----:B------:R-:W-:Y:S01]  /*d6a0*/  FMUL R7, R7, R17 ;  /* 0x0000001107077220 */ /* 0x000fe20000400000 */
[--C-:B------:R-:W-:Y:S02]  /*d6b0*/  HADD2.F32 R39, -RZ, R42.reuse.H0_H0 ;  /* 0x2000002aff277230 */ /* 0x100fe40000004100 */
[----:B------:R-:W-:Y:S01]  /*d6c0*/  FFMA R4, R19, R21, R4 ;  /* 0x0000001513047223 */ /* 0x000fe20000000004 */
[----:B------:R-:W-:Y:S01]  /*d6d0*/  FMUL R8, R8, R17 ;  /* 0x0000001108087220 */ /* 0x000fe20000400000 */
[----:B------:R-:W-:-:S02]  /*d6e0*/  HADD2.F32 R36, -RZ, R42.H1_H1 ;  /* 0x3000002aff247230 */ /* 0x000fc40000004100 */
[----:B------:R-:W-:Y:S01]  /*d6f0*/  FFMA R5, R19, R18, R5 ;  /* 0x0000001213057223 */ /* 0x000fe20000000005 */
[----:B------:R-:W-:Y:S01]  /*d700*/  FMUL R9, R9, R17 ;  /* 0x0000001109097220 */ /* 0x000fe20000400000 */
[--C-:B------:R-:W-:Y:S02]  /*d710*/  HADD2.F32 R41, -RZ, R43.reuse.H0_H0 ;  /* 0x2000002bff297230 */ /* 0x100fe40000004100 */
[C---:B------:R-:W-:Y:S01]  /*d720*/  FFMA R6, R19.reuse, R37, R6 ;  /* 0x0000002513067223 */ /* 0x040fe20000000006 */
        /* <DEDUP_REMOVED lines=10> */
[----:B------:R-:W-:-:S02]  /*d7d0*/  F2FP.F16.F32.PACK_AB R75, R16, R15 ;  /* 0x0000000f104b723e */ /* 0x000fc400000000ff */
[----:B-1----:R-:W-:Y:S02]  /*d7e0*/  F2FP.F16.F32.PACK_AB R68, R5, R4 ;  /* 0x000000040544723e */ /* 0x002fe400000000ff */
[----:B------:R-:W-:Y:S01]  /*d7f0*/  F2FP.F16.F32.PACK_AB R69, R7, R6 ;  /* 0x000000060745723e */ /* 0x000fe200000000ff */
[----:B------:R1:W-:Y:S01]  /*d800*/  STSM.16.MT88.4 [R56+0x4000], R72 ;  /* 0x0040004838007844 */ /* 0x0003e20000004200 */
[----:B------:R-:W-:Y:S02]  /*d810*/  F2FP.F16.F32.PACK_AB R70, R9, R8 ;  /* 0x000000080946723e */ /* 0x000fe400000000ff */
[----:B------:R-:W-:Y:S02]  /*d820*/  F2FP.F16.F32.PACK_AB R71, R11, R10 ;  /* 0x0000000a0b47723e */ /* 0x000fe400000000ff */
[----:B------:R-:W-:-:S03]  /*d830*/  @P0 IADD3 R76, PT, PT, R60, 0x1, RZ ;  /* 0x000000013c4c0810 */ /* 0x000fc60007ffe0ff */
[----:B------:R1:W-:Y:S01]  /*d840*/  STSM.16.MT88.4 [R55+0x3000], R68 ;  /* 0x0030004437007844 */ /* 0x0003e20000004200 */
[----:B------:R-:W-:Y:S01]  /*d850*/  @P0 ISETP.NE.AND P1, PT, R76, 0x4, PT ;  /* 0x000000044c00080c */ /* 0x000fe20003f25270 */
[----:B------:R-:W-:Y:S01]  /*d860*/  @!PT LDS RZ, [RZ] ;  /* 0x00000000fffff984 */ /* 0x000fe20000000800 */
[----:B------:R-:W-:Y:S01]  /*d870*/  @!PT LDS RZ, [RZ] ;  /* 0x00000000fffff984 */ /* 0x000fe20000000800 */
[----:B------:R-:W-:Y:S01]  /*d880*/  @!PT LDS RZ, [RZ] ;  /* 0x00000000fffff984 */ /* 0x000fe20000000800 */
[----:B------:R-:W-:Y:S01]  /*d890*/  @!PT LDS RZ, [RZ] ;  /* 0x00000000fffff984 */ /* 0x000fe20000000800 */
[----:B------:R2:W-:Y:S06]  /*d8a0*/  MEMBAR.ALL.CTA ;  /* 0x0000000000007992 */ /* 0x0005ec0000008000 */
[----:B--2---:R-:W2:Y:S01]  /*d8b0*/  FENCE.VIEW.ASYNC.S ;  /* 0x00000000000073c6 */ /* 0x004ea20000000000 */
[----:B------:R-:W-:Y:S01]  /*d8c0*/  @P0 SEL R77, RZ, 0x1, P1 ;  /* 0x00000001ff4d0807 */ /* 0x000fe20000800000 */
        /* <DEDUP_REMOVED lines=9> */
[----:B------:R2:W-:Y:S02]  /*d960*/  UTMASTG.2D [UR4], [UR56] ;  /* 0x00000004380073b5 */ /* 0x0005e40008008000 */
[----:B--2---:R0:W-:Y:S02]  /*d970*/  UTMACMDFLUSH ;  /* 0x00000000000079b7 */ /* 0x0041e40000000000 */
.L_x_192:
[----:B------:R-:W-:Y:S05]  /*d980*/  BSYNC.RECONVERGENT B0 ;  /* 0x0000000000007941 */ /* 0x000fea0003800200 */
.L_x_191:
[----:B------:R-:W-:Y:S01]  /*d990*/  @P0 SEL R60, R76, RZ, P1 ;  /* 0x000000ff4c3c0207 */ /* 0x000fe20000800000 */
[----:B------:R-:W-:Y:S01]  /*d9a0*/  BSSY.RECONVERGENT B0, `(.L_x_193) ;  /* 0x0000004000007945 */ /* 0x000fe20003800200 */
[----:B------:R-:W-:Y:S03]  /*d9b0*/  @P0 LOP3.LUT R58, R58, R77, RZ, 0x3c, !PT ;  /* 0x0000004d3a3a0212 */ /* 0x000fe600078e3cff */
[----:B------:R-:W-:Y:S05]  /*d9c0*/  @!P2 BRA `(.L_x_194) ;  /* 0x000000000004a947 */ /* 0x000fea0003800000 */
[----:B------:R-:W-:Y:S04]  /*d9d0*/  DEPBAR.LE SB0, 0x1 ;  /* 0x000080400000791a */ /* 0x000fe80000000000 */
.L_x_194:
[----:B------:R-:W-:Y:S05]  /*d9e0*/  BSYNC.RECONVERGENT B0 ;  /* 0x0000000000007941 */ /* 0x000fea0003800200 */
.L_x_193:
[----:B------:R-:W-:Y:S01]  /*d9f0*/  UISETP.NE.AND UP1, UPT, UR54, -0x4, UPT ;  /* 0xfffffffc3600788c */ /* 0x000fe2000bf25270 */
[----:B------:R-:W-:Y:S01]  /*da00*/  BAR.SYNC.DEFER_BLOCKING 0x1, 0x80 ;  /* 0x0042000000007b1d */ /* 0x000fe20000010000 */
[----:B------:R-:W-:Y:S01]  /*da10*/  UISETP.NE.AND UP0, UPT, UR55, 0x8, UPT ;  /* 0x000000083700788c */ /* 0x000fe2000bf05270 */
[----:B------:R-:W-:Y:S01]  /*da20*/  R2UR UR18, R54 ;  /* 0x00000000361272ca */ /* 0x000fe200000e0000 */
[----:B------:R-:W-:Y:S01]  /*da30*/  UIADD3 UR54, UPT, UPT, UR54, 0x4, URZ ;  /* 0x0000000436367890 */ /* 0x000fe2000fffe0ff */
[----:B------:R-:W-:Y:S01]  /*da40*/  R2UR UR19, R53 ;  /* 0x00000000351372ca */ /* 0x000fe200000e0000 */
[----:B------:R-:W-:Y:S01]  /*da50*/  USEL UR6, URZ, 0x1, UP0 ;  /* 0x00000001ff067887 */ /* 0x000fe20008000000 */
[----:B------:R-:W-:Y:S01]  /*da60*/  PLOP3.LUT P0, PT, PT, PT, UP1, 0x80, 0x8 ;  /* 0x000000000008781c */ /* 0x000fe20003f0f018 */
[----:B------:R-:W-:Y:S01]  /*da70*/  USEL UR5, UR55, URZ, UP0 ;  /* 0x000000ff37057287 */ /* 0x000fe20008000000 */
[----:B------:R-:W-:Y:S01]  /*da80*/  PLOP3.LUT P2, PT, PT, PT, PT, 0x8, 0x80 ;  /* 0x000000000080781c */ /* 0x000fe20003f4e170 */
[----:B------:R-:W-:Y:S01]  /*da90*/  IMAD.MOV.U32 R23, RZ, RZ, R52 ;  /* 0x000000ffff177224 */ /* 0x000fe200078e0034 */
[----:B------:R-:W-:Y:S01]  /*daa0*/  @UP1 ULEA UR4, UR53, UR43, 0x3 ;  /* 0x0000002b35041291 */ /* 0x000fe2000f8e18ff */
[----:B------:R-:W-:Y:S03]  /*dab0*/  LOP3.LUT R57, R57, UR6, RZ, 0x3c, !PT ;  /* 0x0000000639397c12 */ /* 0x000fe6000f8e3cff */
[----:B------:R-:W-:Y:S04]  /*dac0*/  @UP1 UIADD3 UR4, UPT, UPT, UR4, 0xe0, URZ ;  /* 0x000000e004041890 */ /* 0x000fe8000fffe0ff */
[----:B------:R-:W-:Y:S09]  /*dad0*/  @UP1 UPRMT UR4, UR52, 0x654, UR4 ;  /* 0x0000065434041896 */ /* 0x000ff20008000004 */
[----:B------:R-:W-:Y:S01]  /*dae0*/  @P0 SYNCS.ARRIVE.TRANS64.RED.A1T0 RZ, [UR4], RZ ;  /* 0x000000ffffff09a7 */ /* 0x000fe20008100404 */
[----:B------:R-:W-:Y:S01]  /*daf0*/  @UP1 UIADD3 UR4, UPT, UPT, UR53, 0x1, URZ ;  /* 0x0000000135041890 */ /* 0x000fe2000fffe0ff */
[----:B------:R-:W-:Y:S03]  /*db00*/  ISETP.NE.AND P0, PT, R51, RZ, PT ;  /* 0x000000ff3300720c */ /* 0x000fe60003f05270 */
[----:B------:R-:W-:Y:S04]  /*db10*/  @UP1 UISETP.NE.AND UP0, UPT, UR4, 0x4, UPT ;  /* 0x000000040400188c */ /* 0x000fe8000bf05270 */
[----:B------:R-:W-:Y:S06]  /*db20*/  @UP1 USEL UR53, UR4, URZ, UP0 ;  /* 0x000000ff04351287 */ /* 0x000fec0008000000 */
[----:B------:R-:W-:Y:S06]  /*db30*/  @P0 BRA `(.L_x_195) ;  /* 0xffffffc800500947 */ /* 0x000fec000383ffff */
[----:B------:R-:W-:Y:S01]  /*db40*/  ULEA UR4, UR53, UR43, 0x3 ;  /* 0x0000002b35047291 */ /* 0x000fe2000f8e18ff */
[----:B------:R-:W-:-:S04]  /*db50*/  DEPBAR.LE SB0, 0x0 ;  /* 0x000080000000791a */ /* 0x000fc80000000000 */
[----:B------:R-:W-:-:S04]  /*db60*/  UIADD3 UR4, UPT, UPT, UR4, 0xe0, URZ ;  /* 0x000000e004047890 */ /* 0x000fc8000fffe0ff */
[----:B------:R-:W-:-:S09]  /*db70*/  UPRMT UR4, UR52, 0x654, UR4 ;  /* 0x0000065434047896 */ /* 0x000fd20008000004 */
[----:B------:R-:W-:Y:S01]  /*db80*/  SYNCS.ARRIVE.TRANS64.RED.A1T0 RZ, [UR4], RZ ;  /* 0x000000ffffff79a7 */ /* 0x000fe20008100404 */
[----:B------:R-:W-:Y:S05]  /*db90*/  EXIT ;  /* 0x000000000000794d */ /* 0x000fea0003800000 */
.L_x_139:
[----:B------:R-:W-:-:S08]  /*dba0*/  NOP ;  /* 0x0000000000007918 */ /* 0x000fd00000000000 */
[----:B----45:R-:W-:-:S00]  /*dbb0*/  USETMAXREG.DEALLOC.CTAPOOL 0x88 ;  /* 0x00000088000079c8 */ /* 0x030fc000080e0500 */
[----:B------:R-:W-:Y:S05]  /*dbc0*/  EXIT ;  /* 0x000000000000794d */ /* 0x000fea0003800000 */
.L_x_328:
[----:B------:R-:W-:-:S08]  /*dbd0*/  NOP ;  /* 0x0000000000007918 */ /* 0x000fd00000000000 */
[----:B----45:R-:W1:-:S00]  /*dbe0*/  USETMAXREG.DEALLOC.CTAPOOL 0x88 ;  /* 0x00000088000079c8 */ /* 0x030e4000080e0500 */
[----:B-1----:R-:W1:Y:S01]  /*dbf0*/  SHFL.IDX PT, R48, R48, RZ, 0x1f ;  /* 0x00001fff30307589 */ /* 0x002e6200000e0000 */
[----:B------:R-:W2:Y:S05]  /*dc00*/  LDCU UR18, c[0x0][0xc1c] ;  /* 0x00018380ff1277ac */ /* 0x000eaa0008000800 */
[----:B------:R-:W3:Y:S01]  /*dc10*/  LDC.64 R8, c[0x0][0x900] ;  /* 0x00024000ff087b82 */ /* 0x000ee20000000a00 */
[----:B------:R-:W-:Y:S01]  /*dc20*/  BSSY.RECONVERGENT B0, `(.L_x_196) ;  /* 0x000003f000007945 */ /* 0x000fe20003800200 */
[----:B------:R-:W-:Y:S01]  /*dc30*/  ELECT P0, URZ, PT ;  /* 0x0000000000ff782f */ /* 0x000fe20003800000 */
[----:B------:R-:W-:Y:S02]  /*dc40*/  UMOV UR4, 0x400 ;  /* 0x0000040000047882 */ /* 0x000fe40000000000 */
[----:B------:R-:W-:-:S03]  /*dc50*/  ULEA UR4, UR5, UR4, 0x18 ;  /* 0x0000000405047291 */ /* 0x000fc6000f8ec0ff */
[----:B------:R-:W4:Y:S08]  /*dc60*/  LDC.64 R10, c[0x0][0x908] ;  /* 0x00024200ff0a7b82 */ /* 0x000f300000000a00 */
[----:B------:R-:W3:Y:S01]  /*dc70*/  LDC.64 R4, c[0x0][0x910] ;  /* 0x00024400ff047b82 */ /* 0x000ee20000000a00 */
[----:B--2---:R-:W-:Y:S01]  /*dc80*/  UIADD3 UR18, UPT, UPT, UR28, UR18, URZ ;  /* 0x000000121c127290 */ /* 0x004fe2000fffe0ff */
[----:B-1----:R-:W-:-:S06]  /*dc90*/  R2UR UR7, R48 ;  /* 0x00000000300772ca */ /* 0x002fcc00000e0000 */
[----:B------:R-:W1:Y:S08]  /*dca0*/  LDC.64 R6, c[0x0][0x918] ;  /* 0x00024600ff067b82 */ /* 0x000e700000000a00 */
[----:B------:R-:W2:Y:S01]  /*dcb0*/  LDC.64 R64, c[0x0][0x920] ;  /* 0x00024800ff407b82 */ /* 0x000ea20000000a00 */
[----:B------:R-:W-:Y:S02]  /*dcc0*/  USHF.R.U32.HI UR6, URZ, 0x3, UR7 ;  /* 0x00000003ff067899 */ /* 0x000fe40008011607 */
[----:B------:R-:W-:-:S02]  /*dcd0*/  ULEA UR20, UR7, UR4, 0x9 ;  /* 0x0000000407147291 */ /* 0x000fc4000f8e48ff */
[----:B------:R-:W-:-:S06]  /*dce0*/  ULOP3.LUT UR6, UR6, 0x1, URZ, 0xc0, !UPT ;  /* 0x0000000106067892 */ /* 0x000fcc000f8ec0ff */
[----:B------:R-:W-:Y:S01]  /*dcf0*/  IMAD.U32 R0, RZ, RZ, UR6 ;  /* 0x00000006ff007e24 */ /* 0x000fe2000f8e00ff */
[----:B------:R-:W-:Y:S06]  /*dd00*/  @!P0 BRA `(.L_x_197) ;  /* 0x0000000000c08947 */ /* 0x000fec0003800000 */
[----:B------:R-:W5:Y:S08]  /*dd10*/  LDC.64 R20, c[0x0][0x400] ;  /* 0x00010000ff147b82 */ /* 0x000f700000000a00 */
[----:B------:R-:W5:Y:S08]  /*dd20*/  LDC.64 R22, c[0x0][0x408] ;  /* 0x00010200ff167b82 */ /* 0x000f700000000a00 */
[----:B------:R-:W4:Y:S08]  /*dd30*/  LDC.64 R16, c[0x0][0x410] ;  /* 0x00010400ff107b82 */ /* 0x000f300000000a00 */
[----:B------:R-:W4:Y:S08]  /*dd40*/  LDC.64 R18, c[0x0][0x418] ;  /* 0x00010600ff127b82 */ /* 0x000f300000000a00 */
[----:B------:R-:W3:Y:S01]  /*dd50*/  LDC.64 R12, c[0x0][0x420] ;  /* 0x00010800ff0c7b82 */ /* 0x000ee20000000a00 */
[----:B-----5:R5:W-:Y:S07]  /*dd60*/  STS.128 [UR20+-0x900], R20 ;  /* 0xfff70014ff007988 */ /* 0x020bee0008000c14 */
[----:B------:R-:W3:Y:S01]  /*dd70*/  LDC.64 R14, c[0x0][0x428] ;  /* 0x00010a00ff0e7b82 */ /* 0x000ee20000000a00 */
[----:B----4-:R4:W-:Y:S07]  /*dd80*/  STS.128 [UR20+-0x8f0], R16 ;  /* 0xfff71010ff007988 */ /* 0x0109ee0008000c14 */
[----:B------:R-:W1:Y:S08]  /*dd90*/  LDC.64 R60, c[0x0][0x430] ;  /* 0x00010c00ff3c7b82 */ /* 0x000e700000000a00 */
[----:B------:R-:W1:Y:S01]  /*dda0*/  LDC.64 R62, c[0x0][0x438] ;  /* 0x00010e00ff3e7b82 */ /* 0x000e620000000a00 */
[----:B---3--:R3:W-:Y:S07]  /*ddb0*/  STS.128 [UR20+-0x8e0], R12 ;  /* 0xfff7200cff007988 */ /* 0x0087ee0008000c14 */
[----:B------:R-:W2:Y:S08]  /*ddc0*/  LDC.64 R56, c[0x0][0x440] ;  /* 0x00011000ff387b82 */ /* 0x000eb00000000a00 */
[----:B------:R-:W2:Y:S08]  /*ddd0*/  LDC.64 R58, c[0x0][0x448] ;  /* 0x00011200ff3a7b82 */ /* 0x000eb00000000a00 */
[----:B------:R-:W5:Y:S01]  /*dde0*/  LDC.64 R52, c[0x0][0x450] ;  /* 0x00011400ff347b82 */ /* 0x000f620000000a00 */
[----:B-1----:R1:W-:Y:S07]  /*ddf0*/  STS.128 [UR20+-0x8d0], R60 ;  /* 0xfff7303cff007988 */ /* 0x0023ee0008000c14 */
[----:B------:R-:W5:Y:S08]  /*de00*/  LDC.64 R54, c[0x0][0x458] ;  /* 0x00011600ff367b82 */ /* 0x000f700000000a00 */
[----:B------:R-:W4:Y:S01]  /*de10*/  LDC.64 R48, c[0x0][0x460] ;  /* 0x00011800ff307b82 */ /* 0x000f220000000a00 */
[----:B--2---:R1:W-:Y:S07]  /*de20*/  STS.128 [UR20+-0x8c0], R56 ;  /* 0xfff74038ff007988 */ /* 0x0043ee0008000c14 */
[----:B------:R-:W4:Y:S08]  /*de30*/  LDC.64 R50, c[0x0][0x468] ;  /* 0x00011a00ff327b82 */ /* 0x000f300000000a00 */
[----:B------:R-:W2:Y:S01]  /*de40*/  LDC.64 R44, c[0x0][0x470] ;  /* 0x00011c00ff2c7b82 */ /* 0x000ea20000000a00 */
[----:B-----5:R1:W-:Y:S07]  /*de50*/  STS.128 [UR20+-0x8b0], R52 ;  /* 0xfff75034ff007988 */ /* 0x0203ee0008000c14 */
[----:B------:R-:W2:Y:S08]  /*de60*/  LDC.64 R46, c[0x0][0x478] ;  /* 0x00011e00ff2e7b82 */ /* 0x000eb00000000a00 */
[----:B------:R-:W5:Y:S01]  /*de70*/  LDC.64 R40, c[0x0][0x500] ;  /* 0x00014000ff287b82 */ /* 0x000f620000000a00 */
[----:B----4-:R1:W-:Y:S07]  /*de80*/  STS.128 [UR20+-0x8a0], R48 ;  /* 0xfff76030ff007988 */ /* 0x0103ee0008000c14 */
        /* <DEDUP_REMOVED lines=19> */
[----:B---3--:R-:W3:Y:S01]  /*dfc0*/  LDC.64 R12, c[0x0][0x570] ;  /* 0x00015c00ff0c7b82 */ /* 0x008ee20000000a00 */
[----:B--2---:R1:W-:Y:S07]  /*dfd0*/  STS.128 [UR20+-0x830], R20 ;  /* 0xfff7d014ff007988 */ /* 0x0043ee0008000c14 */
[----:B------:R-:W3:Y:S01]  /*dfe0*/  LDC.64 R14, c[0x0][0x578] ;  /* 0x00015e00ff0e7b82 */ /* 0x000ee20000000a00 */
[----:B-----5:R1:W-:Y:S04]  /*dff0*/  STS.128 [UR20+-0x820], R16 ;  /* 0xfff7e010ff007988 */ /* 0x0203e80008000c14 */
[----:B---3--:R1:W-:Y:S02]  /*e000*/  STS.128 [UR20+-0x810], R12 ;  /* 0xfff7f00cff007988 */ /* 0x0083e40008000c14 */
.L_x_197:
[----:B------:R-:W-:Y:S05]  /*e010*/  BSYNC.RECONVERGENT B0 ;  /* 0x0000000000007941 */ /* 0x000fea0003800200 */
.L_x_196:
[----:B-1----:R-:W1:Y:S01]  /*e020*/  LDC.64 R16, c[0x0][0x960] ;  /* 0x00025800ff107b82 */ /* 0x002e620000000a00 */
[----:B------:R-:W-:Y:S01]  /*e030*/  ELECT P1, URZ, PT ;  /* 0x0000000000ff782f */ /* 0x000fe20003820000 */
[----:B------:R-:W-:-:S06]  /*e040*/  NOP ;  /* 0x0000000000007918 */ /* 0x000fcc0000000000 */
[----:B------:R-:W1:Y:S01]  /*e050*/  LDC.64 R18, c[0x0][0x968] ;  /* 0x00025a00ff127b82 */ /* 0x000e620000000a00 */
[----:B------:R-:W-:Y:S01]  /*e060*/  ELECT P0, URZ, PT ;  /* 0x0000000000ff782f */ /* 0x000fe20003800000 */
[----:B------:R-:W-:Y:S02]  /*e070*/  ULOP3.LUT UR7, UR7, 0x7, URZ, 0xc0, !UPT ;  /* 0x0000000707077892 */ /* 0x000fe4000f8ec0ff */
[----:B------:R-:W-:Y:S02]  /*e080*/  UIMAD UR9, UR28, 0xe, URZ ;  /* 0x0000000e1c0978a4 */ /* 0x000fe4000f8e02ff */
[----:B---34-:R-:W-:Y:S01]  /*e090*/  @P1 STS.128 [UR20+-0xa00], R8 ;  /* 0xfff60008ff001988 */ /* 0x018fe20008000c14 */
[----:B------:R-:W-:Y:S01]  /*e0a0*/  UIMAD UR19, UR18, 0xe, URZ ;  /* 0x0000000e121378a4 */ /* 0x000fe2000f8e02ff */
[----:B------:R-:W3:Y:S01]  /*e0b0*/  LDC.64 R12, c[0x0][0x970] ;  /* 0x00025c00ff0c7b82 */ /* 0x000ee20000000a00 */
[----:B------:R-:W-:Y:S01]  /*e0c0*/  UIADD3 UR23, UPT, UPT, UR20, -0x900, URZ ;  /* 0xfffff70014177890 */ /* 0x000fe2000fffe0ff */
[----:B------:R-:W-:Y:S01]  /*e0d0*/  @P1 STS.128 [UR20+-0x9f0], R4 ;  /* 0xfff61004ff001988 */ /* 0x000fe20008000c14 */
[----:B------:R-:W-:-:S02]  /*e0e0*/  UIADD3 UR22, UPT, UPT, UR20, -0x880, URZ ;  /* 0xfffff78014167890 */ /* 0x000fc4000fffe0ff */
[----:B------:R-:W-:Y:S02]  /*e0f0*/  UIADD3 UR21, UPT, UPT, UR20, -0xa00, URZ ;  /* 0xfffff60014157890 */ /* 0x000fe4000fffe0ff */
[----:B------:R-:W-:Y:S01]  /*e100*/  UIMAD UR28, UR28, 0x16, URZ ;  /* 0x000000161c1c78a4 */ /* 0x000fe2000f8e02ff */
[----:B------:R-:W3:Y:S01]  /*e110*/  LDC.64 R14, c[0x0][0x978] ;  /* 0x00025e00ff0e7b82 */ /* 0x000ee20000000a00 */
[----:B------:R-:W4:Y:S01]  /*e120*/  LDCU.64 UR10, c[0x0][0xb18] ;  /* 0x00016300ff0a77ac */ /* 0x000f220008000a00 */
[----:B------:R-:W1:Y:S06]  /*e130*/  LDCU.64 UR12, c[0x0][0xb20] ;  /* 0x00016400ff0c77ac */ /* 0x000e6c0008000a00 */
[----:B------:R-:W2:Y:S01]  /*e140*/  LDC.64 R66, c[0x0][0x928] ;  /* 0x00024a00ff427b82 */ /* 0x000ea20000000a00 */
[----:B-1----:R1:W-:Y:S01]  /*e150*/  @P1 STS.128 [UR20+-0x9a0], R16 ;  /* 0xfff66010ff001988 */ /* 0x0023e20008000c14 */
[----:B------:R-:W1:Y:S01]  /*e160*/  LDCU.64 UR16, c[0x0][0x820] ;  /* 0x00010400ff1077ac */ /* 0x000e620008000a00 */
[----:B------:R-:W1:Y:S05]  /*e170*/  LDCU.64 UR14, c[0x0][0xb00] ;  /* 0x00016000ff0e77ac */ /* 0x000e6a0008000a00 */
[----:B------:R-:W5:Y:S01]  /*e180*/  LDC.64 R28, c[0x0][0x930] ;  /* 0x00024c00ff1c7b82 */ /* 0x000f620000000a00 */
[----:B------:R-:W-:Y:S01]  /*e190*/  UIMAD UR18, UR18, 0x16, URZ ;  /* 0x00000016121278a4 */ /* 0x000fe2000f8e02ff */
[----:B------:R-:W-:-:S06]  /*e1a0*/  UMOV UR8, UR7 ;  /* 0x0000000700087c82 */ /* 0x000fcc0008000000 */
[----:B------:R-:W5:Y:S01]  /*e1b0*/  LDC.64 R30, c[0x0][0x938] ;  /* 0x00024e00ff1e7b82 */ /* 0x000f620000000a00 */
[----:B---3--:R3:W-:Y:S07]  /*e1c0*/  @P1 STS.128 [UR20+-0x990], R12 ;  /* 0xfff6700cff001988 */ /* 0x0087ee0008000c14 */
[----:B------:R-:W4:Y:S01]  /*e1d0*/  LDC.64 R24, c[0x0][0x940] ;  /* 0x00025000ff187b82 */ /* 0x000f220000000a00 */
[----:B--2---:R2:W-:Y:S01]  /*e1e0*/  @P1 STS.128 [UR20+-0x9e0], R64 ;  /* 0xfff62040ff001988 */ /* 0x0045e20008000c14 */
[----:B-1----:R-:W-:-:S06]  /*e1f0*/  LOP3.LUT R17, R0, 0x1, RZ, 0x3c, !PT ;  /* 0x0000000100117812 */ /* 0x002fcc00078e3cff */
[----:B------:R-:W4:Y:S08]  /*e200*/  LDC.64 R26, c[0x0][0x948] ;  /* 0x00025200ff1a7b82 */ /* 0x000f300000000a00 */
[----:B------:R-:W1:Y:S01]  /*e210*/  LDC.64 R20, c[0x0][0x950] ;  /* 0x00025400ff147b82 */ /* 0x000e620000000a00 */
[----:B-----5:R2:W-:Y:S07]  /*e220*/  @P1 STS.128 [UR20+-0x9d0], R28 ;  /* 0xfff6301cff001988 */ /* 0x0205ee0008000c14 */
[----:B------:R-:W1:Y:S08]  /*e230*/  LDC.64 R22, c[0x0][0x958] ;  /* 0x00025600ff167b82 */ /* 0x000e700000000a00 */
[----:B------:R-:W5:Y:S01]  /*e240*/  LDC.64 R52, c[0x0][0xa00] ;  /* 0x00028000ff347b82 */ /* 0x000f620000000a00 */
[----:B----4-:R2:W-:Y:S07]  /*e250*/  @P1 STS.128 [UR20+-0x9c0], R24 ;  /* 0xfff64018ff001988 */ /* 0x0105ee0008000c14 */
[----:B------:R-:W5:Y:S08]  /*e260*/  LDC.64 R54, c[0x0][0xa08] ;  /* 0x00028200ff367b82 */ /* 0x000f700000000a00 */
[----:B------:R-:W4:Y:S01]  /*e270*/  LDC.64 R48, c[0x0][0xa10] ;  /* 0x00028400ff307b82 */ /* 0x000f220000000a00 */
[----:B-1----:R2:W-:Y:S01]  /*e280*/  @P1 STS.128 [UR20+-0x9b0], R20 ;  /* 0xfff65014ff001988 */ /* 0x0025e20008000c14 */
[----:B------:R-:W-:-:S06]  /*e290*/  NOP ;  /* 0x0000000000007918 */ /* 0x000fcc0000000000 */
        /* <DEDUP_REMOVED lines=8> */
[----:B-1----:R2:W-:Y:S07]  /*e320*/  @P0 STS.128 [UR20+-0x960], R44 ;  /* 0xfff6a02cff000988 */ /* 0x0025ee0008000c14 */
        /* <DEDUP_REMOVED lines=12> */
[----:B---3--:R-:W3:Y:S08]  /*e3f0*/  LDC.64 R12, c[0x0][0xb08] ;  /* 0x0002c200ff0c7b82 */ /* 0x008ef00000000a00 */
[----:B------:R-:W1:Y:S01]  /*e400*/  LDC.64 R2, c[0x0][0xb10] ;  /* 0x0002c400ff027b82 */ /* 0x000e620000000a00 */
[----:B----4-:R2:W-:Y:S01]  /*e410*/  @P0 STS.128 [UR20+-0x910], R4 ;  /* 0xfff6f004ff000988 */ /* 0x0105e20008000c14 */
[----:B------:R-:W-:Y:S01]  /*e420*/  UIADD3 UR20, UPT, UPT, UR20, -0x980, URZ ;  /* 0xfffff68014147890 */ /* 0x000fe2000fffe0ff */
[----:B------:R-:W-:-:S06]  /*e430*/  NOP ;  /* 0x0000000000007918 */ /* 0x000fcc0000000000 */
.L_x_211:
[----:B------:R-:W-:Y:S09]  /*e440*/  UISETP.NE.AND UP0, UPT, UR37, 0x1, UPT ;  /* 0x000000012500788c */ /* 0x000ff2000bf05270 */
[----:B----4-:R-:W-:Y:S05]  /*e450*/  BRA.U UP0, `(.L_x_198) ;  /* 0x0000000100047547 */ /* 0x010fea000b800000 */
[----:B------:R-:W-:Y:S05]  /*e460*/  BPT.TRAP 0x1 ;  /* 0x000000040000795c */ /* 0x000fea0000300000 */
.L_x_198:
[----:B------:R-:W-:Y:S01]  /*e470*/  ULEA UR24, UR7, UR4, 0x3 ;  /* 0x0000000407187291 */ /* 0x000fe2000f8e18ff */
[----:B--2---:R-:W-:Y:S08]  /*e480*/  SHF.L.U32 R5, R17, 0x1f, RZ ;  /* 0x0000001f11057819 */ /* 0x004ff000000006ff */
[----:B------:R-:W2:Y:S02]  /*e490*/  SYNCS.PHASECHK.TRANS64.TRYWAIT P0, [UR24+0x110], R5 ;  /* 0x00011005ff0075a7 */ /* 0x000ea40008001118 */
[----:B--2---:R-:W-:Y:S05]  /*e4a0*/  @!P0 BRA `(.L_x_199) ;  /* 0x00000034003c8947 */ /* 0x004fea0003800000 */
.L_x_299:
[----:B------:R-:W-:Y:S09]  /*e4b0*/  UIMAD UR6, UR7, 0x14, UR36 ;  /* 0x00000014070678a4 */ /* 0x000ff2000f8e0224 */
[----:B------:R-:W4:Y:S04]  /*e4c0*/  LDS R10, [UR6+0x10] ;  /* 0x00001006ff0a7984 */ /* 0x000f280008000800 */
        /* <DEDUP_REMOVED lines=10> */
[----:B----4-:R-:W-:Y:S01]  /*e570*/  PRMT R21, R10, 0x7632, R21 ;  /* 0x000076320a157816 */ /* 0x010fe20000000015 */
[----:B------:R-:W-:Y:S06]  /*e580*/  BRA.U UP0, `(.L_x_200) ;  /* 0x0000000100047547 */ /* 0x000fec000b800000 */
[----:B------:R-:W-:Y:S05]  /*e590*/  BPT.TRAP 0x1 ;  /* 0x000000040000795c */ /* 0x000fea0000300000 */
.L_x_200:
[----:B------:R-:W-:Y:S02]  /*e5a0*/  UIADD3 UR6, UPT, UPT, UR24, 0x150, URZ ;  /* 0x0000015018067890 */ /* 0x000fe4000fffe0ff */
[----:B------:R-:W-:Y:S02]  /*e5b0*/  UISETP.NE.AND UP0, UPT, UR37, 0x8, UPT ;  /* 0x000000082500788c */ /* 0x000fe4000bf05270 */
[----:B------:R-:W-:Y:S09]  /*e5c0*/  UPRMT UR6, UR5, 0x654, UR6 ;  /* 0x0000065405067896 */ /* 0x000ff20008000006 */
[----:B-1----:R-:W-:Y:S01]  /*e5d0*/  SYNCS.ARRIVE.TRANS64.RED.A1T0 RZ, [UR6], RZ ;  /* 0x000000ffffff79a7 */ /* 0x002fe20008100406 */
[----:B------:R-:W-:Y:S05]  /*e5e0*/  BRA.U !UP0, `(.L_x_201) ;  /* 0x0000000108047547 */ /* 0x000fea000b800000 */
[----:B------:R-:W-:Y:S05]  /*e5f0*/  BPT.TRAP 0x1 ;  /* 0x000000040000795c */ /* 0x000fea0000300000 */
.L_x_201:
[----:B------:R-:W-:Y:S01]  /*e600*/  ULEA UR24, UR8, UR4, 0x3 ;  /* 0x0000000408187291 */ /* 0x000fe2000f8e18ff */
[----:B--2---:R-:W-:Y:S02]  /*e610*/  SHF.L.U32 R5, R0, 0x1f, RZ ;  /* 0x0000001f00057819 */ /* 0x004fe400000006ff */
[----:B------:R-:W-:Y:S04]  /*e620*/  PRMT R4, R10, 0x9910, RZ ;  /* 0x000099100a047816 */ /* 0x000fe800000000ff */
[----:B------:R-:W-:Y:S02]  /*e630*/  ISETP.NE.AND P0, PT, R4, RZ, PT ;  /* 0x000000ff0400720c */ /* 0x000fe40003f05270 */
[----:B------:R-:W1:Y:S02]  /*e640*/  SYNCS.PHASECHK.TRANS64.TRYWAIT P1, [UR24+0x230], R5 ;  /* 0x00023005ff0075a7 */ /* 0x000e640008021118 */
[----:B------:R-:W-:Y:S01]  /*e650*/  ISETP.EQ.OR P0, PT, R11, RZ, !P0 ;  /* 0x000000ff0b00720c */ /* 0x000fe20004702670 */
[----:B------:R-:W-:Y:S01]  /*e660*/  @!UPT UIADD3 URZ, UPT, UPT, URZ, URZ, URZ ;  /* 0x000000fffffff290 */ /* 0x000fe2000fffe0ff */
[----:B-1----:R-:W-:Y:S11]  /*e670*/  @!P1 BRA `(.L_x_202) ;  /* 0x0000003000e09947 */ /* 0x002ff60003800000 */
.L_x_301:
[----:B------:R-:W-:Y:S05]  /*e680*/  @P0 BRA `(.L_x_203) ;  /* 0x0000000c00e00947 */ /* 0x000fea0003800000 */
[----:B------:R-:W-:Y:S01]  /*e690*/  ELECT P0, URZ, PT ;  /* 0x0000000000ff782f */ /* 0x000fe20003800000 */
[----:B------:R-:W2:Y:S01]  /*e6a0*/  LDC.64 R8, c[0x0][0x838] ;  /* 0x00020e00ff087b82 */ /* 0x000ea20000000a00 */
[----:B------:R-:W-:Y:S07]  /*e6b0*/  BSSY.RECONVERGENT B0, `(.L_x_204) ;  /* 0x00000a1000007945 */ /* 0x000fee0003800200 */
[----:B-1----:R-:W1:Y:S08]  /*e6c0*/  LDC.64 R4, c[0x0][0x830] ;  /* 0x00020c00ff047b82 */ /* 0x002e700000000a00 */
[----:B------:R-:W4:Y:S08]  /*e6d0*/  @P0 LDC.64 R32, c[0x0][0x828] ;  /* 0x00020a00ff200b82 */ /* 0x000f300000000a00 */
[----:B------:R-:W5:Y:S08]  /*e6e0*/  @P0 LDC.64 R28, c[0x0][0x390] ;  /* 0x0000e400ff1c0b82 */ /* 0x000f700000000a00 */
[----:B------:R-:W3:Y:S02]  /*e6f0*/  @P0 LDC.64 R6, c[0x0][0x840] ;  /* 0x00021000ff060b82 */ /* 0x000ee40000000a00 */
[C---:B---3--:R-:W-:Y:S04]  /*e700*/  @P0 IMAD.WIDE R6, R14.reuse, 0x8, R6 ;  /* 0x000000080e060825 */ /* 0x048fe800078e0206 */
[C---:B----4-:R-:W-:Y:S01]  /*e710*/  @P0 IMAD.WIDE R32, R14.reuse, 0x8, R32 ;  /* 0x000000080e200825 */ /* 0x050fe200078e0220 */
[----:B------:R3:W4:Y:S03]  /*e720*/  @P0 LDG.E.64 R26, desc[UR50][R6.64] ;  /* 0x00000032061a0981 */ /* 0x000726000c1e1b00 */
[C---:B--2---:R-:W-:Y:S02]  /*e730*/  @P0 IMAD.WIDE R8, R14.reuse, 0x8, R8 ;  /* 0x000000080e080825 */ /* 0x044fe400078e0208 */
[----:B------:R-:W2:Y:S02]  /*e740*/  @P0 LDG.E.64 R32, desc[UR50][R32.64] ;  /* 0x0000003220200981 */ /* 0x000ea4000c1e1b00 */
[C---:B-1----:R-:W-:Y:S02]  /*e750*/  @P0 IMAD.WIDE R4, R14.reuse, 0x8, R4 ;  /* 0x000000080e040825 */ /* 0x042fe400078e0204 */
[----:B------:R-:W3:Y:S02]  /*e760*/  @P0 LDG.E.64 R8, desc[UR50][R8.64] ;  /* 0x0000003208080981 */ /* 0x000ee4000c1e1b00 */
[----:B-----5:R-:W-:Y:S02]  /*e770*/  @P0 IMAD.WIDE R28, R14, 0xc, R28 ;  /* 0x0000000c0e1c0825 */ /* 0x020fe400078e021c */
[----:B------:R-:W5:Y:S04]  /*e780*/  @P0 LDG.E.64 R24, desc[UR50][R4.64] ;  /* 0x0000003204180981 */ /* 0x000f68000c1e1b00 */
[----:B------:R1:W4:Y:S04]  /*e790*/  @P0 LDG.E R20, desc[UR50][R28.64+0x4] ;  /* 0x000004321c140981 */ /* 0x000328000c1e1900 */
[----:B------:R-:W4:Y:S04]  /*e7a0*/  @P0 LDG.E R5, desc[UR50][R28.64] ;  /* 0x000000321c050981 */ /* 0x000f28000c1e1900 */
[----:B------:R-:W4:Y:S04]  /*e7b0*/  @P0 LDG.E R4, desc[UR50][R28.64+0x8] ;  /* 0x000008321c040981 */ /* 0x000f28000c1e1900 */
[----:B--2---:R-:W-:Y:S04]  /*e7c0*/  @P0 STS.64 [UR23], R32 ;  /* 0x00000020ff000988 */ /* 0x004fe80008000a17 */
[----:B---3--:R-:W-:Y:S04]  /*e7d0*/  @P0 STS.64 [UR22], R8 ;  /* 0x00000008ff000988 */ /* 0x008fe80008000a16 */
[----:B------:R-:W2:Y:S01]  /*e7e0*/  @P0 LDS R7, [UR23+0x1c] ;  /* 0x00001c17ff070984 */ /* 0x000ea20008000800 */
[C---:B-----5:R-:W-:Y:S01]  /*e7f0*/  @P0 SHF.L.U64.HI R23, R24.reuse, 0x1, R25 ;  /* 0x0000000118170819 */ /* 0x060fe20000010219 */
[----:B------:R-:W-:Y:S02]  /*e800*/  @P0 IMAD.SHL.U32 R24, R24, 0x2, RZ ;  /* 0x0000000218180824 */ /* 0x000fe400078e00ff */
[----:B------:R-:W-:Y:S01]  /*e810*/  @P0 STS [UR23+0x30], RZ ;  /* 0x000030ffff000988 */ /* 0x000fe20008000817 */
[----:B------:R-:W-:Y:S02]  /*e820*/  @P0 LOP3.LUT R23, R23, 0x1fffffff, RZ, 0xc0, !PT ;  /* 0x1fffffff17170812 */ /* 0x000fe400078ec0ff */
[----:B------:R-:W-:Y:S02]  /*e830*/  @P0 LOP3.LUT R24, R24, 0xfffffffe, RZ, 0xc0, !PT ;  /* 0xfffffffe18180812 */ /* 0x000fe400078ec0ff */
[--C-:B------:R-:W-:Y:S02]  /*e840*/  @P0 SHF.R.U32.HI R6, RZ, 0x4, R23.reuse ;  /* 0x00000004ff060819 */ /* 0x100fe40000011617 */
[----:B------:R-:W-:Y:S05]  /*e850*/  @P0 SHF.R.U64 R23, R24, 0x4, R23 ;  /* 0x0000000418170819 */ /* 0x000fea0000001217 */
[----:B------:R3:W-:Y:S01]  /*e860*/  @P0 STS [UR23+0xc], R23 ;  /* 0x00000c17ff000988 */ /* 0x0007e20008000817 */
[----:B----4-:R-:W-:Y:S02]  /*e870*/  @P0 VIADD R5, R5, 0xffffffff ;  /* 0xffffffff05050836 */ /* 0x010fe40000000000 */
[----:B------:R-:W-:Y:S01]  /*e880*/  @P0 VIADD R4, R4, 0xffffffff ;  /* 0xffffffff04040836 */ /* 0x000fe20000000000 */
[----:B---3--:R-:W-:Y:S02]  /*e890*/  PRMT R23, R10, 0x7732, RZ ;  /* 0x000077320a177816 */ /* 0x008fe400000000ff */
[----:B--2---:R-:W-:Y:S01]  /*e8a0*/  @P0 LOP3.LUT R25, R7, 0xf, R6, 0xb8, !PT ;  /* 0x0000000f07190812 */ /* 0x004fe200078eb806 */
[----:B------:R-:W-:Y:S04]  /*e8b0*/  IMAD.U32 R7, RZ, RZ, UR23 ;  /* 0x00000017ff077e24 */ /* 0x000fe8000f8e00ff */
[----:B------:R-:W-:Y:S01]  /*e8c0*/  @P0 STS [UR23+0x1c], R25 ;  /* 0x00001c19ff000988 */ /* 0x000fe20008000817 */
[----:B------:R-:W-:Y:S03]  /*e8d0*/  @P0 SHF.R.U64 R8, R7, 0x4, RZ ;  /* 0x0000000407080819 */ /* 0x000fe600000012ff */
[----:B------:R-:W2:Y:S04]  /*e8e0*/  @P0 LDS R6, [UR23+0x1c] ;  /* 0x00001c17ff060984 */ /* 0x000ea80008000800 */
[----:B------:R-:W-:Y:S04]  /*e8f0*/  @P0 STS [UR23+0x10], R8 ;  /* 0x00001008ff000988 */ /* 0x000fe80008000817 */
[----:B------:R-:W-:Y:S01]  /*e900*/  @P0 STS [UR23+0x14], R8 ;  /* 0x00001408ff000988 */ /* 0x000fe20008000817 */
[----:B--2---:R-:W-:Y:S05]  /*e910*/  @P0 LOP3.LUT R30, R6, 0xf0, RZ, 0xb8, !PT ;  /* 0x000000f0061e0812 */ /* 0x004fea00078eb8ff */
[----:B------:R-:W-:Y:S04]  /*e920*/  @P0 STS [UR23+0x1c], R30 ;  /* 0x00001c1eff000988 */ /* 0x000fe80008000817 */
[----:B------:R-:W2:Y:S02]  /*e930*/  @P0 LDS R6, [UR23+0x1c] ;  /* 0x00001c17ff060984 */ /* 0x000ea40008000800 */
[----:B--2---:R-:W-:Y:S02]  /*e940*/  @P0 LOP3.LUT R9, R6, 0xf00, RZ, 0xb8, !PT ;  /* 0x00000f0006090812 */ /* 0x004fe400078eb8ff */
[----:B------:R-:W-:Y:S03]  /*e950*/  CS2R R6, SRZ ;  /* 0x0000000000067805 */ /* 0x000fe6000001ff00 */
[----:B------:R-:W-:Y:S04]  /*e960*/  @P0 STS.64 [UR23+0x18], R8 ;  /* 0x00001808ff000988 */ /* 0x000fe80008000a17 */
[----:B------:R-:W2:Y:S04]  /*e970*/  @P0 LDS R22, [UR23+0x1c] ;  /* 0x00001c17ff160984 */ /* 0x000ea80008000800 */
[----:B------:R3:W-:Y:S02]  /*e980*/  @P0 STS.128 [UR23+0x20], R4 ;  /* 0x00002004ff000988 */ /* 0x0007e40008000c17 */
[----:B---3--:R-:W-:Y:S05]  /*e990*/  IMAD.U32 R6, RZ, RZ, UR22 ;  /* 0x00000016ff067e24 */ /* 0x008fea000f8e00ff */
[----:B------:R-:W-:Y:S01]  /*e9a0*/  @P0 SHF.R.U64 R8, R6, 0x4, RZ ;  /* 0x0000000406080819 */ /* 0x000fe200000012ff */
[----:B------:R-:W-:Y:S01]  /*e9b0*/  IMAD.MOV.U32 R6, RZ, RZ, RZ ;  /* 0x000000ffff067224 */ /* 0x000fe200078e00ff */
[----:B--2---:R-:W-:Y:S02]  /*e9c0*/  @P0 LOP3.LUT R24, R22, 0xf000, RZ, 0xb8, !PT ;  /* 0x0000f00016180812 */ /* 0x004fe400078eb8ff */
[C---:B------:R-:W-:Y:S01]  /*e9d0*/  @P0 SHF.L.U64.HI R22, R26.reuse, 0x1, R27 ;  /* 0x000000011a160819 */ /* 0x040fe2000001021b */
[----:B------:R-:W-:Y:S02]  /*e9e0*/  @P0 IMAD.SHL.U32 R26, R26, 0x2, RZ ;  /* 0x000000021a1a0824 */ /* 0x000fe400078e00ff */
[----:B------:R2:W-:Y:S01]  /*e9f0*/  @P0 STS [UR23+0x1c], R24 ;  /* 0x00001c18ff000988 */ /* 0x0005e20008000817 */
[----:B------:R-:W-:Y:S03]  /*ea00*/  @P0 LOP3.LUT R22, R22, 0x1fffffff, RZ, 0xc0, !PT ;  /* 0x1fffffff16160812 */ /* 0x000fe600078ec0ff */
[----:B-1----:R-:W1:Y:S01]  /*ea10*/  @P0 LDS R28, [UR22+0x1c] ;  /* 0x00001c16ff1c0984 */ /* 0x002e620008000800 */
[--C-:B------:R-:W-:Y:S03]  /*ea20*/  @P0 SHF.R.U32.HI R25, RZ, 0x4, R22.reuse ;  /* 0x00000004ff190819 */ /* 0x100fe60000011616 */
[----:B------:R-:W-:Y:S04]  /*ea30*/  @P0 STS [UR22+0x10], R8 ;  /* 0x00001008ff000988 */ /* 0x000fe80008000816 */
[----:B------:R-:W-:Y:S04]  /*ea40*/  @P0 STS [UR22+0x14], R8 ;  /* 0x00001408ff000988 */ /* 0x000fe80008000816 */
[----:B------:R-:W-:Y:S01]  /*ea50*/  @P0 STS [UR22+0x30], RZ ;  /* 0x000030ffff000988 */ /* 0x000fe20008000816 */
[----:B--2---:R-:W2:Y:S01]  /*ea60*/  S2R R24, SR_LANEID ;  /* 0x0000000000187919 */ /* 0x004ea20000000000 */
[----:B-1----:R-:W-:Y:S05]  /*ea70*/  @P0 LOP3.LUT R29, R28, 0xf, R25, 0xb8, !PT ;  /* 0x0000000f1c1d0812 */ /* 0x002fea00078eb819 */
[----:B------:R-:W-:Y:S04]  /*ea80*/  @P0 STS [UR22+0x1c], R29 ;  /* 0x00001c1dff000988 */ /* 0x000fe80008000816 */
[----:B------:R-:W1:Y:S02]  /*ea90*/  @P0 LDS R25, [UR22+0x1c] ;  /* 0x00001c16ff190984 */ /* 0x000e640008000800 */
[----:B-1----:R-:W-:Y:S05]  /*eaa0*/  @P0 LOP3.LUT R27, R25, 0xf0, RZ, 0xb8, !PT ;  /* 0x000000f0191b0812 */ /* 0x002fea00078eb8ff */
[----:B------:R-:W-:Y:S04]  /*eab0*/  @P0 STS [UR22+0x1c], R27 ;  /* 0x00001c1bff000988 */ /* 0x000fe80008000816 */
[----:B------:R-:W1:Y:S02]  /*eac0*/  @P0 LDS R5, [UR22+0x1c] ;  /* 0x00001c16ff050984 */ /* 0x000e640008000800 */
[----:B-1----:R-:W-:Y:S01]  /*ead0*/  @P0 LOP3.LUT R9, R5, 0xf00, RZ, 0xb8, !PT ;  /* 0x00000f0005090812 */ /* 0x002fe200078eb8ff */
[----:B------:R-:W-:Y:S01]  /*eae0*/  IMAD R5, R23, 0xba2f, RZ ;  /* 0x0000ba2f17057824 */ /* 0x000fe200078e02ff */
[----:B------:R-:W-:Y:S03]  /*eaf0*/  SHF.R.U32.HI R23, RZ, 0x1, R23 ;  /* 0x00000001ff177819 */ /* 0x000fe60000011617 */
[----:B------:R1:W-:Y:S01]  /*eb00*/  @P0 STS.64 [UR22+0x18], R8 ;  /* 0x00001808ff000988 */ /* 0x0003e20008000a16 */
[----:B------:R-:W-:Y:S01]  /*eb10*/  SHF.R.U32.HI R27, RZ, 0x14, R5 ;  /* 0x00000014ff1b7819 */ /* 0x000fe20000011605 */
[----:B------:R-:W-:Y:S02]  /*eb20*/  @P0 VIADD R5, R20, 0xffffffff ;  /* 0xffffffff14050836 */ /* 0x000fe40000000000 */
[----:B------:R-:W3:Y:S01]  /*eb30*/  @P0 LDS R25, [UR22+0x1c] ;  /* 0x00001c16ff190984 */ /* 0x000ee20008000800 */
[----:B------:R-:W-:Y:S01]  /*eb40*/  PRMT R27, R27, 0x9910, RZ ;  /* 0x000099101b1b7816 */ /* 0x000fe200000000ff */
[----:B--2---:R-:W-:Y:S02]  /*eb50*/  IMAD.SHL.U32 R20, R24, 0x4, RZ ;  /* 0x0000000418147824 */ /* 0x004fe400078e00ff */
[----:B------:R2:W-:Y:S02]  /*eb60*/  @P0 STS.128 [UR22+0x20], R4 ;  /* 0x00002004ff000988 */ /* 0x0005e40008000c16 */
[----:B------:R-:W-:Y:S04]  /*eb70*/  IMAD R27, R27, 0x16, RZ ;  /* 0x000000161b1b7824 */ /* 0x000fe800078e02ff */
[----:B------:R-:W-:Y:S01]  /*eb80*/  IMAD.MOV R27, RZ, RZ, -R27 ;  /* 0x000000ffff1b7224 */ /* 0x000fe200078e0a1b */
[----:B-1----:R-:W-:Y:S04]  /*eb90*/  @P0 LOP3.LUT R9, R26, 0xfffffffe, RZ, 0xc0, !PT ;  /* 0xfffffffe1a090812 */ /* 0x002fe800078ec0ff */
[----:B------:R-:W-:Y:S02]  /*eba0*/  PRMT R26, R27, 0x7710, RZ ;  /* 0x000077101b1a7816 */ /* 0x000fe400000000ff */
[----:B------:R-:W-:Y:S03]  /*ebb0*/  @P0 SHF.R.U64 R22, R9, 0x4, R22 ;  /* 0x0000000409160819 */ /* 0x000fe60000001216 */
[----:B------:R-:W-:Y:S02]  /*ebc0*/  IMAD.IADD R26, R21, 0x1, R26 ;  /* 0x00000001151a7824 */ /* 0x000fe400078e021a */
[----:B------:R1:W-:Y:S03]  /*ebd0*/  @P0 STS [UR22+0xc], R22 ;  /* 0x00000c16ff000988 */ /* 0x0003e60008000816 */
[----:B------:R-:W-:Y:S02]  /*ebe0*/  R2UR UR6, R26 ;  /* 0x000000001a0672ca */ /* 0x000fe400000e0000 */
[----:B--2---:R-:W-:Y:S02]  /*ebf0*/  LOP3.LUT R4, R23, 0xffff, RZ, 0xc0, !PT ;  /* 0x0000ffff17047812 */ /* 0x004fe400078ec0ff */
[----:B---3--:R-:W-:Y:S03]  /*ec00*/  @P0 LOP3.LUT R25, R25, 0xf000, RZ, 0xb8, !PT ;  /* 0x0000f00019190812 */ /* 0x008fe600078eb8ff */
[----:B------:R-:W-:Y:S02]  /*ec10*/  IMAD R4, R4, 0x4925, RZ ;  /* 0x0000492504047824 */ /* 0x000fe400078e02ff */
[----:B------:R-:W-:Y:S04]  /*ec20*/  @P0 STS [UR22+0x1c], R25 ;  /* 0x00001c19ff000988 */ /* 0x000fe80008000816 */
[----:B------:R-:W-:Y:S01]  /*ec30*/  ULOP3.LUT UR6, UR6, 0xffff, URZ, 0xc0, !UPT ;  /* 0x0000ffff06067892 */ /* 0x000fe2000f8ec0ff */
[----:B------:R-:W-:Y:S03]  /*ec40*/  NOP ;  /* 0x0000000000007918 */ /* 0x000fe60000000000 */
[----:B------:R-:W-:Y:S01]  /*ec50*/  UIADD3 UR25, UP1, UPT, UR28, UR6, URZ ;  /* 0x000000061c197290 */ /* 0x000fe2000ff3e0ff */
[----:B------:R-:W2:Y:S01]  /*ec60*/  LDS R6, [R20+UR23] ;  /* 0x0000001714067984 */ /* 0x000ea20008000800 */
[----:B------:R-:W-:Y:S01]  /*ec70*/  UIADD3 UR6, UP0, UPT, UR18, UR6, URZ ;  /* 0x0000000612067290 */ /* 0x000fe2000ff1e0ff */
[----:B------:R-:W-:Y:S01]  /*ec80*/  SHF.R.U32.HI R4, RZ, 0x11, R4 ;  /* 0x00000011ff047819 */ /* 0x000fe20000011604 */
[----:B------:R-:W-:Y:S01]  /*ec90*/  UIADD3.X UR31, UPT, UPT, URZ, URZ, URZ, UP1, !UPT ;  /* 0x000000ffff1f7290 */ /* 0x000fe20008ffe4ff */
[----:B------:R-:W3:Y:S01]  /*eca0*/  LDS R5, [R20+UR23+0x80] ;  /* 0x0000801714057984 */ /* 0x000ee20008000800 */
[----:B------:R-:W-:Y:S01]  /*ecb0*/  ULEA UR32, UP1, UR25, UR16, 0x7 ;  /* 0x0000001019207291 */ /* 0x000fe2000f8238ff */
[----:B------:R-:W-:Y:S01]  /*ecc0*/  PRMT R4, R4, 0x9910, RZ ;  /* 0x0000991004047816 */ /* 0x000fe200000000ff */
[----:B------:R-:W-:Y:S02]  /*ecd0*/  UIADD3.X UR29, UPT, UPT, URZ, URZ, URZ, UP0, !UPT ;  /* 0x000000ffff1d7290 */ /* 0x000fe400087fe4ff */
[----:B------:R-:W-:Y:S02]  /*ece0*/  ULEA UR30, UP0, UR6, UR16, 0x7 ;  /* 0x00000010061e7291 */ /* 0x000fe4000f8038ff */
[----:B------:R-:W-:Y:S01]  /*ecf0*/  IMAD R4, R4, 0xe, RZ ;  /* 0x0000000e04047824 */ /* 0x000fe200078e02ff */
[----:B------:R-:W-:Y:S01]  /*ed00*/  ULEA.HI.X UR31, UR25, UR17, UR31, 0x7, UP1 ;  /* 0x00000011191f7291 */ /* 0x000fe200088f3c1f */
[C---:B-1----:R-:W-:Y:S01]  /*ed10*/  IADD3 R22, P1, PT, R20.reuse, UR32, RZ ;  /* 0x0000002014167c10 */ /* 0x042fe2000ff3e0ff */
[----:B------:R-:W-:Y:S01]  /*ed20*/  ULEA.HI.X UR29, UR6, UR17, UR29, 0x7, UP0 ;  /* 0x00000011061d7291 */ /* 0x000fe200080f3c1d */
[----:B------:R-:W-:Y:S01]  /*ed30*/  IADD3 R8, P0, PT, R20, UR30, RZ ;  /* 0x0000001e14087c10 */ /* 0x000fe2000ff1e0ff */
[----:B------:R-:W-:Y:S02]  /*ed40*/  IMAD.MOV R4, RZ, RZ, -R4 ;  /* 0x000000ffff047224 */ /* 0x000fe400078e0a04 */
[----:B------:R-:W-:Y:S02]  /*ed50*/  IMAD.X R23, RZ, RZ, UR31, P1 ;  /* 0x0000001fff177e24 */ /* 0x000fe400088e06ff */
[----:B------:R-:W-:Y:S01]  /*ed60*/  IMAD.X R9, RZ, RZ, UR29, P0 ;  /* 0x0000001dff097e24 */ /* 0x000fe200080e06ff */
[----:B------:R-:W-:Y:S05]  /*ed70*/  PRMT R4, R4, 0x7710, RZ ;  /* 0x0000771004047816 */ /* 0x000fea00000000ff */
[----:B------:R-:W-:Y:S05]  /*ed80*/  IMAD.IADD R4, R21, 0x1, R4 ;  /* 0x0000000115047824 */ /* 0x000fea00078e0204 */
[----:B------:R-:W-:Y:S01]  /*ed90*/  R2UR UR25, R4 ;  /* 0x00000000041972ca */ /* 0x000fe200000e0000 */
[----:B--2---:R1:W2:Y:S04]  /*eda0*/  ATOMG.E.EXCH.STRONG.GPU PT, RZ, [R22], R6 ;  /* 0x0000000616ff73a8 */ /* 0x0042a800041ee100 */
[----:B---3--:R1:W2:Y:S02]  /*edb0*/  ATOMG.E.EXCH.STRONG.GPU PT, RZ, [R8], R5 ;  /* 0x0000000508ff73a8 */ /* 0x0082a400041ee100 */
[----:B--2---:R-:W-:Y:S11]  /*edc0*/  ELECT P0, URZ, PT ;  /* 0x0000000000ff782f */ /* 0x004ff60003800000 */
[----:B------:R-:W-:Y:S02]  /*edd0*/  @!UPT UIADD3 URZ, UPT, UPT, URZ, URZ, URZ ;  /* 0x000000fffffff290 */ /* 0x000fe4000fffe0ff */
[----:B------:R-:W-:Y:S05]  /*ede0*/  @!P0 BRA `(.L_x_205) ;  /* 0x0000000000b48947 */ /* 0x000fea0003800000 */
[----:B------:R-:W-:Y:S01]  /*edf0*/  STS [UR21+0x30], RZ ;  /* 0x000030ffff007988 */ /* 0x000fe20008000815 */
[----:B------:R-:W-:Y:S01]  /*ee00*/  ISETP.NE.U32.AND P0, PT, R2, RZ, PT ;  /* 0x000000ff0200720c */ /* 0x000fe20003f05070 */
[----:B-1----:R-:W-:Y:S01]  /*ee10*/  IMAD.WIDE R8, R14, 0xc, R18 ;  /* 0x0000000c0e087825 */ /* 0x002fe200078e0212 */
[----:B------:R-:W-:Y:S02]  /*ee20*/  ISETP.NE.U32.AND P1, PT, R12, RZ, PT ;  /* 0x000000ff0c00720c */ /* 0x000fe40003f25070 */
[----:B------:R-:W-:Y:S02]  /*ee30*/  ISETP.NE.AND.EX P0, PT, R3, RZ, PT, P0 ;  /* 0x000000ff0300720c */ /* 0x000fe40003f05300 */
[----:B------:R-:W2:Y:S01]  /*ee40*/  LDG.E R28, desc[UR50][R8.64] ;  /* 0x00000032081c7981 */ /* 0x000ea2000c1e1900 */
[----:B------:R-:W-:Y:S10]  /*ee50*/  ISETP.NE.AND.EX P1, PT, R13, RZ, PT, P1 ;  /* 0x000000ff0d00720c */ /* 0x000ff40003f25310 */
[----:B------:R-:W1:Y:S08]  /*ee60*/  @P0 LDC.64 R4, c[0x0][0xb10] ;  /* 0x0002c400ff040b82 */ /* 0x000e700000000a00 */
[----:B------:R-:W3:Y:S01]  /*ee70*/  @P1 LDC.64 R6, c[0x0][0xb08] ;  /* 0x0002c200ff061b82 */ /* 0x000ee20000000a00 */
[----:B--2---:R-:W-:Y:S01]  /*ee80*/  SHF.R.S32.HI R29, RZ, 0x1f, R28 ;  /* 0x0000001fff1d7819 */ /* 0x004fe2000001141c */
[C---:B-1----:R-:W-:Y:S04]  /*ee90*/  @P0 IMAD.WIDE R4, R14.reuse, 0x8, R4 ;  /* 0x000000080e040825 */ /* 0x042fe800078e0204 */
[----:B---3--:R-:W-:Y:S01]  /*eea0*/  @P1 IMAD.WIDE R6, R14, 0x8, R6 ;  /* 0x000000080e061825 */ /* 0x008fe200078e0206 */
[----:B------:R-:W2:Y:S04]  /*eeb0*/  @P0 LDG.E.64 R24, desc[UR50][R4.64] ;  /* 0x0000003204180981 */ /* 0x000ea8000c1e1b00 */
[----:B------:R1:W3:Y:S04]  /*eec0*/  @P1 LDG.E.64 R26, desc[UR50][R6.64] ;  /* 0x00000032061a1981 */ /* 0x0002e8000c1e1b00 */
[----:B------:R4:W5:Y:S04]  /*eed0*/  LDG.E R5, desc[UR50][R8.64+0x4] ;  /* 0x0000043208057981 */ /* 0x000968000c1e1900 */
[----:B-1----:R-:W1:Y:S01]  /*eee0*/  LDS R7, [UR21+0x1c] ;  /* 0x00001c15ff077984 */ /* 0x002e620008000800 */
[----:B------:R-:W-:Y:S05]  /*eef0*/  IMAD.U32 R6, RZ, RZ, UR21 ;  /* 0x00000015ff067e24 */ /* 0x000fea000f8e00ff */
[----:B----4-:R-:W-:Y:S05]  /*ef00*/  SHF.R.U64 R8, R6, 0x4, RZ ;  /* 0x0000000406087819 */ /* 0x010fea00000012ff */
[----:B------:R-:W-:Y:S04]  /*ef10*/  STS [UR21+0x10], R8 ;  /* 0x00001008ff007988 */ /* 0x000fe80008000815 */
[----:B------:R-:W-:Y:S01]  /*ef20*/  STS [UR21+0x14], R8 ;  /* 0x00001408ff007988 */ /* 0x000fe20008000815 */
[----:B------:R-:W-:Y:S02]  /*ef30*/  @!P0 IMAD.MOV.U32 R24, RZ, RZ, R28 ;  /* 0x000000ffff188224 */ /* 0x000fe400078e001c */
[----:B------:R-:W-:Y:S01]  /*ef40*/  @!P0 IMAD.MOV.U32 R25, RZ, RZ, R29 ;  /* 0x000000ffff198224 */ /* 0x000fe200078e001d */
[----:B---3--:R-:W-:Y:S04]  /*ef50*/  @P1 STS.64 [UR21], R26 ;  /* 0x0000001aff001988 */ /* 0x008fe80008000a15 */
[C---:B--2---:R-:W-:Y:S01]  /*ef60*/  SHF.L.U64.HI R21, R24.reuse, 0x1, R25 ;  /* 0x0000000118157819 */ /* 0x044fe20000010219 */
[----:B------:R-:W-:Y:S03]  /*ef70*/  IMAD.SHL.U32 R24, R24, 0x2, RZ ;  /* 0x0000000218187824 */ /* 0x000fe600078e00ff */
[----:B------:R-:W-:Y:S02]  /*ef80*/  LOP3.LUT R21, R21, 0x1fffffff, RZ, 0xc0, !PT ;  /* 0x1fffffff15157812 */ /* 0x000fe400078ec0ff */
[----:B------:R-:W-:Y:S02]  /*ef90*/  LOP3.LUT R24, R24, 0xfffffffe, RZ, 0xc0, !PT ;  /* 0xfffffffe18187812 */ /* 0x000fe400078ec0ff */
[--C-:B------:R-:W-:Y:S02]  /*efa0*/  SHF.R.U32.HI R4, RZ, 0x4, R21.reuse ;  /* 0x00000004ff047819 */ /* 0x100fe40000011615 */
[----:B------:R-:W-:Y:S02]  /*efb0*/  SHF.R.U64 R21, R24, 0x4, R21 ;  /* 0x0000000418157819 */ /* 0x000fe40000001215 */
[----:B-1----:R-:W-:Y:S02]  /*efc0*/  LOP3.LUT R30, R7, 0xf, R4, 0xb8, !PT ;  /* 0x0000000f071e7812 */ /* 0x002fe400078eb804 */
[----:B------:R-:W-:Y:S01]  /*efd0*/  CS2R R6, SRZ ;  /* 0x0000000000067805 */ /* 0x000fe2000001ff00 */
[----:B------:R-:W-:Y:S01]  /*efe0*/  STS [UR21+0xc], R21 ;  /* 0x00000c15ff007988 */ /* 0x000fe20008000815 */
[----:B-----5:R-:W-:Y:S03]  /*eff0*/  VIADD R5, R5, 0xffffffff ;  /* 0xffffffff05057836 */ /* 0x020fe60000000000 */
        /* <DEDUP_REMOVED lines=12> */
.L_x_205:
[----:B------:R-:W-:Y:S05]  /*f0c0*/  BSYNC.RECONVERGENT B0 ;  /* 0x0000000000007941 */ /* 0x000fea0003800200 */
.L_x_204:
[----:B------:R-:W-:Y:S01]  /*f0d0*/  ULOP3.LUT UR25, UR25, 0xffff, URZ, 0xc0, !UPT ;  /* 0x0000ffff19197892 */ /* 0x000fe2000f8ec0ff */
[----:B------:R-:W-:Y:S03]  /*f0e0*/  NOP ;  /* 0x0000000000007918 */ /* 0x000fe60000000000 */
[----:B------:R-:W-:Y:S01]  /*f0f0*/  UIADD3 UR6, UP0, UPT, UR9, UR25, URZ ;  /* 0x0000001909067290 */ /* 0x000fe2000ff1e0ff */
[----:B--2---:R-:W2:Y:S01]  /*f100*/  LDS R4, [R20+UR21] ;  /* 0x0000001514047984 */ /* 0x004ea20008000800 */
[----:B------:R-:W-:Y:S02]  /*f110*/  BSSY.RECONVERGENT B0, `(.L_x_206) ;  /* 0x0000039000007945 */ /* 0x000fe40003800200 */
[----:B------:R-:W-:Y:S02]  /*f120*/  UIADD3.X UR27, UPT, UPT, URZ, URZ, URZ, UP0, !UPT ;  /* 0x000000ffff1b7290 */ /* 0x000fe400087fe4ff */
[----:B------:R-:W-:Y:S04]  /*f130*/  ULEA UR26, UP0, UR6, UR14, 0x7 ;  /* 0x0000000e061a7291 */ /* 0x000fe8000f8038ff */
[----:B------:R-:W-:Y:S02]  /*f140*/  ULEA.HI.X UR27, UR6, UR15, UR27, 0x7, UP0 ;  /* 0x0000000f061b7291 */ /* 0x000fe400080f3c1b */
[----:B------:R-:W-:Y:S01]  /*f150*/  UIADD3 UR25, UP0, UPT, UR19, UR25, URZ ;  /* 0x0000001913197290 */ /* 0x000fe2000ff1e0ff */
[----:B-1----:R-:W-:Y:S03]  /*f160*/  IADD3 R6, P0, PT, R20, UR26, RZ ;  /* 0x0000001a14067c10 */ /* 0x002fe6000ff1e0ff */
[----:B------:R-:W-:Y:S02]  /*f170*/  UIADD3.X UR6, UPT, UPT, URZ, URZ, URZ, UP0, !UPT ;  /* 0x000000ffff067290 */ /* 0x000fe400087fe4ff */
[----:B------:R-:W-:Y:S05]  /*f180*/  IMAD.X R7, RZ, RZ, UR27, P0 ;  /* 0x0000001bff077e24 */ /* 0x000fea00080e06ff */
[----:B--2---:R1:W2:Y:S02]  /*f190*/  ATOMG.E.EXCH.STRONG.GPU PT, RZ, [R6], R4 ;  /* 0x0000000406ff73a8 */ /* 0x0042a400041ee100 */
[----:B--2---:R-:W-:Y:S11]  /*f1a0*/  ELECT P0, URZ, PT ;  /* 0x0000000000ff782f */ /* 0x004ff60003800000 */
[----:B------:R-:W-:Y:S02]  /*f1b0*/  @!UPT UIADD3 URZ, UPT, UPT, URZ, URZ, URZ ;  /* 0x000000fffffff290 */ /* 0x000fe4000fffe0ff */
[----:B------:R-:W-:Y:S05]  /*f1c0*/  @!P0 BRA `(.L_x_207) ;  /* 0x0000000000b48947 */ /* 0x000fea0003800000 */
[----:B------:R-:W-:Y:S01]  /*f1d0*/  STS [UR20+0x30], RZ ;  /* 0x000030ffff007988 */ /* 0x000fe20008000814 */
[----:B------:R-:W-:Y:S01]  /*f1e0*/  ISETP.NE.U32.AND P0, PT, RZ, UR12, PT ;  /* 0x0000000cff007c0c */ /* 0x000fe2000bf05070 */
[C---:B------:R-:W-:Y:S03]  /*f1f0*/  IMAD.WIDE R8, R14.reuse, 0xc, R18 ;  /* 0x0000000c0e087825 */ /* 0x040fe600078e0212 */
[----:B------:R-:W-:Y:S02]  /*f200*/  ISETP.NE.AND.EX P1, PT, RZ, UR13, PT, P0 ;  /* 0x0000000dff007c0c */ /* 0x000fe4000bf25300 */
[----:B------:R-:W2:Y:S01]  /*f210*/  LDG.E R28, desc[UR50][R8.64] ;  /* 0x00000032081c7981 */ /* 0x000ea2000c1e1900 */
[C---:B-1----:R-:W-:Y:S03]  /*f220*/  LEA R6, P0, R14.reuse, RZ, 0x3 ;  /* 0x000000ff0e067211 */ /* 0x042fe600078018ff */
[----:B------:R1:W3:Y:S01]  /*f230*/  LDG.E R5, desc[UR50][R8.64+0x4] ;  /* 0x0000043208057981 */ /* 0x0002e2000c1e1900 */
[----:B------:R-:W-:Y:S06]  /*f240*/  LEA.HI.X.SX32 R7, R14, RZ, 0x3, P0 ;  /* 0x000000ff0e077211 */ /* 0x000fec00000f1eff */
[C---:B------:R-:W-:Y:S04]  /*f250*/  @P1 IADD3 R22, P0, PT, R6.reuse, UR12, RZ ;  /* 0x0000000c06161c10 */ /* 0x040fe8000ff1e0ff */
[C---:B------:R-:W-:Y:S02]  /*f260*/  @P1 IADD3.X R23, PT, PT, R7.reuse, UR13, RZ, P0, !PT ;  /* 0x0000000d07171c10 */ /* 0x040fe400087fe4ff */
[----:B------:R-:W-:Y:S01]  /*f270*/  IADD3 R26, P0, PT, R6, UR10, RZ ;  /* 0x0000000a061a7c10 */ /* 0x000fe2000ff1e0ff */
[----:B------:R-:W-:Y:S02]  /*f280*/  IMAD.U32 R6, RZ, RZ, UR20 ;  /* 0x00000014ff067e24 */ /* 0x000fe4000f8e00ff */
[----:B------:R-:W4:Y:S01]  /*f290*/  @P1 LDG.E.64 R24, desc[UR50][R22.64] ;  /* 0x0000003216181981 */ /* 0x000f22000c1e1b00 */
[----:B------:R-:W-:Y:S03]  /*f2a0*/  IADD3.X R27, PT, PT, R7, UR11, RZ, P0, !PT ;  /* 0x0000000b071b7c10 */ /* 0x000fe600087fe4ff */
[----:B------:R-:W5:Y:S04]  /*f2b0*/  LDS R7, [UR20+0x1c] ;  /* 0x00001c14ff077984 */ /* 0x000f680008000800 */
[----:B------:R-:W5:Y:S01]  /*f2c0*/  LDG.E.64 R26, desc[UR50][R26.64] ;  /* 0x000000321a1a7981 */ /* 0x000f62000c1e1b00 */
[----:B-1----:R-:W-:Y:S05]  /*f2d0*/  SHF.R.U64 R8, R6, 0x4, RZ ;  /* 0x0000000406087819 */ /* 0x002fea00000012ff */
[----:B------:R-:W-:Y:S04]  /*f2e0*/  STS [UR20+0x10], R8 ;  /* 0x00001008ff007988 */ /* 0x000fe80008000814 */
[----:B------:R-:W-:Y:S04]  /*f2f0*/  STS [UR20+0x14], R8 ;  /* 0x00001408ff007988 */ /* 0x000fe80008000814 */
[----:B-----5:R-:W-:Y:S01]  /*f300*/  STS.64 [UR20], R26 ;  /* 0x0000001aff007988 */ /* 0x020fe20008000a14 */
[--C-:B--2---:R-:W-:Y:S01]  /*f310*/  SHF.R.S32.HI R29, RZ, 0x1f, R28.reuse ;  /* 0x0000001fff1d7819 */ /* 0x104fe2000001141c */
[----:B------:R-:W-:Y:S02]  /*f320*/  @!P1 IMAD.MOV.U32 R24, RZ, RZ, R28 ;  /* 0x000000ffff189224 */ /* 0x000fe400078e001c */
[----:B---3--:R-:W-:Y:S02]  /*f330*/  VIADD R5, R5, 0xffffffff ;  /* 0xffffffff05057836 */ /* 0x008fe40000000000 */
[----:B------:R-:W-:Y:S05]  /*f340*/  @!P1 IMAD.MOV.U32 R25, RZ, RZ, R29 ;  /* 0x000000ffff199224 */ /* 0x000fea00078e001d */
[C---:B----4-:R-:W-:Y:S01]  /*f350*/  SHF.L.U64.HI R21, R24.reuse, 0x1, R25 ;  /* 0x0000000118157819 */ /* 0x050fe20000010219 */
[----:B------:R-:W-:Y:S03]  /*f360*/  IMAD.SHL.U32 R24, R24, 0x2, RZ ;  /* 0x0000000218187824 */ /* 0x000fe600078e00ff */
[----:B------:R-:W-:Y:S02]  /*f370*/  LOP3.LUT R21, R21, 0x1fffffff, RZ, 0xc0, !PT ;  /* 0x1fffffff15157812 */ /* 0x000fe400078ec0ff */
[----:B------:R-:W-:Y:S02]  /*f380*/  LOP3.LUT R24, R24, 0xfffffffe, RZ, 0xc0, !PT ;  /* 0xfffffffe18187812 */ /* 0x000fe400078ec0ff */
[--C-:B------:R-:W-:Y:S02]  /*f390*/  SHF.R.U32.HI R4, RZ, 0x4, R21.reuse ;  /* 0x00000004ff047819 */ /* 0x100fe40000011615 */
[----:B------:R-:W-:Y:S02]  /*f3a0*/  SHF.R.U64 R21, R24, 0x4, R21 ;  /* 0x0000000418157819 */ /* 0x000fe40000001215 */
[----:B------:R-:W-:Y:S02]  /*f3b0*/  LOP3.LUT R30, R7, 0xf, R4, 0xb8, !PT ;  /* 0x0000000f071e7812 */ /* 0x000fe400078eb804 */
[----:B------:R-:W-:Y:S01]  /*f3c0*/  CS2R R6, SRZ ;  /* 0x0000000000067805 */ /* 0x000fe2000001ff00 */
[----:B------:R-:W-:Y:S04]  /*f3d0*/  STS [UR20+0xc], R21 ;  /* 0x00000c15ff007988 */ /* 0x000fe80008000814 */
        /* <DEDUP_REMOVED lines=12> */
.L_x_207:
[----:B------:R-:W-:Y:S05]  /*f4a0*/  BSYNC.RECONVERGENT B0 ;  /* 0x0000000000007941 */ /* 0x000fea0003800200 */
.L_x_206:
[----:B------:R-:W-:Y:S01]  /*f4b0*/  NOP ;  /* 0x0000000000007918 */ /* 0x000fe20000000000 */
[----:B-12---:R-:W1:Y:S01]  /*f4c0*/  LDS R4, [R20+UR20] ;  /* 0x0000001414047984 */ /* 0x006e620008000800 */
[----:B------:R-:W-:Y:S01]  /*f4d0*/  ULEA UR34, UP0, UR25, UR14, 0x7 ;  /* 0x0000000e19227291 */ /* 0x000fe2000f8038ff */
[----:B------:R-:W-:Y:S01]  /*f4e0*/  UMOV UR33, UR31 ;  /* 0x0000001f00217c82 */ /* 0x000fe20008000000 */
[----:B------:R-:W-:Y:S02]  /*f4f0*/  UMOV UR31, UR29 ;  /* 0x0000001d001f7c82 */ /* 0x000fe40008000000 */
[----:B------:R-:W-:Y:S02]  /*f500*/  ULEA.HI.X UR35, UR25, UR15, UR6, 0x7, UP0 ;  /* 0x0000000f19237291 */ /* 0x000fe400080f3c06 */
[----:B------:R-:W-:Y:S04]  /*f510*/  IADD3 R6, P0, PT, R20, UR34, RZ ;  /* 0x0000002214067c10 */ /* 0x000fe8000ff1e0ff */
[----:B------:R-:W-:Y:S05]  /*f520*/  IADD3.X R7, PT, PT, RZ, UR35, RZ, P0, !PT ;  /* 0x00000023ff077c10 */ /* 0x000fea00087fe4ff */
[----:B-1----:R2:W5:Y:S01]  /*f530*/  ATOMG.E.EXCH.STRONG.GPU PT, RZ, [R6], R4 ;  /* 0x0000000406ff73a8 */ /* 0x00256200041ee100 */
[----:B------:R-:W-:Y:S04]  /*f540*/  DEPBAR {5,4,3,2,1,0} ;  /* 0x0000003f0000791a */ /* 0x000fe80000000000 */
[----:B------:R-:W1:Y:S02]  /*f550*/  CCTL.E.C.LDCU.IV.DEEP [UR32] ;  /* 0x0000000020007540 */ /* 0x000e640009c08000 */
[----:B-1----:R2:W-:Y:S01]  /*f560*/  UTMACCTL.IV [UR32] ;  /* 0x00000000200079b9 */ /* 0x0025e20008000000 */
        /* <DEDUP_REMOVED lines=9> */
[----:B------:R-:W-:Y:S01]  /*f600*/  NOP ;  /* 0x0000000000007918 */ /* 0x000fe20000000000 */
.L_x_203:
[----:B-----5:R-:W-:Y:S01]  /*f610*/  ELECT P0, URZ, PT ;  /* 0x0000000000ff782f */ /* 0x020fe20003800000 */
[----:B------:R-:W-:Y:S11]  /*f620*/  BSSY.RECONVERGENT B0, `(.L_x_208) ;  /* 0x0000011000007945 */ /* 0x000ff60003800200 */
[----:B------:R-:W-:Y:S01]  /*f630*/  @!UPT UIADD3 URZ, UPT, UPT, URZ, URZ, URZ ;  /* 0x000000fffffff290 */ /* 0x000fe2000fffe0ff */
[----:B------:R-:W-:Y:S05]  /*f640*/  @!P0 BRA `(.L_x_209) ;  /* 0x0000000000388947 */ /* 0x000fea0003800000 */
[----:B------:R0:W-:Y:S01]  /*f650*/  UTMACMDFLUSH ;  /* 0x00000000000079b7 */ /* 0x0001e20000000000 */
[----:B------:R-:W-:Y:S09]  /*f660*/  UIMAD UR6, UR8, 0x14, UR4 ;  /* 0x00000014080678a4 */ /* 0x000ff2000f8e0204 */
[----:B------:R4:W-:Y:S04]  /*f670*/  STS [UR6+0x310], R16 ;  /* 0x00031010ff007988 */ /* 0x0009e80008000806 */
        /* <DEDUP_REMOVED lines=9> */
[----:B-----5:R-:W1:Y:S01]  /*f710*/  FENCE.VIEW.ASYNC.S ;  /* 0x00000000000073c6 */ /* 0x020e620000000000 */
[----:B------:R-:W-:Y:S04]  /*f720*/  DEPBAR.LE SB0, 0x0 ;  /* 0x000080000000791a */ /* 0x000fe80000000000 */
.L_x_209:
[----:B--2---:R-:W-:Y:S05]  /*f730*/  BSYNC.RECONVERGENT B0 ;  /* 0x0000000000007941 */ /* 0x004fea0003800200 */
.L_x_208:
[----:B------:R-:W-:Y:S09]  /*f740*/  UISETP.NE.AND UP0, UPT, UR37, 0x8, UPT ;  /* 0x000000082500788c */ /* 0x000ff2000bf05270 */
[----:B------:R-:W-:Y:S05]  /*f750*/  BRA.U !UP0, `(.L_x_210) ;  /* 0x0000000108047547 */ /* 0x000fea000b800000 */
[----:B------:R-:W-:Y:S05]  /*f760*/  BPT.TRAP 0x1 ;  /* 0x000000040000795c */ /* 0x000fea0000300000 */
.L_x_210:
[----:B------:R-:W-:Y:S01]  /*f770*/  UIADD3 UR6, UPT, UPT, UR8, -0x4, URZ ;  /* 0xfffffffc08067890 */ /* 0x000fe2000fffe0ff */
[----:B-1----:R-:W-:Y:S01]  /*f780*/  SYNCS.ARRIVE.TRANS64.A1T0 RZ, [UR24+0x1f0], RZ ;  /* 0x0001f0ffffff79a7 */ /* 0x002fe20008100018 */
[----:B------:R-:W-:Y:S01]  /*f790*/  UIADD3 UR24, UPT, UPT, UR7, -0x4, URZ ;  /* 0xfffffffc07187890 */ /* 0x000fe2000fffe0ff */
[----:B------:R-:W-:Y:S01]  /*f7a0*/  ISETP.NE.AND P0, PT, R11, RZ, PT ;  /* 0x000000ff0b00720c */ /* 0x000fe20003f05270 */
[----:B------:R-:W-:Y:S02]  /*f7b0*/  UISETP.GE.U32.AND UP1, UPT, UR6, -0x8, UPT ;  /* 0xfffffff80600788c */ /* 0x000fe4000bf26070 */
[----:B------:R-:W-:Y:S02]  /*f7c0*/  UISETP.GE.U32.AND UP0, UPT, UR24, -0x8, UPT ;  /* 0xfffffff81800788c */ /* 0x000fe4000bf06070 */
[----:B------:R-:W-:Y:S02]  /*f7d0*/  USEL UR24, URZ, 0x1, UP1 ;  /* 0x00000001ff187887 */ /* 0x000fe40008800000 */
[----:B------:R-:W-:Y:S02]  /*f7e0*/  USEL UR6, URZ, 0x1, UP0 ;  /* 0x00000001ff067887 */ /* 0x000fe40008000000 */
[----:B------:R-:W-:Y:S02]  /*f7f0*/  ULOP3.LUT UR26, UR8, 0x7, URZ, 0xc0, !UPT ;  /* 0x00000007081a7892 */ /* 0x000fe4000f8ec0ff */
[----:B------:R-:W-:Y:S01]  /*f800*/  ULOP3.LUT UR25, UR7, 0x7, URZ, 0xc0, !UPT ;  /* 0x0000000707197892 */ /* 0x000fe2000f8ec0ff */
[----:B------:R-:W-:Y:S01]  /*f810*/  LOP3.LUT R0, R0, UR24, RZ, 0x3c, !PT ;  /* 0x0000001800007c12 */ /* 0x000fe2000f8e3cff */
[----:B------:R-:W-:Y:S01]  /*f820*/  ULOP3.LUT UR8, UR26, 0x4, URZ, 0x3c, !UPT ;  /* 0x000000041a087892 */ /* 0x000fe2000f8e3cff */
[----:B------:R-:W-:Y:S01]  /*f830*/  LOP3.LUT R17, R17, UR6, RZ, 0x3c, !PT ;  /* 0x0000000611117c12 */ /* 0x000fe2000f8e3cff */
[----:B------:R-:W-:Y:S01]  /*f840*/  ULOP3.LUT UR7, UR25, 0x4, URZ, 0x3c, !UPT ;  /* 0x0000000419077892 */ /* 0x000fe2000f8e3cff */
[----:B------:R-:W-:Y:S11]  /*f850*/  @!P0 EXIT ;  /* 0x000000000000894d */ /* 0x000ff60003800000 */
[----:B------:R-:W-:Y:S05]  /*f860*/  BRA `(.L_x_211) ;  /* 0xffffffe800f47947 */ /* 0x000fea000383ffff */
.L_x_320:
[----:B------:R-:W-:Y:S01]  /*f870*/  UMOV UR6, 0x40 ;  /* 0x0000004000067882 */ /* 0x000fe20000000000 */
[----:B------:R-:W-:Y:S01]  /*f880*/  NOP ;  /* 0x0000000000007918 */ /* 0x000fe20000000000 */
[----:B------:R-:W-:Y:S01]  /*f890*/  ULEA UR6, UR5, UR6, 0x18 ;  /* 0x0000000605067291 */ /* 0x000fe2000f8ec0ff */
[----:B------:R-:W-:Y:S02]  /*f8a0*/  UMOV UR4, 0x400 ;  /* 0x0000040000047882 */ /* 0x000fe40000000000 */
[----:B------:R-:W-:-:S06]  /*f8b0*/  ULEA UR4, UR5, UR4, 0x18 ;  /* 0x0000000405047291 */ /* 0x000fcc000f8ec0ff */
[----:B------:R-:W1:Y:S02]  /*f8c0*/  LDS.U8 R0, [UR6+0x1c] ;  /* 0x00001c06ff007984 */ /* 0x000e640008000000 */
[----:B-1----:R-:W-:-:S13]  /*f8d0*/  ISETP.NE.AND P0, PT, R0, RZ, PT ;  /* 0x000000ff0000720c */ /* 0x002fda0003f05270 */
[----:B------:R-:W-:Y:S05]  /*f8e0*/  @P0 BRA `(.L_x_212) ;  /* 0x0000000400100947 */ /* 0x000fea0003800000 */
[----:B------:R-:W-:Y:S02]  /*f8f0*/  ULOP3.LUT UR44, UR5, 0x1, URZ, 0xc0, !UPT ;  /* 0x00000001052c7892 */ /* 0x000fe4000f8ec0ff */
[----:B------:R-:W-:Y:S02]  /*f900*/  ULOP3.LUT UR43, UR5, 0x1, URZ, 0x3c, !UPT ;  /* 0x00000001052b7892 */ /* 0x000fe4000f8e3cff */
[----:B------:R-:W-:Y:S02]  /*f910*/  UISETP.NE.U32.AND UP0, UPT, UR44, 0x1, UPT ;  /* 0x000000012c00788c */ /* 0x000fe4000bf05070 */
[----:B------:R-:W-:-:S07]  /*f920*/  UIADD3 UR7, UPT, UPT, UR6, 0x8, URZ ;  /* 0x0000000806077890 */ /* 0x000fce000fffe0ff */
[----:B------:R-:W-:Y:S05]  /*f930*/  BRA.U !UP0, `(.L_x_213) ;  /* 0x00000001089c7547 */ /* 0x000fea000b800000 */
[----:B------:R-:W-:Y:S01]  /*f940*/  ELECT P0, URZ, PT ;  /* 0x0000000000ff782f */ /* 0x000fe20003800000 */
[----:B------:R-:W-:-:S12]  /*f950*/  BSSY B0, `(.L_x_213) ;  /* 0x0000025000007945 */ /* 0x000fd80003800000 */
[----:B------:R-:W-:Y:S05]  /*f960*/  @!P0 BRA `(.L_x_214) ;  /* 0x00000000008c8947 */ /* 0x000fea0003800000 */
[----:B------:R-:W-:-:S05]  /*f970*/  UMOV UR5, 0x10 ;  /* 0x0000001000057882 */ /* 0x000fca0000000000 */
[----:B------:R-:W-:Y:S04]  /*f980*/  DEPBAR.LE SB1, 0x36 ;  /* 0x00009d800000791a */ /* 0x000fe80000000000 */
[----:B------:R-:W1:Y:S02]  /*f990*/  UTCATOMSWS.2CTA.FIND_AND_SET.ALIGN UP1, UR5, UR5 ;  /* 0x00000005000575e3 */ /* 0x000e640008220800 */
[----:B-1----:R-:W-:Y:S01]  /*f9a0*/  MOV R11, UR5 ;  /* 0x00000005000b7c02 */ /* 0x002fe20008000f00 */
[----:B------:R-:W-:Y:S06]  /*f9b0*/  BRA.U UP1, `(.L_x_215) ;  /* 0x0000000101187547 */ /* 0x000fec000b800000 */
.L_x_216:
[----:B------:R-:W-:Y:S05]  /*f9c0*/  NANOSLEEP 0x64 ;  /* 0x000000640000795d */ /* 0x000fea0003800000 */
[----:B------:R-:W-:-:S05]  /*f9d0*/  UMOV UR5, 0x10 ;  /* 0x0000001000057882 */ /* 0x000fca0000000000 */
[----:B------:R-:W-:Y:S04]  /*f9e0*/  DEPBAR.LE SB1, 0x36 ;  /* 0x00009d800000791a */ /* 0x000fe80000000000 */
[----:B------:R-:W1:Y:S02]  /*f9f0*/  UTCATOMSWS.2CTA.FIND_AND_SET.ALIGN UP1, UR5, UR5 ;  /* 0x00000005000575e3 */ /* 0x000e640008220800 */
[----:B-1----:R-:W-:Y:S01]  /*fa00*/  MOV R11, UR5 ;  /* 0x00000005000b7c02 */ /* 0x002fe20008000f00 */
[----:B------:R-:W-:Y:S05]  /*fa10*/  BRA.U !UP1, `(.L_x_216) ;  /* 0xfffffffd09e87547 */ /* 0x000fea000b83ffff */
.L_x_215:
[----:B-----5:R-:W1:Y:S01]  /*fa20*/  LDS R5, [UR6+0x10] ;  /* 0x00001006ff057984 */ /* 0x020e620008000800 */
[----:B------:R-:W-:Y:S01]  /*fa30*/  IMAD.U32 R3, RZ, RZ, UR4 ;  /* 0x00000004ff037e24 */ /* 0x000fe2000f8e00ff */
[----:B------:R-:W-:-:S03]  /*fa40*/  MOV R2, UR43 ;  /* 0x0000002b00027c02 */ /* 0x000fc60008000f00 */
[----:B------:R-:W-:Y:S01]  /*fa50*/  VIADD R3, R3, 0x3b0 ;  /* 0x000003b003037836 */ /* 0x000fe20000000000 */
[----:B-1----:R-:W-:-:S04]  /*fa60*/  SHF.L.U32 R5, R5, 0x1f, RZ ;  /* 0x0000001f05057819 */ /* 0x002fc800000006ff */
[----:B------:R-:W1:Y:S02]  /*fa70*/  SYNCS.PHASECHK.TRANS64.TRYWAIT P0, [UR6+0x8], R5 ;  /* 0x00000805ff0075a7 */ /* 0x000e640008001106 */
[----:B-1----:R-:W-:Y:S05]  /*fa80*/  @P0 BRA `(.L_x_217) ;  /* 0x0000000000080947 */ /* 0x002fea0003800000 */
[----:B------:R-:W1:Y:S02]  /*fa90*/  SYNCS.PHASECHK.TRANS64.TRYWAIT P0, [UR6+0x8], R5 ;  /* 0x00000805ff0075a7 */ /* 0x000e640008001106 */
[----:B-1----:R-:W-:Y:S05]  /*faa0*/  @!P0 BRA `(.L_x_218) ;  /* 0x0000001c00ec8947 */ /* 0x002fea0003800000 */
.L_x_217:
[----:B------:R-:W-:Y:S01]  /*fab0*/  HFMA2 R4, -RZ, RZ, 0, 5.9604644775390625e-08 ;  /* 0x00000001ff047431 */ /* 0x000fe200000001ff */
[----:B------:R-:W-:Y:S01]  /*fac0*/  UPRMT UR5, UR43, 0x654, UR7 ;  /* 0x000006542b057896 */ /* 0x000fe20008000007 */
[----:B------:R-:W-:Y:S01]  /*fad0*/  IMAD.MOV.U32 R6, RZ, RZ, 0xffff ;  /* 0x0000ffffff067424 */ /* 0x000fe200078e00ff */
[----:B------:R-:W-:Y:S01]  /*fae0*/  PRMT R2, R2, 0x654, R3 ;  /* 0x0000065402027816 */ /* 0x000fe20000000003 */
[----:B-1----:R-:W-:Y:S02]  /*faf0*/  IMAD.MOV.U32 R0, RZ, RZ, 0x4 ;  /* 0x00000004ff007424 */ /* 0x002fe400078e00ff */
[----:B------:R-:W-:Y:S01]  /*fb00*/  IMAD.SHL.U32 R7, R11, 0x20, RZ ;  /* 0x000000200b077824 */ /* 0x000fe200078e00ff */
[----:B------:R-:W-:Y:S02]  /*fb10*/  MOV R3, UR5 ;  /* 0x0000000500037c02 */ /* 0x000fe40008000f00 */
[-C--:B------:R-:W-:Y:S01]  /*fb20*/  SHF.L.U32 R6, R6, R11.reuse, RZ ;  /* 0x0000000b06067219 */ /* 0x080fe200000006ff */
[----:B------:R1:W-:Y:S01]  /*fb30*/  SYNCS.ARRIVE.TRANS64.RED RZ, [UR5], R0 ;  /* 0x00000000ffff79a7 */ /* 0x0003e20008000405 */
[----:B------:R-:W-:Y:S01]  /*fb40*/  SHF.L.U32 R5, R4, R11, RZ ;  /* 0x0000000b04057219 */ /* 0x000fe200000006ff */
[----:B------:R1:W-:Y:S04]  /*fb50*/  STS [UR4+0x3b0], R7 ;  /* 0x0003b007ff007988 */ /* 0x0003e80008000804 */
[----:B------:R1:W-:Y:S04]  /*fb60*/  STAS [R2.64], R11 ;  /* 0x0000000b02007dbd */ /* 0x0003e8000c0008ff */
[----:B------:R1:W-:Y:S04]  /*fb70*/  ATOMS.OR RZ, [UR6+0x14], R6 ;  /* 0x00001406ffff798c */ /* 0x0003e8000b000006 */
[----:B------:R1:W-:Y:S04]  /*fb80*/  ATOMS.OR RZ, [UR6+0x18], R5 ;  /* 0x00001805ffff798c */ /* 0x0003e8000b000006 */
[----:B------:R1:W-:Y:S02]  /*fb90*/  ATOMS.XOR RZ, [UR6+0x10], R4 ;  /* 0x00001004ffff798c */ /* 0x0003e4000b800006 */
.L_x_214:
[----:B------:R-:W-:Y:S05]  /*fba0*/  BSYNC B0 ;  /* 0x0000000000007941 */ /* 0x000fea0003800000 */
.L_x_213:
[----:B------:R-:W-:Y:S05]  /*fbb0*/  BRA.U UP0, `(.L_x_219) ;  /* 0x00000001006c7547 */ /* 0x000fea000b800000 */
[----:B------:R-:W-:-:S03]  /*fbc0*/  UMOV UR5, 0xffffffff ;  /* 0xffffffff00057882 */ /* 0x000fc60000000000 */
[----:B------:R-:W-:Y:S05]  /*fbd0*/  BRA.DIV UR5, `(.L_x_220) ;  /* 0x0000001e05b87947 */ /* 0x000fea000b800000 */
[----:B------:R-:W-:-:S13]  /*fbe0*/  ELECT P6, URZ, PT ;  /* 0x0000000000ff782f */ /* 0x000fda00038c0000 */
.L_x_304:
[----:B------:R-:W-:Y:S05]  /*fbf0*/  @!P6 BRA `(.L_x_219) ;  /* 0x00000000005ce947 */ /* 0x000fea0003800000 */
[----:B-1----:R-:W1:Y:S02]  /*fc00*/  LDS R3, [UR6+0x10] ;  /* 0x00001006ff037984 */ /* 0x002e640008000800 */
[----:B-1----:R-:W-:-:S04]  /*fc10*/  SHF.L.U32 R3, R3, 0x1f, RZ ;  /* 0x0000001f03037819 */ /* 0x002fc800000006ff */
[----:B------:R-:W1:Y:S02]  /*fc20*/  SYNCS.PHASECHK.TRANS64.TRYWAIT P0, [UR6+0x8], R3 ;  /* 0x00000803ff0075a7 */ /* 0x000e640008001106 */
[----:B-1----:R-:W-:Y:S05]  /*fc30*/  @P0 BRA `(.L_x_221) ;  /* 0x0000000000080947 */ /* 0x002fea0003800000 */
[----:B------:R-:W1:Y:S02]  /*fc40*/  SYNCS.PHASECHK.TRANS64.TRYWAIT P0, [UR6+0x8], R3 ;  /* 0x00000803ff0075a7 */ /* 0x000e640008001106 */
[----:B-1----:R-:W-:Y:S05]  /*fc50*/  @!P0 BRA `(.L_x_222) ;  /* 0x0000001c00b88947 */ /* 0x002fea0003800000 */
.L_x_221:
[----:B-----5:R-:W2:Y:S01]  /*fc60*/  LDS R5, [UR4+0x3b0] ;  /* 0x0003b004ff057984 */ /* 0x020ea20008000800 */
[----:B-1----:R-:W-:Y:S02]  /*fc70*/  HFMA2 R0, -RZ, RZ, 0, 5.9604644775390625e-08 ;  /* 0x00000001ff007431 */ /* 0x002fe400000001ff */
[----:B------:R-:W-:Y:S01]  /*fc80*/  IMAD.MOV.U32 R2, RZ, RZ, 0xffff ;  /* 0x0000ffffff027424 */ /* 0x000fe200078e00ff */
[----:B------:R-:W-:Y:S01]  /*fc90*/  UPRMT UR5, UR43, 0x654, UR7 ;  /* 0x000006542b057896 */ /* 0x000fe20008000007 */
[----:B--2---:R-:W-:-:S03]  /*fca0*/  IMAD.SHL.U32 R3, R5, 0x20, RZ ;  /* 0x0000002005037824 */ /* 0x004fc600078e00ff */
[-C--:B------:R-:W-:Y:S02]  /*fcb0*/  SHF.L.U32 R2, R2, R5.reuse, RZ ;  /* 0x0000000502027219 */ /* 0x080fe400000006ff */
[----:B------:R-:W-:Y:S01]  /*fcc0*/  SHF.L.U32 R5, R0, R5, RZ ;  /* 0x0000000500057219 */ /* 0x000fe200000006ff */
[----:B------:R2:W-:Y:S04]  /*fcd0*/  STS [UR4+0x3b0], R3 ;  /* 0x0003b003ff007988 */ /* 0x0005e80008000804 */
[----:B------:R2:W-:Y:S04]  /*fce0*/  ATOMS.OR RZ, [UR6+0x14], R2 ;  /* 0x00001402ffff798c */ /* 0x0005e8000b000006 */
[----:B------:R2:W-:Y:S01]  /*fcf0*/  ATOMS.OR RZ, [UR6+0x18], R5 ;  /* 0x00001805ffff798c */ /* 0x0005e2000b000006 */
[----:B------:R-:W-:Y:S03]  /*fd00*/  SYNCS.ARRIVE.TRANS64.RED.A1T0 RZ, [UR5], RZ ;  /* 0x000000ffffff79a7 */ /* 0x000fe60008100405 */
[----:B------:R2:W-:Y:S01]  /*fd10*/  ATOMS.XOR RZ, [UR6+0x10], R0 ;  /* 0x00001000ffff798c */ /* 0x0005e2000b800006 */
[----:B------:R-:W-:Y:S05]  /*fd20*/  BRA `(.L_x_219) ;  /* 0x0000000000107947 */ /* 0x000fea0003800000 */
.L_x_212:
[----:B------:R-:W-:Y:S02]  /*fd30*/  MOV R0, 0xffffffff ;  /* 0xffffffff00007802 */ /* 0x000fe40000000f00 */
[----:B------:R-:W-:-:S03]  /*fd40*/  MOV R2, 0xfd70 ;  /* 0x0000fd7000027802 */ /* 0x000fc60000000f00 */
[----:B------:R1:W-:Y:S04]  /*fd50*/  STS [UR4+0x3b0], R0 ;  /* 0x0003b000ff007988 */ /* 0x0003e80008000804 */
[----:B-1--45:R-:W-:Y:S05]  /*fd60*/  CALL.REL.NOINC `($__internal_1_$__cuda_sm10x_tcgen05_guardrail_trap_phase_invalid_during_alloc) ;  /* 0x0000002000407944 */ /* 0x032fea0003c00000 */
.L_x_219:
[----:B------:R-:W-:Y:S05]  /*fd70*/  WARPSYNC.ALL ;  /* 0x0000000000007948 */ /* 0x000fea0003800000 */
[----:B------:R-:W3:Y:S01]  /*fd80*/  S2UR UR5, SR_CgaCtaId ;  /* 0x00000000000579c3 */ /* 0x000ee20000008800 */
[----:B------:R-:W-:Y:S01]  /*fd90*/  UMOV UR4, 0x400 ;  /* 0x0000040000047882 */ /* 0x000fe20000000000 */
[----:B------:R-:W-:-:S06]  /*fda0*/  NOP ;  /* 0x0000000000007918 */ /* 0x000fcc0000000000 */
[----:B------:R-:W-:Y:S06]  /*fdb0*/  BAR.ARV 0x6, 0xa0 ;  /* 0x0182800000007b1d */ /* 0x000fec0000002000 */
[----:B---3--:R-:W-:-:S04]  /*fdc0*/  ULEA UR4, UR5, UR4, 0x18 ;  /* 0x0000000405047291 */ /* 0x008fc8000f8ec0ff */
[----:B------:R-:W-:Y:S02]  /*fdd0*/  UIADD3 UR12, UPT, UPT, UR4, 0x5400, URZ ;  /* 0x00005400040c7890 */ /* 0x000fe4000fffe0ff */
[----:B------:R-:W-:Y:S02]  /*fde0*/  UIADD3 UR13, UPT, UPT, UR4, 0x1d400, URZ ;  /* 0x0001d400040d7890 */ /* 0x000fe4000fffe0ff */
[----:B------:R-:W-:Y:S01]  /*fdf0*/  USHF.R.U32.HI UR12, URZ, 0x4, UR12 ;  /* 0x00000004ff0c7899 */ /* 0x000fe2000801160c */
[----:B-12---:R-:W1:Y:S01]  /*fe00*/  LDS R0, [UR4+0x3b0] ;  /* 0x0003b004ff007984 */ /* 0x006e620008000800 */
[----:B------:R-:W-:Y:S02]  /*fe10*/  USHF.R.U32.HI UR13, URZ, 0x4, UR13 ;  /* 0x00000004ff0d7899 */ /* 0x000fe4000801160d */
[----:B------:R-:W-:Y:S02]  /*fe20*/  ULOP3.LUT UR12, UR12, 0x3fff, URZ, 0xc0, !UPT ;  /* 0x00003fff0c0c7892 */ /* 0x000fe4000f8ec0ff */
[----:B------:R-:W-:-:S02]  /*fe30*/  ULOP3.LUT UR13, UR13, 0x3fff, URZ, 0xc0, !UPT ;  /* 0x00003fff0d0d7892 */ /* 0x000fc4000f8ec0ff */
[----:B------:R-:W-:Y:S02]  /*fe40*/  ULOP3.LUT UR12, UR12, 0x10000, URZ, 0xfc, !UPT ;  /* 0x000100000c0c7892 */ /* 0x000fe4000f8efcff */
[----:B------:R-:W-:Y:S01]  /*fe50*/  ULOP3.LUT UR13, UR13, 0x10000, URZ, 0xfc, !UPT ;  /* 0x000100000d0d7892 */ /* 0x000fe2000f8efcff */
[----:B-1----:R-:W-:Y:S01]  /*fe60*/  R2UR UR20, R0 ;  /* 0x00000000001472ca */ /* 0x002fe200000e0000 */
[----:B----45:R-:W1:-:S00]  /*fe70*/  USETMAXREG.DEALLOC.CTAPOOL 0x88 ;  /* 0x00000088000079c8 */ /* 0x030e4000080e0500 */
[----:B-1----:R-:W-:Y:S01]  /*fe80*/  HFMA2 R2, -RZ, RZ, 0, 0 ;  /* 0x00000000ff027431 */ /* 0x002fe200000001ff */
[----:B------:R-:W-:Y:S01]  /*fe90*/  MOV R0, RZ ;  /* 0x000000ff00007202 */ /* 0x000fe20000000f00 */
[----:B------:R-:W-:Y:S01]  /*fea0*/  UMOV UR19, 0x1 ;  /* 0x0000000100137882 */ /* 0x000fe20000000000 */
[----:B------:R-:W-:Y:S01]  /*feb0*/  UMOV UR18, URZ ;  /* 0x000000ff00127c82 */ /* 0x000fe20008000000 */
[----:B------:R-:W-:Y:S01]  /*fec0*/  UMOV UR17, URZ ;  /* 0x000000ff00117c82 */ /* 0x000fe20008000000 */
[----:B------:R-:W-:Y:S01]  /*fed0*/  UMOV UR16, URZ ;  /* 0x000000ff00107c82 */ /* 0x000fe20008000000 */
[----:B------:R-:W-:-:S06]  /*fee0*/  UMOV UR15, URZ ;  /* 0x000000ff000f7c82 */ /* 0x000fcc0008000000 */
.L_x_233:
[----:B------:R-:W1:Y:S02]  /*fef0*/  LDC.64 R4, c[0x0][0x390] ;  /* 0x0000e400ff047b82 */ /* 0x000e640000000a00 */
[----:B-12---:R-:W-:-:S05]  /*ff00*/  IMAD.WIDE R4, R23, 0xc, R4 ;  /* 0x0000000c17047825 */ /* 0x006fca00078e0204 */
[----:B------:R-:W2:Y:S02]  /*ff10*/  LDG.E R3, desc[UR50][R4.64+0x8] ;  /* 0x0000083204037981 */ /* 0x000ea4000c1e1900 */
[----:B--2---:R-:W-:-:S13]  /*ff20*/  R2UR UR11, R3 ;  /* 0x00000000030b72ca */ /* 0x004fda00000e0000 */
[----:B------:R-:W-:Y:S02]  /*ff30*/  UISETP.GE.AND UP0, UPT, UR11, 0x1, UPT ;  /* 0x000000010b00788c */ /* 0x000fe4000bf06270 */
[----:B------:R-:W-:Y:S02]  /*ff40*/  UIADD3 UR6, UPT, UPT, UR11, 0x3f, URZ ;  /* 0x0000003f0b067890 */ /* 0x000fe4000fffe0ff */
[----:B------:R-:W-:Y:S02]  /*ff50*/  UISETP.NE.OR UP0, UPT, UR44, URZ, !UP0 ;  /* 0x000000ff2c00728c */ /* 0x000fe4000c705670 */
[----:B------:R-:W-:-:S04]  /*ff60*/  USHF.R.S32.HI UR14, URZ, 0x1f, UR6 ;  /* 0x0000001fff0e7899 */ /* 0x000fc80008011406 */
[----:B------:R-:W-:-:S03]  /*ff70*/  ULEA.HI UR14, UR14, UR6, URZ, 0x6 ;  /* 0x000000060e0e7291 */ /* 0x000fc6000f8f30ff */
[----:B------:R-:W-:Y:S09]  /*ff80*/  BRA.U UP0, `(.L_x_223) ;  /* 0x0000000500507547 */ /* 0x000ff2000b800000 */
[----:B------:R-:W-:Y:S01]  /*ff90*/  ULEA UR6, UR16, UR4, 0x3 ;  /* 0x0000000410067291 */ /* 0x000fe2000f8e18ff */
[----:B------:R-:W-:Y:S01]  /*ffa0*/  SHF.L.U32 R3, R0, 0x1f, RZ ;  /* 0x0000001f00037819 */ /* 0x000fe200000006ff */
[----:B------:R-:W-:Y:S02]  /*ffb0*/  UISETP.NE.AND UP0, UPT, UR37, URZ, UPT ;  /* 0x000000ff2500728c */ /* 0x000fe4000bf05270 */
[----:B------:R-:W-:Y:S02]  /*ffc0*/  USHF.R.S32.HI UR14, URZ, 0x6, UR14 ;  /* 0x00000006ff0e7899 */ /* 0x000fe4000801140e */
[----:B------:R-:W-:Y:S02]  /*ffd0*/  UISETP.NE.AND UP0, UPT, UR21, 0x4, !UP0 ;  /* 0x000000041500788c */ /* 0x000fe4000c705270 */
[----:B------:R-:W-:Y:S01]  /*ffe0*/  ULEA UR10, UR18, UR20, 0x6 ;  /* 0x00000014120a7291 */ /* 0x000fe2000f8e30ff */
[----:B------:R1:W2:Y:S06]  /*fff0*/  SYNCS.PHASECHK.TRANS64.TRYWAIT P1, [UR6], R3 ;  /* 0x00000003ff0075a7 */ /* 0x0002ac0008021106 */
[----:B------:R-:W-:Y:S05]  /*10000*/  BRA.U UP0, `(.L_x_224) ;  /* 0x0000000100047547 */ /* 0x000fea000b800000 */
[----:B------:R-:W-:Y:S05]  /*10010*/  BPT.TRAP 0x1 ;  /* 0x000000040000795c */ /* 0x000fea0000300000 */
.L_x_224:
[----:B------:R-:W-:Y:S01]  /*10020*/  ULEA UR9, UR18, UR4, 0x3 ;  /* 0x0000000412097291 */ /* 0x000fe2000f8e18ff */
[----:B------:R-:W-:-:S04]  /*10030*/  MOV R4, UR19 ;  /* 0x0000001300047c02 */ /* 0x000fc80008000f00 */
[----:B------:R-:W-:-:S04]  /*10040*/  SHF.L.U32 R4, R4, 0x1f, RZ ;  /* 0x0000001f04047819 */ /* 0x000fc800000006ff */
[----:B------:R-:W3:Y:S02]  /*10050*/  SYNCS.PHASECHK.TRANS64.TRYWAIT P0, [UR9+0x1b0], R4 ;  /* 0x0001b004ff0075a7 */ /* 0x000ee40008001109 */
[----:B---3--:R-:W-:Y:S05]  /*10060*/  @!P0 BRA `(.L_x_225) ;  /* 0x0000001800cc8947 */ /* 0x008fea0003800000 */
.L_x_306:
[----:B-1----:R-:W-:Y:S01]  /*10070*/  LOP3.LUT R3, R9, 0xffff, RZ, 0xc0, !PT ;  /* 0x0000ffff09037812 */ /* 0x002fe200078ec0ff */
[----:B------:R-:W-:Y:S01]  /*10080*/  UISETP.LT.AND UP1, UPT, UR14, 0x1, UPT ;  /* 0x000000010e00788c */ /* 0x000fe2000bf21270 */
[----:B--2---:R-:W-:Y:S01]  /*10090*/  PLOP3.LUT P0, PT, P1, PT, PT, 0x80, 0x8 ;  /* 0x000000000008781c */ /* 0x004fe20000f0f070 */
[----:B------:R-:W-:Y:S01]  /*100a0*/  UPLOP3.LUT UP3, UPT, UPT, UPT, UPT, 0x40, 0x4 ;  /* 0x000000000004789c */ /* 0x000fe20003f6e870 */
[----:B------:R-:W-:Y:S01]  /*100b0*/  R2UR UR7, R3 ;  /* 0x00000000030772ca */ /* 0x000fe200000e0000 */
[----:B------:R-:W-:Y:S01]  /*100c0*/  USEL UR8, UR14, 0x1, UP1 ;  /* 0x000000010e087887 */ /* 0x000fe20008800000 */
[----:B------:R-:W-:Y:S01]  /*100d0*/  UMOV UR42, UR16 ;  /* 0x00000010002a7c82 */ /* 0x000fe20008000000 */
[----:B------:R-:W-:Y:S02]  /*100e0*/  UMOV UR28, 0x0 ;  /* 0x00000000001c7882 */ /* 0x000fe40000000000 */
[----:B------:R-:W-:Y:S01]  /*100f0*/  UIADD3 UR8, UPT, UPT, -UR8, UR15, UR14 ;  /* 0x0000000f08087290 */ /* 0x000fe2000fffe10e */
[----:B------:R-:W-:Y:S01]  /*10100*/  UMOV UR29, 0x8200490 ;  /* 0x08200490001d7882 */ /* 0x000fe20000000000 */
[----:B------:R-:W-:-:S02]  /*10110*/  UMOV UR26, 0x0 ;  /* 0x00000000001a7882 */ /* 0x000fc40000000000 */
[----:B------:R-:W-:Y:S01]  /*10120*/  UIADD3 UR8, UPT, UPT, UR8, 0x1, URZ ;  /* 0x0000000108087890 */ /* 0x000fe2000fffe0ff */
[----:B------:R-:W-:Y:S01]  /*10130*/  UMOV UR27, 0x8200490 ;  /* 0x08200490001b7882 */ /* 0x000fe20000000000 */
[----:B------:R-:W-:Y:S01]  /*10140*/  UMOV UR24, 0x0 ;  /* 0x0000000000187882 */ /* 0x000fe20000000000 */
[----:B------:R-:W-:Y:S01]  /*10150*/  UMOV UR25, 0x8200490 ;  /* 0x0820049000197882 */ /* 0x000fe20000000000 */
[----:B------:R-:W-:Y:S01]  /*10160*/  UMOV UR22, 0x0 ;  /* 0x0000000000167882 */ /* 0x000fe20000000000 */
[----:B------:R-:W-:-:S07]  /*10170*/  UMOV UR23, 0x8200490 ;  /* 0x0820049000177882 */ /* 0x000fce0000000000 */
.L_x_228:
[----:B-1----:R-:W-:Y:S01]  /*10180*/  ULEA UR6, UR42, UR4, 0x3 ;  /* 0x000000042a067291 */ /* 0x002fe2000f8e18ff */
[----:B--2---:R-:W-:Y:S11]  /*10190*/  @P0 BRA `(.L_x_226) ;  /* 0x00000000000c0947 */ /* 0x004ff60003800000 */
[----:B------:R-:W-:Y:S04]  /*101a0*/  SHF.L.U32 R4, R0, 0x1f, RZ ;  /* 0x0000001f00047819 */ /* 0x000fe800000006ff */
[----:B------:R-:W1:Y:S02]  /*101b0*/  SYNCS.PHASECHK.TRANS64.TRYWAIT P0, [UR6], R4 ;  /* 0x00000004ff0075a7 */ /* 0x000e640008001106 */
[----:B-1----:R-:W-:Y:S05]  /*101c0*/  @!P0 BRA `(.L_x_227) ;  /* 0x00000018008c8947 */ /* 0x002fea0003800000 */
.L_x_226:
[----:B------:R-:W-:Y:S01]  /*101d0*/  UISETP.NE.AND UP1, UPT, UR14, 0x1, UPT ;  /* 0x000000010e00788c */ /* 0x000fe2000bf25270 */
[----:B------:R-:W-:Y:S01]  /*101e0*/  PLOP3.LUT P0, PT, PT, PT, PT, 0x80, 0x8 ;  /* 0x000000000008781c */ /* 0x000fe20003f0f070 */
[----:B------:R-:W-:Y:S02]  /*101f0*/  UIADD3 UR16, UPT, UPT, UR42, 0x1, URZ ;  /* 0x000000012a107890 */ /* 0x000fe4000fffe0ff */
[----:B------:R-:W-:Y:S02]  /*10200*/  ULEA UR32, UR42, UR13, 0x9 ;  /* 0x0000000d2a207291 */ /* 0x000fe4000f8e48ff */
[----:B------:R-:W-:Y:S01]  /*10210*/  UISETP.NE.AND UP2, UPT, UR16, 0xc, UPT ;  /* 0x0000000c1000788c */ /* 0x000fe2000bf45270 */
[----:B------:R-:W-:Y:S01]  /*10220*/  PLOP3.LUT P1, PT, PT, PT, UP1, 0x80, 0x8 ;  /* 0x000000000008781c */ /* 0x000fe20003f2f018 */
[----:B------:R-:W-:Y:S02]  /*10230*/  UIADD3 UR52, UPT, UPT, UR32, 0x2, URZ ;  /* 0x0000000220347890 */ /* 0x000fe4000fffe0ff */
[----:B------:R-:W-:Y:S02]  /*10240*/  USEL UR31, URZ, 0x1, UP2 ;  /* 0x00000001ff1f7887 */ /* 0x000fe40009000000 */
[----:B------:R-:W-:Y:S02]  /*10250*/  USEL UR16, UR16, URZ, UP2 ;  /* 0x000000ff10107287 */ /* 0x000fe40009000000 */
[----:B------:R-:W-:Y:S02]  /*10260*/  UIADD3 UR46, UPT, UPT, UR32, 0x4, URZ ;  /* 0x00000004202e7890 */ /* 0x000fe4000fffe0ff */
[----:B------:R-:W-:Y:S01]  /*10270*/  @UP1 ULEA UR30, UR16, UR4, 0x3 ;  /* 0x00000004101e1291 */ /* 0x000fe2000f8e18ff */
[----:B------:R-:W-:Y:S01]  /*10280*/  LOP3.LUT R0, R0, UR31, RZ, 0x3c, !PT ;  /* 0x0000001f00007c12 */ /* 0x000fe2000f8e3cff */
[----:B------:R-:W-:Y:S02]  /*10290*/  UIADD3 UR38, UPT, UPT, UR32, 0x6, URZ ;  /* 0x0000000620267890 */ /* 0x000fe4000fffe0ff */
[----:B------:R-:W-:Y:S01]  /*102a0*/  UIADD3 UR6, UPT, UPT, UR6, 0x60, URZ ;  /* 0x0000006006067890 */ /* 0x000fe2000fffe0ff */
[----:B-1----:R-:W-:Y:S01]  /*102b0*/  @P1 SHF.L.U32 R3, R0, 0x1f, RZ ;  /* 0x0000001f00031819 */ /* 0x002fe200000006ff */
[----:B------:R-:W-:Y:S02]  /*102c0*/  UIADD3 UR15, UPT, UPT, UR15, 0x1, URZ ;  /* 0x000000010f0f7890 */ /* 0x000fe4000fffe0ff */
[----:B------:R-:W-:Y:S01]  /*102d0*/  UIADD3 UR14, UPT, UPT, UR14, -0x1, URZ ;  /* 0xffffffff0e0e7890 */ /* 0x000fe2000fffe0ff */
[----:B------:R1:W2:Y:S01]  /*102e0*/  @P1 SYNCS.PHASECHK.TRANS64.TRYWAIT P0, [UR30], R3 ;  /* 0x00000003ff0015a7 */ /* 0x0002a2000800111e */
[----:B------:R-:W-:Y:S02]  /*102f0*/  ULEA UR30, UR42, UR12, 0x9 ;  /* 0x0000000c2a1e7291 */ /* 0x000fe4000f8e48ff */
[----:B------:R-:W-:Y:S02]  /*10300*/  UISETP.NE.AND UP1, UPT, UR15, UR8, UPT ;  /* 0x000000080f00728c */ /* 0x000fe4000bf25270 */
[----:B------:R-:W-:Y:S02]  /*10310*/  UIADD3 UR48, UPT, UPT, UR30, 0x2, URZ ;  /* 0x000000021e307890 */ /* 0x000fe4000fffe0ff */
[----:B------:R-:W-:Y:S02]  /*10320*/  UIADD3 UR40, UPT, UPT, UR30, 0x4, URZ ;  /* 0x000000041e287890 */ /* 0x000fe4000fffe0ff */
[----:B------:R-:W-:Y:S01]  /*10330*/  UIADD3 UR34, UPT, UPT, UR30, 0x6, URZ ;  /* 0x000000061e227890 */ /* 0x000fe2000fffe0ff */
[----:B------:R-:W-:Y:S01]  /*10340*/  UMOV UR33, 0x40004040 ;  /* 0x4000404000217882 */ /* 0x000fe20000000000 */
[----:B------:R-:W-:Y:S01]  /*10350*/  UMOV UR31, 0x40004040 ;  /* 0x40004040001f7882 */ /* 0x000fe20000000000 */
[----:B------:R-:W-:Y:S01]  /*10360*/  UMOV UR53, 0x40004040 ;  /* 0x4000404000357882 */ /* 0x000fe20000000000 */
[----:B------:R1:W-:Y:S01]  /*10370*/  UTCHMMA.2CTA gdesc[UR30], gdesc[UR32], tmem[UR10], tmem[UR28], idesc[UR29], UP3 ;  /* 0x00ff1c201e0075ea */ /* 0x0003e20009a0000a */
[----:B------:R-:W-:Y:S01]  /*10380*/  UPLOP3.LUT UP3, UPT, UPT, UPT, UPT, 0x80, 0x8 ;  /* 0x000000000008789c */ /* 0x000fe20003f6f070 */
[----:B------:R-:W-:Y:S01]  /*10390*/  UMOV UR49, 0x40004040 ;  /* 0x4000404000317882 */ /* 0x000fe20000000000 */
[----:B------:R-:W-:Y:S01]  /*103a0*/  UMOV UR47, 0x40004040 ;  /* 0x40004040002f7882 */ /* 0x000fe20000000000 */
[----:B------:R1:W-:Y:S01]  /*103b0*/  UTCHMMA.2CTA gdesc[UR48], gdesc[UR52], tmem[UR10], tmem[UR26], idesc[UR27], UPT ;  /* 0x00ff1a34300075ea */ /* 0x0003e2000ba0000a */
[----:B------:R-:W-:Y:S01]  /*103c0*/  UMOV UR41, 0x40004040 ;  /* 0x4000404000297882 */ /* 0x000fe20000000000 */
[----:B------:R-:W-:Y:S01]  /*103d0*/  UMOV UR39, 0x40004040 ;  /* 0x4000404000277882 */ /* 0x000fe20000000000 */
[----:B------:R-:W-:Y:S01]  /*103e0*/  UMOV UR35, 0x40004040 ;  /* 0x4000404000237882 */ /* 0x000fe20000000000 */
[----:B------:R1:W-:Y:S01]  /*103f0*/  UTCHMMA.2CTA gdesc[UR40], gdesc[UR46], tmem[UR10], tmem[UR24], idesc[UR25], UPT ;  /* 0x00ff182e280075ea */ /* 0x0003e2000ba0000a */
[----:B------:R1:W-:Y:S01]  /*10400*/  UTCHMMA.2CTA gdesc[UR34], gdesc[UR38], tmem[UR10], tmem[UR22], idesc[UR23], UPT ;  /* 0x00ff1626220075ea */ /* 0x0003e2000ba0000a */
[----:B------:R1:W-:Y:S01]  /*10410*/  UTCBAR.2CTA.MULTICAST [UR6], URZ, UR7 ;  /* 0x000000ff060073e9 */ /* 0x0003e20008200807 */
[----:B------:R-:W-:Y:S01]  /*10420*/  UMOV UR42, UR16 ;  /* 0x00000010002a7c82 */ /* 0x000fe20008000000 */
[----:B------:R-:W-:Y:S05]  /*10430*/  BRA.U UP1, `(.L_x_228) ;  /* 0xfffffffd01507547 */ /* 0x000fea000b83ffff */
[----:B------:R-:W-:Y:S05]  /*10440*/  BRA.U UP0, `(.L_x_229) ;  /* 0x0000000100047547 */ /* 0x000fea000b800000 */
[----:B-1----:R-:W-:Y:S05]  /*10450*/  BPT.TRAP 0x1 ;  /* 0x000000040000795c */ /* 0x002fea0000300000 */
.L_x_229:
[----:B--2---:R-:W-:Y:S01]  /*10460*/  ELECT P0, URZ, PT ;  /* 0x0000000000ff782f */ /* 0x004fe20003800000 */
[----:B------:R-:W-:Y:S01]  /*10470*/  UIADD3 UR9, UPT, UPT, UR9, 0x190, URZ ;  /* 0x0000019009097890 */ /* 0x000fe2000fffe0ff */
[----:B------:R-:W-:-:S11]  /*10480*/  UMOV UR15, UR8 ;  /* 0x00000008000f7c82 */ /* 0x000fd60008000000 */
[----:B-1----:R-:W-:-:S04]  /*10490*/  @P0 LOP3.LUT R3, R8, 0xffff, RZ, 0xc0, !PT ;  /* 0x0000ffff08030812 */ /* 0x002fc800078ec0ff */
[----:B------:R-:W-:-:S13]  /*104a0*/  @P0 R2UR UR6, R3 ;  /* 0x00000000030602ca */ /* 0x000fda00000e0000 */
[----:B------:R1:W-:Y:S01]  /*104b0*/  UTCBAR.2CTA.MULTICAST [UR9], URZ, UR6 ;  /* 0x000000ff090073e9 */ /* 0x0003e20008200806 */
[----:B------:R-:W-:Y:S01]  /*104c0*/  NOP ;  /* 0x0000000000007918 */ /* 0x000fe20000000000 */
.L_x_223:
[----:B------:R-:W-:-:S11]  /*104d0*/  UISETP.GE.AND UP0, UPT, UR11, 0x1, UPT ;  /* 0x000000010b00788c */ /* 0x000fd6000bf06270 */
[----:B------:R-:W-:-:S04]  /*104e0*/  @UP0 UIADD3 UR7, UPT, UPT, UR18, 0x1, URZ ;  /* 0x0000000112070890 */ /* 0x000fc8000fffe0ff */
[----:B------:R-:W-:-:S04]  /*104f0*/  @UP0 UISETP.NE.AND UP1, UPT, UR7, 0x4, UPT ;  /* 0x000000040700088c */ /* 0x000fc8000bf25270 */
[----:B-1----:R-:W-:Y:S02]  /*10500*/  @UP0 USEL UR6, URZ, 0x1, UP1 ;  /* 0x00000001ff060887 */ /* 0x002fe40008800000 */
[----:B------:R-:W-:Y:S02]  /*10510*/  @UP0 USEL UR18, UR7, URZ, UP1 ;  /* 0x000000ff07120287 */ /* 0x000fe40008800000 */
[----:B------:R-:W-:Y:S02]  /*10520*/  @UP0 ULOP3.LUT UR19, UR19, UR6, URZ, 0x3c, !UPT ;  /* 0x0000000613130292 */ /* 0x000fe4000f8e3cff */
[----:B------:R-:W-:-:S09]  /*10530*/  UISETP.NE.AND UP0, UPT, UR37, 0x8, UPT ;  /* 0x000000082500788c */ /* 0x000fd2000bf05270 */
[----:B------:R-:W-:Y:S05]  /*10540*/  BRA.U UP0, `(.L_x_230) ;  /* 0x0000000100047547 */ /* 0x000fea000b800000 */
[----:B------:R-:W-:Y:S05]  /*10550*/  BPT.TRAP 0x1 ;  /* 0x000000040000795c */ /* 0x000fea0000300000 */
.L_x_230:
[----:B------:R-:W-:Y:S01]  /*10560*/  ULEA UR6, UR17, UR4, 0x3 ;  /* 0x0000000411067291 */ /* 0x000fe2000f8e18ff */
[----:B------:R-:W-:-:S08]  /*10570*/  SHF.L.U32 R4, R2, 0x1f, RZ ;  /* 0x0000001f02047819 */ /* 0x000fd000000006ff */
[----:B------:R-:W1:Y:S02]  /*10580*/  SYNCS.PHASECHK.TRANS64.TRYWAIT P0, [UR6+0x1f0], R4 ;  /* 0x0001f004ff0075a7 */ /* 0x000e640008001106 */
[----:B-1----:R-:W-:Y:S05]  /*10590*/  @!P0 BRA `(.L_x_231) ;  /* 0x0000001400b08947 */ /* 0x002fea0003800000 */
.L_x_309:
[----:B------:R-:W-:-:S09]  /*105a0*/  UIMAD UR7, UR17, 0x14, UR36 ;  /* 0x00000014110778a4 */ /* 0x000fd2000f8e0224 */
[----:B------:R-:W2:Y:S04]  /*105b0*/  LDS R23, [UR7+0x8] ;  /* 0x00000807ff177984 */ /* 0x000ea80008000800 */
[----:B-1----:R-:W1:Y:S01]  /*105c0*/  LDS R3, [UR7+0xc] ;  /* 0x00000c07ff037984 */ /* 0x002e620008000800 */
[----:B------:R-:W-:Y:S01]  /*105d0*/  @!PT LDS RZ, [RZ] ;  /* 0x00000000fffff984 */ /* 0x000fe20000000800 */
[----:B------:R-:W-:Y:S01]  /*105e0*/  @!PT LDS RZ, [RZ] ;  /* 0x00000000fffff984 */ /* 0x000fe20000000800 */
[----:B------:R-:W-:Y:S01]  /*105f0*/  @!PT LDS RZ, [RZ] ;  /* 0x00000000fffff984 */ /* 0x000fe20000000800 */
[----:B------:R-:W-:Y:S01]  /*10600*/  @!PT LDS RZ, [RZ] ;  /* 0x00000000fffff984 */ /* 0x000fe20000000800 */
[----:B------:R3:W-:Y:S06]  /*10610*/  MEMBAR.ALL.CTA ;  /* 0x0000000000007992 */ /* 0x0007ec0000008000 */
[----:B---3--:R-:W3:Y:S01]  /*10620*/  FENCE.VIEW.ASYNC.S ;  /* 0x00000000000073c6 */ /* 0x008ee20000000000 */
[----:B------:R-:W-:Y:S05]  /*10630*/  BRA.U UP0, `(.L_x_232) ;  /* 0x0000000100047547 */ /* 0x000fea000b800000 */
[----:B------:R-:W-:Y:S05]  /*10640*/  BPT.TRAP 0x1 ;  /* 0x000000040000795c */ /* 0x000fea0000300000 */
.L_x_232:
[----:B------:R-:W-:Y:S01]  /*10650*/  UIADD3 UR6, UPT, UPT, UR6, 0x230, URZ ;  /* 0x0000023006067890 */ /* 0x000fe2000fffe0ff */
[----:B-1----:R-:W-:Y:S01]  /*10660*/  ISETP.NE.AND P0, PT, R3, RZ, PT ;  /* 0x000000ff0300720c */ /* 0x002fe20003f05270 */
[----:B------:R-:W-:Y:S02]  /*10670*/  UIADD3 UR17, UPT, UPT, UR17, 0x1, URZ ;  /* 0x0000000111117890 */ /* 0x000fe4000fffe0ff */
[----:B------:R-:W-:Y:S02]  /*10680*/  UPRMT UR6, UR5, 0x654, UR6 ;  /* 0x0000065405067896 */ /* 0x000fe40008000006 */
[----:B------:R-:W-:-:S04]  /*10690*/  UISETP.NE.AND UP0, UPT, UR17, 0x8, UPT ;  /* 0x000000081100788c */ /* 0x000fc8000bf05270 */
[----:B------:R-:W-:-:S03]  /*106a0*/  USEL UR17, UR17, URZ, UP0 ;  /* 0x000000ff11117287 */ /* 0x000fc60008000000 */
[----:B---3--:R-:W-:Y:S01]  /*106b0*/  SYNCS.ARRIVE.TRANS64.RED.A1T0 RZ, [UR6], RZ ;  /* 0x000000ffffff79a7 */ /* 0x008fe20008100406 */
[----:B------:R-:W-:-:S06]  /*106c0*/  USEL UR6, URZ, 0x1, UP0 ;  /* 0x00000001ff067887 */ /* 0x000fcc0008000000 */
[----:B------:R-:W-:Y:S01]  /*106d0*/  LOP3.LUT R2, R2, UR6, RZ, 0x3c, !PT ;  /* 0x0000000602027c12 */ /* 0x000fe2000f8e3cff */
[----:B------:R-:W-:Y:S06]  /*106e0*/  @P0 BRA `(.L_x_233) ;  /* 0xfffffff800000947 */ /* 0x000fec000383ffff */
[----:B------:R-:W1:Y:S01]  /*106f0*/  S2UR UR5, SR_CgaCtaId ;  /* 0x00000000000579c3 */ /* 0x000e620000008800 */
[----:B------:R-:W-:Y:S01]  /*10700*/  ELECT P0, URZ, PT ;  /* 0x0000000000ff782f */ /* 0x000fe20003800000 */
[----:B------:R-:W-:Y:S01]  /*10710*/  HFMA2 R0, -RZ, RZ, 0, 5.9604644775390625e-08 ;  /* 0x00000001ff007431 */ /* 0x000fe200000001ff */
[----:B------:R-:W-:-:S05]  /*10720*/  UMOV UR6, 0x40 ;  /* 0x0000004000067882 */ /* 0x000fca0000000000 */
[----:B------:R-:W-:Y:S01]  /*10730*/  UVIRTCOUNT.DEALLOC.SMPOOL 0x80 ;  /* 0x000000800000784c */ /* 0x000fe20000000000 */
[----:B------:R-:W-:Y:S02]  /*10740*/  UISETP.NE.AND UP2, UPT, UR44, URZ, UPT ;  /* 0x000000ff2c00728c */ /* 0x000fe4000bf45270 */
[----:B-1----:R-:W-:-:S09]  /*10750*/  ULEA UR5, UR5, UR6, 0x18 ;  /* 0x0000000605057291 */ /* 0x002fd2000f8ec0ff */
[----:B------:R1:W-:Y:S01]  /*10760*/  @P0 STS.U8 [UR5+0x1c], R0 ;  /* 0x00001c00ff000988 */ /* 0x0003e20008000005 */
[----:B------:R-:W-:Y:S05]  /*10770*/  BRA.U UP2, `(.L_x_234) ;  /* 0x0000000102d47547 */ /* 0x000fea000b800000 */
[----:B------:R-:W-:-:S04]  /*10780*/  UISETP.NE.AND UP0, UPT, UR37, URZ, UPT ;  /* 0x000000ff2500728c */ /* 0x000fc8000bf05270 */
[----:B------:R-:W-:-:S09]  /*10790*/  UISETP.NE.AND UP0, UPT, UR21, 0x4, !UP0 ;  /* 0x000000041500788c */ /* 0x000fd2000c705270 */
[----:B------:R-:W-:Y:S05]  /*107a0*/  BRA.U UP0, `(.L_x_235) ;  /* 0x0000000100047547 */ /* 0x000fea000b800000 */
[----:B------:R-:W-:Y:S05]  /*107b0*/  BPT.TRAP 0x1 ;  /* 0x000000040000795c */ /* 0x000fea0000300000 */
.L_x_235:
[----:B------:R-:W-:Y:S01]  /*107c0*/  ULEA UR6, UR18, UR4, 0x3 ;  /* 0x0000000412067291 */ /* 0x000fe2000f8e18ff */
[----:B------:R-:W-:Y:S01]  /*107d0*/  MOV R3, UR19 ;  /* 0x0000001300037c02 */ /* 0x000fe20008000f00 */
[----:B------:R-:W-:-:S03]  /*107e0*/  UIADD3 UR18, UPT, UPT, UR18, 0x1, URZ ;  /* 0x0000000112127890 */ /* 0x000fc6000fffe0ff */
[----:B------:R-:W-:-:S04]  /*107f0*/  SHF.L.U32 R3, R3, 0x1f, RZ ;  /* 0x0000001f03037819 */ /* 0x000fc800000006ff */
[----:B------:R-:W3:Y:S02]  /*10800*/  SYNCS.PHASECHK.TRANS64.TRYWAIT P0, [UR6+0x1b0], R3 ;  /* 0x0001b003ff0075a7 */ /* 0x000ee40008001106 */
[----:B---3--:R-:W-:Y:S05]  /*10810*/  @!P0 BRA `(.L_x_236) ;  /* 0x0000001400288947 */ /* 0x008fea0003800000 */
.L_x_311:
[----:B------:R-:W-:Y:S05]  /*10820*/  BRA.U UP0, `(.L_x_237) ;  /* 0x0000000100047547 */ /* 0x000fea000b800000 */
[----:B------:R-:W-:Y:S05]  /*10830*/  BPT.TRAP 0x1 ;  /* 0x000000040000795c */ /* 0x000fea0000300000 */
.L_x_237:
[----:B------:R-:W-:-:S04]  /*10840*/  UISETP.NE.AND UP1, UPT, UR18, 0x4, UPT ;  /* 0x000000041200788c */ /* 0x000fc8000bf25270 */
[----:B------:R-:W-:Y:S02]  /*10850*/  USEL UR8, URZ, 0x1, UP1 ;  /* 0x00000001ff087887 */ /* 0x000fe40008800000 */
[----:B------:R-:W-:Y:S02]  /*10860*/  USEL UR6, UR18, URZ, UP1 ;  /* 0x000000ff12067287 */ /* 0x000fe40008800000 */
[----:B------:R-:W-:Y:S02]  /*10870*/  ULOP3.LUT UR8, UR19, UR8, URZ, 0x3c, !UPT ;  /* 0x0000000813087292 */ /* 0x000fe4000f8e3cff */
[----:B------:R-:W-:Y:S02]  /*10880*/  ULEA UR7, UR6, UR4, 0x3 ;  /* 0x0000000406077291 */ /* 0x000fe4000f8e18ff */
[----:B------:R-:W-:Y:S02]  /*10890*/  UIADD3 UR6, UPT, UPT, UR6, 0x1, URZ ;  /* 0x0000000106067890 */ /* 0x000fe4000fffe0ff */
[----:B-1----:R-:W-:-:S04]  /*108a0*/  MOV R3, UR8 ;  /* 0x0000000800037c02 */ /* 0x002fc80008000f00 */
[----:B------:R-:W-:-:S04]  /*108b0*/  SHF.L.U32 R3, R3, 0x1f, RZ ;  /* 0x0000001f03037819 */ /* 0x000fc800000006ff */
[----:B------:R-:W1:Y:S02]  /*108c0*/  SYNCS.PHASECHK.TRANS64.TRYWAIT P0, [UR7+0x1b0], R3 ;  /* 0x0001b003ff0075a7 */ /* 0x000e640008001107 */
[----:B-1----:R-:W-:Y:S05]  /*108d0*/  @!P0 BRA `(.L_x_238) ;  /* 0x0000001400108947 */ /* 0x002fea0003800000 */
.L_x_313:
[----:B------:R-:W-:Y:S05]  /*108e0*/  BRA.U UP0, `(.L_x_239) ;  /* 0x0000000100047547 */ /* 0x000fea000b800000 */
[----:B------:R-:W-:Y:S05]  /*108f0*/  BPT.TRAP 0x1 ;  /* 0x000000040000795c */ /* 0x000fea0000300000 */
.L_x_239:
        /* <DEDUP_REMOVED lines=10> */
.L_x_315:
[----:B------:R-:W-:Y:S05]  /*109a0*/  BRA.U UP0, `(.L_x_241) ;  /* 0x0000000100047547 */ /* 0x000fea000b800000 */
[----:B------:R-:W-:Y:S05]  /*109b0*/  BPT.TRAP 0x1 ;  /* 0x000000040000795c */ /* 0x000fea0000300000 */
.L_x_241:
[----:B------:R-:W-:-:S04]  /*109c0*/  UISETP.NE.AND UP0, UPT, UR6, 0x4, UPT ;  /* 0x000000040600788c */ /* 0x000fc8000bf05270 */
[----:B------:R-:W-:Y:S02]  /*109d0*/  USEL UR7, URZ, 0x1, UP0 ;  /* 0x00000001ff077887 */ /* 0x000fe40008000000 */
[----:B------:R-:W-:Y:S02]  /*109e0*/  USEL UR6, UR6, URZ, UP0 ;  /* 0x000000ff06067287 */ /* 0x000fe40008000000 */
[----:B------:R-:W-:Y:S02]  /*109f0*/  ULOP3.LUT UR7, UR8, UR7, URZ, 0x3c, !UPT ;  /* 0x0000000708077292 */ /* 0x000fe4000f8e3cff */
[----:B------:R-:W-:-:S04]  /*10a00*/  ULEA UR6, UR6, UR4, 0x3 ;  /* 0x0000000406067291 */ /* 0x000fc8000f8e18ff */
[----:B------:R-:W-:Y:S02]  /*10a10*/  IMAD.U32 R2, RZ, RZ, UR7 ;  /* 0x00000007ff027e24 */ /* 0x000fe4000f8e00ff */
[----:B-1----:R-:W-:-:S03]  /*10a20*/  MOV R0, UR6 ;  /* 0x0000000600007c02 */ /* 0x002fc60008000f00 */
[----:B------:R-:W-:-:S04]  /*10a30*/  SHF.L.U32 R3, R2, 0x1f, RZ ;  /* 0x0000001f02037819 */ /* 0x000fc800000006ff */
[----:B------:R1:W3:Y:S03]  /*10a40*/  SYNCS.PHASECHK.TRANS64.TRYWAIT P0, [R0+URZ+0x1b0], R3 ;  /* 0x0001b003000075a7 */ /* 0x0002e600080011ff */
[----:B---3--:R-:W-:Y:S05]  /*10a50*/  @!P0 NANOSLEEP.SYNCS 0x989680 ;  /* 0x009896800000895d */ /* 0x008fea0003900000 */
[----:B------:R-:W3:Y:S02]  /*10a60*/  @!P0 SYNCS.PHASECHK.TRANS64 P0, [R0+URZ+0x1b0], R3 ;  /* 0x0001b003000085a7 */ /* 0x000ee400080010ff */
[----:B---3--:R-:W-:Y:S05]  /*10a70*/  @P0 BRA `(.L_x_242) ;  /* 0x0000000000200947 */ /* 0x008fea0003800000 */
.L_x_243:
[----:B---3--:R3:W4:Y:S02]  /*10a80*/  SYNCS.PHASECHK.TRANS64.TRYWAIT P0, [R0+URZ+0x1b0], R3 ;  /* 0x0001b003000075a7 */ /* 0x00872400080011ff */
[----:B----4-:R-:W-:Y:S05]  /*10a90*/  @!P0 NANOSLEEP.SYNCS 0x989680 ;  /* 0x009896800000895d */ /* 0x010fea0003900000 */
[----:B------:R-:W4:Y:S02]  /*10aa0*/  @!P0 SYNCS.PHASECHK.TRANS64 P0, [R0+URZ+0x1b0], R3 ;  /* 0x0001b003000085a7 */ /* 0x000f2400080010ff */
[----:B----4-:R-:W-:Y:S05]  /*10ab0*/  @!P0 BRA `(.L_x_243) ;  /* 0xfffffffc00f08947 */ /* 0x010fea000383ffff */
[----:B------:R-:W-:Y:S05]  /*10ac0*/  BRA `(.L_x_242) ;  /* 0x00000000000c7947 */ /* 0x000fea0003800000 */
.L_x_234:
[----:B------:R-:W-:-:S04]  /*10ad0*/  UIADD3 UR6, UPT, UPT, UR4, 0x1e0, URZ ;  /* 0x000001e004067890 */ /* 0x000fc8000fffe0ff */
[----:B------:R-:W-:-:S09]  /*10ae0*/  UPRMT UR6, UR43, 0x654, UR6 ;  /* 0x000006542b067896 */ /* 0x000fd20008000006 */
[----:B------:R-:W-:Y:S03]  /*10af0*/  SYNCS.ARRIVE.TRANS64.RED.A1T0 RZ, [UR6], RZ ;  /* 0x000000ffffff79a7 */ /* 0x000fe60008100406 */
.L_x_242:
[----:B-1-3--:R-:W-:Y:S01]  /*10b00*/  SHF.L.U32 R3, RZ, 0x1f, RZ ;  /* 0x0000001fff037819 */ /* 0x00afe200000006ff */
[----:B------:R-:W-:Y:S01]  /*10b10*/  UIADD3 UR6, UPT, UPT, UR4, 0x1e0, URZ ;  /* 0x000001e004067890 */ /* 0x000fe2000fffe0ff */
[----:B------:R-:W-:Y:S02]  /*10b20*/  PLOP3.LUT P0, PT, PT, PT, UP2, 0x80, 0x8 ;  /* 0x000000000008781c */ /* 0x000fe40003f0f028 */
[----:B------:R-:W1:Y:S02]  /*10b30*/  SYNCS.PHASECHK.TRANS64.TRYWAIT P1, [UR4+0x1e0], R3 ;  /* 0x0001e003ff0075a7 */ /* 0x000e640008021104 */
[----:B-1----:R-:W-:Y:S09]  /*10b40*/  @!P1 BRA `(.L_x_244) ;  /* 0x0000001000a49947 */ /* 0x002ff20003800000 */
.L_x_317:
[----:B------:R-:W-:Y:S01]  /*10b50*/  @!UP2 UPRMT UR6, UR43, 0x654, UR6 ;  /* 0x000006542b06a896 */ /* 0x000fe20008000006 */
[----:B------:R-:W-:Y:S01]  /*10b60*/  UMOV UR8, 0xffff ;  /* 0x0000ffff00087882 */ /* 0x000fe20000000000 */
[----:B------:R-:W-:-:S07]  /*10b70*/  UMOV UR4, 0x1 ;  /* 0x0000000100047882 */ /* 0x000fce0000000000 */
[----:B------:R-:W-:Y:S01]  /*10b80*/  @!P0 SYNCS.ARRIVE.TRANS64.RED.A1T0 RZ, [UR6], RZ ;  /* 0x000000ffffff89a7 */ /* 0x000fe20008100406 */
[----:B------:R-:W-:Y:S01]  /*10b90*/  NOP ;  /* 0x0000000000007918 */ /* 0x000fe20000000000 */
[----:B-1----:R-:W1:Y:S01]  /*10ba0*/  LDS R0, [UR5+0x14] ;  /* 0x00001405ff007984 */ /* 0x002e620008000800 */
[----:B------:R-:W-:-:S04]  /*10bb0*/  ULOP3.LUT UR6, UR20, 0xffff, URZ, 0xc0, !UPT ;  /* 0x0000ffff14067892 */ /* 0x000fc8000f8ec0ff */
[----:B------:R-:W-:-:S04]  /*10bc0*/  USHF.R.U32.HI UR6, URZ, 0x5, UR6 ;  /* 0x00000005ff067899 */ /* 0x000fc80008011606 */
[----:B------:R-:W-:Y:S02]  /*10bd0*/  USHF.L.U32 UR8, UR8, UR6, URZ ;  /* 0x0000000608087299 */ /* 0x000fe400080006ff */
[----:B------:R-:W-:-:S04]  /*10be0*/  USHF.L.U32 UR4, UR4, UR6, URZ ;  /* 0x0000000604047299 */ /* 0x000fc800080006ff */
[----:B-1----:R-:W-:-:S04]  /*10bf0*/  LOP3.LUT R0, R0, UR8, RZ, 0xc0, !PT ;  /* 0x0000000800007c12 */ /* 0x002fc8000f8ec0ff */
[----:B------:R-:W-:-:S13]  /*10c00*/  ISETP.NE.AND P0, PT, R0, UR8, PT ;  /* 0x0000000800007c0c */ /* 0x000fda000bf05270 */
[----:B------:R-:W-:Y:S05]  /*10c10*/  @P0 BRA `(.L_x_245) ;  /* 0x0000000000580947 */ /* 0x000fea0003800000 */
[----:B------:R-:W1:Y:S02]  /*10c20*/  LDS R0, [UR5+0x18] ;  /* 0x00001805ff007984 */ /* 0x000e640008000800 */
[----:B-1----:R-:W-:-:S04]  /*10c30*/  LOP3.LUT R0, R0, UR4, RZ, 0xc0, !PT ;  /* 0x0000000400007c12 */ /* 0x002fc8000f8ec0ff */
[----:B------:R-:W-:-:S13]  /*10c40*/  ISETP.NE.AND P0, PT, R0, UR4, PT ;  /* 0x0000000400007c0c */ /* 0x000fda000bf05270 */
[----:B------:R-:W-:Y:S05]  /*10c50*/  @P0 BRA `(.L_x_246) ;  /* 0x00000000003c0947 */ /* 0x000fea0003800000 */
[----:B------:R-:W1:Y:S01]  /*10c60*/  S2R R2, SR_LANEID ;  /* 0x0000000000027919 */ /* 0x000e620000000000 */
[----:B------:R-:W-:Y:S01]  /*10c70*/  ULOP3.LUT UR8, URZ, UR8, URZ, 0x33, !UPT ;  /* 0x00000008ff087292 */ /* 0x000fe2000f8e33ff */
[----:B------:R-:W-:Y:S01]  /*10c80*/  LOP3.LUT R4, RZ, UR4, RZ, 0x33, !PT ;  /* 0x00000004ff047c12 */ /* 0x000fe2000f8e33ff */
[----:B------:R-:W-:Y:S02]  /*10c90*/  VOTEU.ANY UR7, UPT, PT ;  /* 0x0000000000077886 */ /* 0x000fe400038e0100 */
[----:B------:R-:W-:Y:S01]  /*10ca0*/  UFLO.U32 UR7, UR7 ;  /* 0x00000007000772bd */ /* 0x000fe200080e0000 */
[----:B------:R-:W3:Y:S01]  /*10cb0*/  REDUX UR4, R4 ;  /* 0x00000000040473c4 */ /* 0x000ee20000000000 */
[----:B------:R-:W-:-:S06]  /*10cc0*/  IMAD.U32 R0, RZ, RZ, UR8 ;  /* 0x00000008ff007e24 */ /* 0x000fcc000f8e00ff */
[----:B------:R4:W-:Y:S01]  /*10cd0*/  UTCATOMSWS.AND URZ, UR8 ;  /* 0x0000000800ff79e3 */ /* 0x0009e20008000000 */
[----:B------:R-:W5:Y:S01]  /*10ce0*/  REDUX UR6, R0 ;  /* 0x00000000000673c4 */ /* 0x000f620000000000 */
[----:B-1----:R-:W-:Y:S01]  /*10cf0*/  ISETP.EQ.U32.AND P0, PT, R2, UR7, PT ;  /* 0x0000000702007c0c */ /* 0x002fe2000bf02070 */
[----:B---3--:R-:W-:Y:S01]  /*10d00*/  IMAD.U32 R2, RZ, RZ, UR4 ;  /* 0x00000004ff027e24 */ /* 0x008fe2000f8e00ff */
[----:B-----5:R-:W-:-:S11]  /*10d10*/  MOV R3, UR6 ;  /* 0x0000000600037c02 */ /* 0x020fd60008000f00 */
[----:B------:R4:W-:Y:S04]  /*10d20*/  @P0 ATOMS.AND RZ, [UR5+0x14], R3 ;  /* 0x00001403ffff098c */ /* 0x0009e8000a800005 */
[----:B------:R4:W-:Y:S01]  /*10d30*/  @P0 ATOMS.AND RZ, [UR5+0x18], R2 ;  /* 0x00001802ffff098c */ /* 0x0009e2000a800005 */
[----:B------:R-:W-:Y:S05]  /*10d40*/  BRA `(.L_x_247) ;  /* 0x0000000000147947 */ /* 0x000fea0003800000 */
.L_x_246:
[----:B------:R-:W-:Y:S02]  /*10d50*/  MOV R2, 0x10d70 ;  /* 0x00010d7000027802 */ /* 0x000fe40000000f00 */
[----:B--2---:R-:W-:Y:S05]  /*10d60*/  CALL.REL.NOINC `($__internal_0_$__cuda_sm10x_tcgen05_guardrail_trap_col_being_dealloced_not_returned_by_alloc) ;  /* 0x0000001000347944 */ /* 0x004fea0003c00000 */
[----:B------:R-:W-:Y:S05]  /*10d70*/  BRA `(.L_x_247) ;  /* 0x0000000000087947 */ /* 0x000fea0003800000 */
.L_x_245:
[----:B------:R-:W-:Y:S02]  /*10d80*/  MOV R2, 0x10da0 ;  /* 0x00010da000027802 */ /* 0x000fe40000000f00 */
[----:B--2---:R-:W-:Y:S05]  /*10d90*/  CALL.REL.NOINC `($__internal_2_$__cuda_sm10x_tcgen05_guardrail_trap_unallocated_columns_being_dealloced) ;  /* 0x0000001000407944 */ /* 0x004fea0003c00000 */
.L_x_247:
[----:B------:R-:W-:Y:S01]  /*10da0*/  NOP ;  /* 0x0000000000007918 */ /* 0x000fe20000000000 */
[----:B----4-:R-:W-:Y:S05]  /*10db0*/  EXIT ;  /* 0x000000000000794d */ /* 0x010fea0003800000 */
.L_x_35:
[----:B------:R-:W-:-:S07]  /*10dc0*/  MOV R0, UR9 ;  /* 0x0000000900007c02 */ /* 0x000fce0008000f00 */
.L_x_248:
[----:B--2---:R2:W3:Y:S02]  /*10dd0*/  SYNCS.PHASECHK.TRANS64.TRYWAIT P0, [R0+URZ+0x60], R3 ;  /* 0x00006003000075a7 */ /* 0x0044e400080011ff */
[----:B---3--:R-:W-:Y:S05]  /*10de0*/  @!P0 NANOSLEEP.SYNCS 0x989680 ;  /* 0x009896800000895d */ /* 0x008fea0003900000 */
[----:B------:R-:W3:Y:S02]  /*10df0*/  @!P0 SYNCS.PHASECHK.TRANS64 P0, [R0+URZ+0x60], R3 ;  /* 0x00006003000085a7 */ /* 0x000ee400080010ff */
[----:B---3--:R-:W-:Y:S05]  /*10e00*/  @!P0 BRA `(.L_x_248) ;  /* 0xfffffffc00f08947 */ /* 0x008fea000383ffff */
[----:B------:R-:W-:Y:S05]  /*10e10*/  BRA `(.L_x_34) ;  /* 0xffffff3400a87947 */ /* 0x000fea000383ffff */
.L_x_42:
[----:B-1----:R-:W-:-:S07]  /*10e20*/  MOV R0, UR9 ;  /* 0x0000000900007c02 */ /* 0x002fce0008000f00 */
.L_x_249:
[----:B-1----:R1:W2:Y:S02]  /*10e30*/  SYNCS.PHASECHK.TRANS64.TRYWAIT P0, [R0+URZ+0x60], R3 ;  /* 0x00006003000075a7 */ /* 0x0022a400080011ff */
[----:B--2---:R-:W-:Y:S05]  /*10e40*/  @!P0 NANOSLEEP.SYNCS 0x989680 ;  /* 0x009896800000895d */ /* 0x004fea0003900000 */
[----:B------:R-:W2:Y:S02]  /*10e50*/  @!P0 SYNCS.PHASECHK.TRANS64 P0, [R0+URZ+0x60], R3 ;  /* 0x00006003000085a7 */ /* 0x000ea400080010ff */
[----:B--2---:R-:W-:Y:S05]  /*10e60*/  @!P0 BRA `(.L_x_249) ;  /* 0xfffffffc00f08947 */ /* 0x004fea000383ffff */
[----:B------:R-:W-:Y:S05]  /*10e70*/  BRA `(.L_x_41) ;  /* 0xffffff3800447947 */ /* 0x000fea000383ffff */
.L_x_48:
[----:B------:R-:W-:-:S07]  /*10e80*/  MOV R0, UR4 ;  /* 0x0000000400007c02 */ /* 0x000fce0008000f00 */
.L_x_250:
[----:B-1----:R1:W2:Y:S02]  /*10e90*/  SYNCS.PHASECHK.TRANS64.TRYWAIT P0, [R0+URZ+0x1f0], R3 ;  /* 0x0001f003000075a7 */ /* 0x0022a400080011ff */
[----:B--2---:R-:W-:Y:S05]  /*10ea0*/  @!P0 NANOSLEEP.SYNCS 0x989680 ;  /* 0x009896800000895d */ /* 0x004fea0003900000 */
[----:B------:R-:W2:Y:S02]  /*10eb0*/  @!P0 SYNCS.PHASECHK.TRANS64 P0, [R0+URZ+0x1f0], R3 ;  /* 0x0001f003000085a7 */ /* 0x000ea400080010ff */
[----:B--2---:R-:W-:Y:S05]  /*10ec0*/  @!P0 BRA `(.L_x_250) ;  /* 0xfffffffc00f08947 */ /* 0x004fea000383ffff */
[----:B------:R-:W-:Y:S05]  /*10ed0*/  BRA `(.L_x_251) ;  /* 0xffffff3800cc7947 */ /* 0x000fea000383ffff */
.L_x_51:
[----:B------:R-:W-:-:S07]  /*10ee0*/  MOV R0, UR4 ;  /* 0x0000000400007c02 */ /* 0x000fce0008000f00 */
.L_x_252:
[----:B-1----:R1:W2:Y:S02]  /*10ef0*/  SYNCS.PHASECHK.TRANS64.TRYWAIT P0, [R0+URZ], R3 ;  /* 0x00000003000075a7 */ /* 0x0022a400080011ff */
[----:B--2---:R-:W-:Y:S05]  /*10f00*/  @!P0 NANOSLEEP.SYNCS 0x989680 ;  /* 0x009896800000895d */ /* 0x004fea0003900000 */
[----:B------:R-:W2:Y:S02]  /*10f10*/  @!P0 SYNCS.PHASECHK.TRANS64 P0, [R0+URZ], R3 ;  /* 0x00000003000085a7 */ /* 0x000ea400080010ff */
[----:B--2---:R-:W-:Y:S05]  /*10f20*/  @!P0 BRA `(.L_x_252) ;  /* 0xfffffffc00f08947 */ /* 0x004fea000383ffff */
[----:B------:R-:W-:Y:S05]  /*10f30*/  BRA `(.L_x_253) ;  /* 0xffffff3c00347947 */ /* 0x000fea000383ffff */
.L_x_52:
[----:B------:R-:W-:-:S07]  /*10f40*/  MOV R0, UR4 ;  /* 0x0000000400007c02 */ /* 0x000fce0008000f00 */
.L_x_254:
[----:B-1----:R1:W2:Y:S02]  /*10f50*/  SYNCS.PHASECHK.TRANS64.TRYWAIT P0, [R0+URZ], R3 ;  /* 0x00000003000075a7 */ /* 0x0022a400080011ff */
[----:B--2---:R-:W-:Y:S05]  /*10f60*/  @!P0 NANOSLEEP.SYNCS 0x989680 ;  /* 0x009896800000895d */ /* 0x004fea0003900000 */
[----:B------:R-:W2:Y:S02]  /*10f70*/  @!P0 SYNCS.PHASECHK.TRANS64 P0, [R0+URZ], R3 ;  /* 0x00000003000085a7 */ /* 0x000ea400080010ff */
[----:B--2---:R-:W-:Y:S05]  /*10f80*/  @!P0 BRA `(.L_x_254) ;  /* 0xfffffffc00f08947 */ /* 0x004fea000383ffff */
[----:B------:R-:W-:Y:S05]  /*10f90*/  BRA `(.L_x_255) ;  /* 0xffffff3c00407947 */ /* 0x000fea000383ffff */
.L_x_53:
[----:B------:R-:W-:-:S07]  /*10fa0*/  MOV R0, UR4 ;  /* 0x0000000400007c02 */ /* 0x000fce0008000f00 */
.L_x_256:
[----:B-1----:R1:W2:Y:S02]  /*10fb0*/  SYNCS.PHASECHK.TRANS64.TRYWAIT P0, [R0+URZ], R3 ;  /* 0x00000003000075a7 */ /* 0x0022a400080011ff */
[----:B--2---:R-:W-:Y:S05]  /*10fc0*/  @!P0 NANOSLEEP.SYNCS 0x989680 ;  /* 0x009896800000895d */ /* 0x004fea0003900000 */
[----:B------:R-:W2:Y:S02]  /*10fd0*/  @!P0 SYNCS.PHASECHK.TRANS64 P0, [R0+URZ], R3 ;  /* 0x00000003000085a7 */ /* 0x000ea400080010ff */
[----:B--2---:R-:W-:Y:S05]  /*10fe0*/  @!P0 BRA `(.L_x_256) ;  /* 0xfffffffc00f08947 */ /* 0x004fea000383ffff */
[----:B------:R-:W-:Y:S05]  /*10ff0*/  BRA `(.L_x_257) ;  /* 0xffffff3c004c7947 */ /* 0x000fea000383ffff */
.L_x_54:
[----:B------:R-:W-:-:S07]  /*11000*/  MOV R0, UR4 ;  /* 0x0000000400007c02 */ /* 0x000fce0008000f00 */
.L_x_258:
[----:B-1----:R1:W2:Y:S02]  /*11010*/  SYNCS.PHASECHK.TRANS64.TRYWAIT P0, [R0+URZ], R3 ;  /* 0x00000003000075a7 */ /* 0x0022a400080011ff */
[----:B--2---:R-:W-:Y:S05]  /*11020*/  @!P0 NANOSLEEP.SYNCS 0x989680 ;  /* 0x009896800000895d */ /* 0x004fea0003900000 */
[----:B------:R-:W2:Y:S02]  /*11030*/  @!P0 SYNCS.PHASECHK.TRANS64 P0, [R0+URZ], R3 ;  /* 0x00000003000085a7 */ /* 0x000ea400080010ff */
[----:B--2---:R-:W-:Y:S05]  /*11040*/  @!P0 BRA `(.L_x_258) ;  /* 0xfffffffc00f08947 */ /* 0x004fea000383ffff */
[----:B------:R-:W-:Y:S05]  /*11050*/  BRA `(.L_x_259) ;  /* 0xffffff3c00587947 */ /* 0x000fea000383ffff */
.L_x_55:
[----:B------:R-:W-:-:S07]  /*11060*/  MOV R0, UR4 ;  /* 0x0000000400007c02 */ /* 0x000fce0008000f00 */
.L_x_260:
[----:B-1----:R1:W2:Y:S02]  /*11070*/  SYNCS.PHASECHK.TRANS64.TRYWAIT P0, [R0+URZ], R3 ;  /* 0x00000003000075a7 */ /* 0x0022a400080011ff */
[----:B--2---:R-:W-:Y:S05]  /*11080*/  @!P0 NANOSLEEP.SYNCS 0x989680 ;  /* 0x009896800000895d */ /* 0x004fea0003900000 */
[----:B------:R-:W2:Y:S02]  /*11090*/  @!P0 SYNCS.PHASECHK.TRANS64 P0, [R0+URZ], R3 ;  /* 0x00000003000085a7 */ /* 0x000ea400080010ff */
[----:B--2---:R-:W-:Y:S05]  /*110a0*/  @!P0 BRA `(.L_x_260) ;  /* 0xfffffffc00f08947 */ /* 0x004fea000383ffff */
[----:B------:R-:W-:Y:S05]  /*110b0*/  BRA `(.L_x_261) ;  /* 0xffffff3c00647947 */ /* 0x000fea000383ffff */
.L_x_56:
[----:B------:R-:W-:-:S07]  /*110c0*/  MOV R0, UR4 ;  /* 0x0000000400007c02 */ /* 0x000fce0008000f00 */
.L_x_262:
[----:B-1----:R1:W2:Y:S02]  /*110d0*/  SYNCS.PHASECHK.TRANS64.TRYWAIT P0, [R0+URZ], R3 ;  /* 0x00000003000075a7 */ /* 0x0022a400080011ff */
[----:B--2---:R-:W-:Y:S05]  /*110e0*/  @!P0 NANOSLEEP.SYNCS 0x989680 ;  /* 0x009896800000895d */ /* 0x004fea0003900000 */
[----:B------:R-:W2:Y:S02]  /*110f0*/  @!P0 SYNCS.PHASECHK.TRANS64 P0, [R0+URZ], R3 ;  /* 0x00000003000085a7 */ /* 0x000ea400080010ff */
[----:B--2---:R-:W-:Y:S05]  /*11100*/  @!P0 BRA `(.L_x_262) ;  /* 0xfffffffc00f08947 */ /* 0x004fea000383ffff */
[----:B------:R-:W-:Y:S05]  /*11110*/  BRA `(.L_x_263) ;  /* 0xffffff3c00707947 */ /* 0x000fea000383ffff */
.L_x_57:
[----:B------:R-:W-:-:S07]  /*11120*/  MOV R0, UR4 ;  /* 0x0000000400007c02 */ /* 0x000fce0008000f00 */
.L_x_264:
[----:B-1----:R1:W2:Y:S02]  /*11130*/  SYNCS.PHASECHK.TRANS64.TRYWAIT P0, [R0+URZ], R3 ;  /* 0x00000003000075a7 */ /* 0x0022a400080011ff */
[----:B--2---:R-:W-:Y:S05]  /*11140*/  @!P0 NANOSLEEP.SYNCS 0x989680 ;  /* 0x009896800000895d */ /* 0x004fea0003900000 */
[----:B------:R-:W2:Y:S02]  /*11150*/  @!P0 SYNCS.PHASECHK.TRANS64 P0, [R0+URZ], R3 ;  /* 0x00000003000085a7 */ /* 0x000ea400080010ff */
[----:B--2---:R-:W-:Y:S05]  /*11160*/  @!P0 BRA `(.L_x_264) ;  /* 0xfffffffc00f08947 */ /* 0x004fea000383ffff */
[----:B------:R-:W-:Y:S05]  /*11170*/  BRA `(.L_x_265) ;  /* 0xffffff3c007c7947 */ /* 0x000fea000383ffff */
.L_x_58:
[----:B------:R-:W-:-:S07]  /*11180*/  MOV R0, UR4 ;  /* 0x0000000400007c02 */ /* 0x000fce0008000f00 */
.L_x_266:
[----:B-1----:R1:W2:Y:S02]  /*11190*/  SYNCS.PHASECHK.TRANS64.TRYWAIT P0, [R0+URZ], R3 ;  /* 0x00000003000075a7 */ /* 0x0022a400080011ff */
[----:B--2---:R-:W-:Y:S05]  /*111a0*/  @!P0 NANOSLEEP.SYNCS 0x989680 ;  /* 0x009896800000895d */ /* 0x004fea0003900000 */
[----:B------:R-:W2:Y:S02]  /*111b0*/  @!P0 SYNCS.PHASECHK.TRANS64 P0, [R0+URZ], R3 ;  /* 0x00000003000085a7 */ /* 0x000ea400080010ff */
[----:B--2---:R-:W-:Y:S05]  /*111c0*/  @!P0 BRA `(.L_x_266) ;  /* 0xfffffffc00f08947 */ /* 0x004fea000383ffff */
[----:B------:R-:W-:Y:S05]  /*111d0*/  BRA `(.L_x_267) ;  /* 0xffffff3c00887947 */ /* 0x000fea000383ffff */
.L_x_59:
[----:B------:R-:W-:-:S07]  /*111e0*/  MOV R0, UR4 ;  /* 0x0000000400007c02 */ /* 0x000fce0008000f00 */
.L_x_268:
[----:B-1----:R1:W2:Y:S02]  /*111f0*/  SYNCS.PHASECHK.TRANS64.TRYWAIT P0, [R0+URZ], R3 ;  /* 0x00000003000075a7 */ /* 0x0022a400080011ff */
[----:B--2---:R-:W-:Y:S05]  /*11200*/  @!P0 NANOSLEEP.SYNCS 0x989680 ;  /* 0x009896800000895d */ /* 0x004fea0003900000 */
[----:B------:R-:W2:Y:S02]  /*11210*/  @!P0 SYNCS.PHASECHK.TRANS64 P0, [R0+URZ], R3 ;  /* 0x00000003000085a7 */ /* 0x000ea400080010ff */
[----:B--2---:R-:W-:Y:S05]  /*11220*/  @!P0 BRA `(.L_x_268) ;  /* 0xfffffffc00f08947 */ /* 0x004fea000383ffff */
[----:B------:R-:W-:Y:S05]  /*11230*/  BRA `(.L_x_269) ;  /* 0xffffff3c00947947 */ /* 0x000fea000383ffff */
.L_x_60:
[----:B------:R-:W-:-:S07]  /*11240*/  MOV R0, UR4 ;  /* 0x0000000400007c02 */ /* 0x000fce0008000f00 */
.L_x_270:
[----:B-1----:R1:W2:Y:S02]  /*11250*/  SYNCS.PHASECHK.TRANS64.TRYWAIT P0, [R0+URZ], R3 ;  /* 0x00000003000075a7 */ /* 0x0022a400080011ff */
[----:B--2---:R-:W-:Y:S05]  /*11260*/  @!P0 NANOSLEEP.SYNCS 0x989680 ;  /* 0x009896800000895d */ /* 0x004fea0003900000 */
[----:B------:R-:W2:Y:S02]  /*11270*/  @!P0 SYNCS.PHASECHK.TRANS64 P0, [R0+URZ], R3 ;  /* 0x00000003000085a7 */ /* 0x000ea400080010ff */
[----:B--2---:R-:W-:Y:S05]  /*11280*/  @!P0 BRA `(.L_x_270) ;  /* 0xfffffffc00f08947 */ /* 0x004fea000383ffff */
[----:B------:R-:W-:Y:S05]  /*11290*/  BRA `(.L_x_271) ;  /* 0xffffff3c00a07947 */ /* 0x000fea000383ffff */
.L_x_61:
[----:B------:R-:W-:-:S07]  /*112a0*/  MOV R0, UR4 ;  /* 0x0000000400007c02 */ /* 0x000fce0008000f00 */
.L_x_272:
[----:B-1----:R1:W2:Y:S02]  /*112b0*/  SYNCS.PHASECHK.TRANS64.TRYWAIT P0, [R0+URZ], R3 ;  /* 0x00000003000075a7 */ /* 0x0022a400080011ff */
[----:B--2---:R-:W-:Y:S05]  /*112c0*/  @!P0 NANOSLEEP.SYNCS 0x989680 ;  /* 0x009896800000895d */ /* 0x004fea0003900000 */
[----:B------:R-:W2:Y:S02]  /*112d0*/  @!P0 SYNCS.PHASECHK.TRANS64 P0, [R0+URZ], R3 ;  /* 0x00000003000085a7 */ /* 0x000ea400080010ff */
[----:B--2---:R-:W-:Y:S05]  /*112e0*/  @!P0 BRA `(.L_x_272) ;  /* 0xfffffffc00f08947 */ /* 0x004fea000383ffff */
[----:B------:R-:W-:Y:S05]  /*112f0*/  BRA `(.L_x_273) ;  /* 0xffffff3c00ac7947 */ /* 0x000fea000383ffff */
.L_x_76:
[----:B------:R-:W-:-:S07]  /*11300*/  MOV R20, UR4 ;  /* 0x0000000400147c02 */ /* 0x000fce0008000f00 */
.L_x_274:
[----:B-1----:R1:W2:Y:S02]  /*11310*/  SYNCS.PHASECHK.TRANS64.TRYWAIT P0, [R20+URZ+0x150], R15 ;  /* 0x0001500f140075a7 */ /* 0x0022a400080011ff */
[----:B--2---:R-:W-:Y:S05]  /*11320*/  @!P0 NANOSLEEP.SYNCS 0x989680 ;  /* 0x009896800000895d */ /* 0x004fea0003900000 */
[----:B------:R-:W2:Y:S02]  /*11330*/  @!P0 SYNCS.PHASECHK.TRANS64 P0, [R20+URZ+0x150], R15 ;  /* 0x0001500f140085a7 */ /* 0x000ea400080010ff */
[----:B--2---:R-:W-:Y:S05]  /*11340*/  @!P0 BRA `(.L_x_274) ;  /* 0xfffffffc00f08947 */ /* 0x004fea000383ffff */
[----:B------:R-:W-:Y:S05]  /*11350*/  BRA `(.L_x_275) ;  /* 0xffffff5800a07947 */ /* 0x000fea000383ffff */
.L_x_92:
[----:B------:R-:W-:-:S07]  /*11360*/  MOV R11, UR4 ;  /* 0x00000004000b7c02 */ /* 0x000fce0008000f00 */
.L_x_276:
[----:B-1----:R1:W2:Y:S02]  /*11370*/  SYNCS.PHASECHK.TRANS64.TRYWAIT P0, [R11+URZ+0x150], R2 ;  /* 0x000150020b0075a7 */ /* 0x0022a400080011ff */
[----:B--2---:R-:W-:Y:S05]  /*11380*/  @!P0 NANOSLEEP.SYNCS 0x989680 ;  /* 0x009896800000895d */ /* 0x004fea0003900000 */
[----:B------:R-:W2:Y:S02]  /*11390*/  @!P0 SYNCS.PHASECHK.TRANS64 P0, [R11+URZ+0x150], R2 ;  /* 0x000150020b0085a7 */ /* 0x000ea400080010ff */
[----:B--2---:R-:W-:Y:S05]  /*113a0*/  @!P0 BRA `(.L_x_276) ;  /* 0xfffffffc00f08947 */ /* 0x004fea000383ffff */
[----:B------:R-:W-:Y:S05]  /*113b0*/  BRA `(.L_x_277) ;  /* 0xffffff7400907947 */ /* 0x000fea000383ffff */
.L_x_101:
[----:B--2---:R2:W4:Y:S02]  /*113c0*/  SYNCS.PHASECHK.TRANS64.TRYWAIT P0, [R15+URZ+0x108], R6 ;  /* 0x000108060f0075a7 */ /* 0x00452400080011ff */
[----:B----4-:R-:W-:Y:S05]  /*113d0*/  @!P0 NANOSLEEP.SYNCS 0x989680 ;  /* 0x009896800000895d */ /* 0x010fea0003900000 */
[----:B------:R-:W4:Y:S02]  /*113e0*/  @!P0 SYNCS.PHASECHK.TRANS64 P0, [R15+URZ+0x108], R6 ;  /* 0x000108060f0085a7 */ /* 0x000f2400080010ff */
[----:B----4-:R-:W-:Y:S05]  /*113f0*/  @!P0 BRA `(.L_x_101) ;  /* 0xfffffffc00f08947 */ /* 0x010fea000383ffff */
[----:B------:R-:W-:Y:S05]  /*11400*/  BRA `(.L_x_98) ;  /* 0xffffff7c00a47947 */ /* 0x000fea000383ffff */
.L_x_105:
[----:B------:R-:W-:Y:S07]  /*11410*/  MOV R0, UR24 ;  /* 0x0000001800007c02 */ /* 0x000fee0008000f00 */
.L_x_278:
[----:B------:R1:W1:Y:S02]  /*11420*/  SYNCS.PHASECHK.TRANS64.TRYWAIT P0, [R0+URZ+0xe0], R5 ;  /* 0x0000e005000075a7 */ /* 0x00026400080011ff */
[----:B-1----:R-:W-:Y:S05]  /*11430*/  @!P0 NANOSLEEP.SYNCS 0x989680 ;  /* 0x009896800000895d */ /* 0x002fea0003900000 */
[----:B------:R-:W1:Y:S02]  /*11440*/  @!P0 SYNCS.PHASECHK.TRANS64 P0, [R0+URZ+0xe0], R5 ;  /* 0x0000e005000085a7 */ /* 0x000e6400080010ff */
[----:B-1----:R-:W-:Y:S05]  /*11450*/  @!P0 BRA `(.L_x_278) ;  /* 0xfffffffc00f08947 */ /* 0x002fea000383ffff */
[----:B------:R-:W-:Y:S05]  /*11460*/  BRA `(.L_x_279) ;  /* 0xffffff8000287947 */ /* 0x000fea000383ffff */
.L_x_111:
[----:B------:R-:W-:Y:S07]  /*11470*/  MOV R0, UR24 ;  /* 0x0000001800007c02 */ /* 0x000fee0008000f00 */
.L_x_280:
[----:B-1----:R1:W4:Y:S02]  /*11480*/  SYNCS.PHASECHK.TRANS64.TRYWAIT P0, [R0+URZ+0xe8], R5 ;  /* 0x0000e805000075a7 */ /* 0x00232400080011ff */
[----:B----4-:R-:W-:Y:S05]  /*11490*/  @!P0 NANOSLEEP.SYNCS 0x989680 ;  /* 0x009896800000895d */ /* 0x010fea0003900000 */
[----:B------:R-:W4:Y:S02]  /*114a0*/  @!P0 SYNCS.PHASECHK.TRANS64 P0, [R0+URZ+0xe8], R5 ;  /* 0x0000e805000085a7 */ /* 0x000f2400080010ff */
[----:B----4-:R-:W-:Y:S05]  /*114b0*/  @!P0 BRA `(.L_x_280) ;  /* 0xfffffffc00f08947 */ /* 0x010fea000383ffff */
[----:B------:R-:W-:Y:S05]  /*114c0*/  BRA `(.L_x_281) ;  /* 0xffffff8000807947 */ /* 0x000fea000383ffff */
.L_x_117:
[----:B-1--4-:R-:W-:Y:S07]  /*114d0*/  MOV R0, UR24 ;  /* 0x0000001800007c02 */ /* 0x012fee0008000f00 */
.L_x_282:
[----:B-1----:R1:W4:Y:S02]  /*114e0*/  SYNCS.PHASECHK.TRANS64.TRYWAIT P0, [R0+URZ+0xf0], R5 ;  /* 0x0000f005000075a7 */ /* 0x00232400080011ff */
[----:B----4-:R-:W-:Y:S05]  /*114f0*/  @!P0 NANOSLEEP.SYNCS 0x989680 ;  /* 0x009896800000895d */ /* 0x010fea0003900000 */
[----:B------:R-:W4:Y:S02]  /*11500*/  @!P0 SYNCS.PHASECHK.TRANS64 P0, [R0+URZ+0xf0], R5 ;  /* 0x0000f005000085a7 */ /* 0x000f2400080010ff */
[----:B----4-:R-:W-:Y:S05]  /*11510*/  @!P0 BRA `(.L_x_282) ;  /* 0xfffffffc00f08947 */ /* 0x010fea000383ffff */
[----:B------:R-:W-:Y:S05]  /*11520*/  BRA `(.L_x_283) ;  /* 0xffffff8000d87947 */ /* 0x000fea000383ffff */
.L_x_123:
[----:B-1--4-:R-:W-:Y:S07]  /*11530*/  MOV R0, UR24 ;  /* 0x0000001800007c02 */ /* 0x012fee0008000f00 */
.L_x_284:
[----:B-1----:R1:W4:Y:S02]  /*11540*/  SYNCS.PHASECHK.TRANS64.TRYWAIT P0, [R0+URZ+0xf8], R5 ;  /* 0x0000f805000075a7 */ /* 0x00232400080011ff */
[----:B----4-:R-:W-:Y:S05]  /*11550*/  @!P0 NANOSLEEP.SYNCS 0x989680 ;  /* 0x009896800000895d */ /* 0x010fea0003900000 */
[----:B------:R-:W4:Y:S02]  /*11560*/  @!P0 SYNCS.PHASECHK.TRANS64 P0, [R0+URZ+0xf8], R5 ;  /* 0x0000f805000085a7 */ /* 0x000f2400080010ff */
[----:B----4-:R-:W-:Y:S05]  /*11570*/  @!P0 BRA `(.L_x_284) ;  /* 0xfffffffc00f08947 */ /* 0x010fea000383ffff */
[----:B------:R-:W-:Y:S05]  /*11580*/  BRA `(.L_x_285) ;  /* 0xffffff8400307947 */ /* 0x000fea000383ffff */
.L_x_129:
[----:B----4-:R-:W-:Y:S07]  /*11590*/  MOV R0, UR8 ;  /* 0x0000000800007c02 */ /* 0x010fee0008000f00 */
.L_x_286:
[----:B-1----:R1:W4:Y:S02]  /*115a0*/  SYNCS.PHASECHK.TRANS64.TRYWAIT P0, [R0+URZ+0x1f0], R5 ;  /* 0x0001f005000075a7 */ /* 0x00232400080011ff */
[----:B----4-:R-:W-:Y:S05]  /*115b0*/  @!P0 NANOSLEEP.SYNCS 0x989680 ;  /* 0x009896800000895d */ /* 0x010fea0003900000 */
[----:B------:R-:W4:Y:S02]  /*115c0*/  @!P0 SYNCS.PHASECHK.TRANS64 P0, [R0+URZ+0x1f0], R5 ;  /* 0x0001f005000085a7 */ /* 0x000f2400080010ff */
[----:B----4-:R-:W-:Y:S05]  /*115d0*/  @!P0 BRA `(.L_x_286) ;  /* 0xfffffffc00f08947 */ /* 0x010fea000383ffff */
[----:B------:R-:W-:Y:S05]  /*115e0*/  BRA `(.L_x_287) ;  /* 0xffffff8400987947 */ /* 0x000fea000383ffff */
.L_x_133:
[----:B------:R-:W-:-:S07]  /*115f0*/  MOV R0, UR24 ;  /* 0x0000001800007c02 */ /* 0x000fce0008000f00 */
.L_x_288:
[----:B-1----:R1:W2:Y:S02]  /*11600*/  SYNCS.PHASECHK.TRANS64.TRYWAIT P0, [R0+URZ+0xe0], R3 ;  /* 0x0000e003000075a7 */ /* 0x0022a400080011ff */
[----:B--2---:R-:W-:Y:S05]  /*11610*/  @!P0 NANOSLEEP.SYNCS 0x989680 ;  /* 0x009896800000895d */ /* 0x004fea0003900000 */
[----:B------:R-:W2:Y:S02]  /*11620*/  @!P0 SYNCS.PHASECHK.TRANS64 P0, [R0+URZ+0xe0], R3 ;  /* 0x0000e003000085a7 */ /* 0x000ea400080010ff */
[----:B--2---:R-:W-:Y:S05]  /*11630*/  @!P0 BRA `(.L_x_288) ;  /* 0xfffffffc00f08947 */ /* 0x004fea000383ffff */
[----:B------:R-:W-:Y:S05]  /*11640*/  BRA `(.L_x_289) ;  /* 0xffffff8800047947 */ /* 0x000fea000383ffff */
.L_x_135:
[----:B-1----:R-:W-:-:S07]  /*11650*/  MOV R0, UR24 ;  /* 0x0000001800007c02 */ /* 0x002fce0008000f00 */
.L_x_290:
[----:B-1----:R1:W2:Y:S02]  /*11660*/  SYNCS.PHASECHK.TRANS64.TRYWAIT P0, [R0+URZ+0xe8], R3 ;  /* 0x0000e803000075a7 */ /* 0x0022a400080011ff */
[----:B--2---:R-:W-:Y:S05]  /*11670*/  @!P0 NANOSLEEP.SYNCS 0x989680 ;  /* 0x009896800000895d */ /* 0x004fea0003900000 */
[----:B------:R-:W2:Y:S02]  /*11680*/  @!P0 SYNCS.PHASECHK.TRANS64 P0, [R0+URZ+0xe8], R3 ;  /* 0x0000e803000085a7 */ /* 0x000ea400080010ff */
[----:B--2---:R-:W-:Y:S05]  /*11690*/  @!P0 BRA `(.L_x_290) ;  /* 0xfffffffc00f08947 */ /* 0x004fea000383ffff */
[----:B------:R-:W-:Y:S05]  /*116a0*/  BRA `(.L_x_291) ;  /* 0xffffff8400fc7947 */ /* 0x000fea000383ffff */
.L_x_137:
[----:B-1----:R-:W-:-:S07]  /*116b0*/  MOV R0, UR24 ;  /* 0x0000001800007c02 */ /* 0x002fce0008000f00 */
.L_x_292:
[----:B-1----:R1:W2:Y:S02]  /*116c0*/  SYNCS.PHASECHK.TRANS64.TRYWAIT P0, [R0+URZ+0xf0], R3 ;  /* 0x0000f003000075a7 */ /* 0x0022a400080011ff */
[----:B--2---:R-:W-:Y:S05]  /*116d0*/  @!P0 NANOSLEEP.SYNCS 0x989680 ;  /* 0x009896800000895d */ /* 0x004fea0003900000 */
[----:B------:R-:W2:Y:S02]  /*116e0*/  @!P0 SYNCS.PHASECHK.TRANS64 P0, [R0+URZ+0xf0], R3 ;  /* 0x0000f003000085a7 */ /* 0x000ea400080010ff */
[----:B--2---:R-:W-:Y:S05]  /*116f0*/  @!P0 BRA `(.L_x_292) ;  /* 0xfffffffc00f08947 */ /* 0x004fea000383ffff */
[----:B------:R-:W-:Y:S05]  /*11700*/  BRA `(.L_x_293) ;  /* 0xffffff8400f47947 */ /* 0x000fea000383ffff */
.L_x_146:
[----:B------:R-:W-:Y:S07]  /*11710*/  MOV R0, UR6 ;  /* 0x0000000600007c02 */ /* 0x000fee0008000f00 */
.L_x_294:
[----:B---3--:R3:W1:Y:S02]  /*11720*/  SYNCS.PHASECHK.TRANS64.TRYWAIT P0, [R0+URZ+0x1f0], R3 ;  /* 0x0001f003000075a7 */ /* 0x00866400080011ff */
[----:B-1----:R-:W-:Y:S05]  /*11730*/  @!P0 NANOSLEEP.SYNCS 0x989680 ;  /* 0x009896800000895d */ /* 0x002fea0003900000 */
[----:B------:R-:W1:Y:S02]  /*11740*/  @!P0 SYNCS.PHASECHK.TRANS64 P0, [R0+URZ+0x1f0], R3 ;  /* 0x0001f003000085a7 */ /* 0x000e6400080010ff */
[----:B-1----:R-:W-:Y:S05]  /*11750*/  @!P0 BRA `(.L_x_294) ;  /* 0xfffffffc00f08947 */ /* 0x002fea000383ffff */
[----:B------:R-:W-:Y:S05]  /*11760*/  BRA `(.L_x_295) ;  /* 0xffffff9000a07947 */ /* 0x000fea000383ffff */
.L_x_155:
[----:B------:R-:W-:Y:S07]  /*11770*/  MOV R15, 0xffffffff ;  /* 0xffffffff000f7802 */ /* 0x000fee0000000f00 */
[----:B-12-45:R-:W-:Y:S05]  /*11780*/  WARPSYNC.COLLECTIVE R15, `(.L_x_296) ;  /* 0x000000000f0c7348 */ /* 0x036fea0003c00000 */
[----:B------:R-:W-:Y:S02]  /*11790*/  ELECT P6, UR79, PT ;  /* 0x00000000004f782f */ /* 0x000fe400038c0000 */
[----:B------:R-:W-:Y:S01]  /*117a0*/  MOV R14, UR79 ;  /* 0x0000004f000e7c02 */ /* 0x000fe20008000f00 */
[----:B-12-45:R-:W-:Y:S10]  /*117b0*/  ENDCOLLECTIVE ;  /* 0x000000000000791b */ /* 0x036ff40003800000 */
.L_x_296:
[----:B------:R-:W-:Y:S05]  /*117c0*/  BRA `(.L_x_297) ;  /* 0xffffff9400b07947 */ /* 0x000fea000383ffff */
.L_x_160:
[----:B--2---:R-:W-:Y:S04]  /*117d0*/  MOV R5, UR43 ;  /* 0x0000002b00057c02 */ /* 0x004fe80008000f00 */
[----:B------:R2:W1:Y:S03]  /*117e0*/  SYNCS.PHASECHK.TRANS64.TRYWAIT P0, [R5+URZ+0xc0], R0 ;  /* 0x0000c000050075a7 */ /* 0x00046600080011ff */
[----:B-1----:R-:W-:Y:S05]  /*117f0*/  @!P0 NANOSLEEP.SYNCS 0x989680 ;  /* 0x009896800000895d */ /* 0x002fea0003900000 */
[----:B------:R-:W1:Y:S02]  /*11800*/  @!P0 SYNCS.PHASECHK.TRANS64 P0, [R5+URZ+0xc0], R0 ;  /* 0x0000c000050085a7 */ /* 0x000e6400080010ff */
[----:B-1----:R-:W-:Y:S05]  /*11810*/  @!P0 BRA `(.L_x_160) ;  /* 0xfffffffc00ec8947 */ /* 0x002fea000383ffff */
[----:B------:R-:W-:Y:S05]  /*11820*/  BRA `(.L_x_159) ;  /* 0xffffff9800587947 */ /* 0x000fea000383ffff */
.L_x_164:
[----:B------:R1:W1:Y:S02]  /*11830*/  SYNCS.PHASECHK.TRANS64.TRYWAIT P1, [R68+URZ+0x190], R3 ;  /* 0x00019003440075a7 */ /* 0x00026400080211ff */
[----:B-1----:R-:W-:Y:S05]  /*11840*/  @!P1 NANOSLEEP.SYNCS 0x989680 ;  /* 0x009896800000995d */ /* 0x002fea0003900000 */
[----:B------:R-:W1:Y:S02]  /*11850*/  @!P1 SYNCS.PHASECHK.TRANS64 P1, [R68+URZ+0x190], R3 ;  /* 0x00019003440095a7 */ /* 0x000e6400080210ff */
[----:B-1----:R-:W-:Y:S05]  /*11860*/  @!P1 BRA `(.L_x_164) ;  /* 0xfffffffc00f09947 */ /* 0x002fea000383ffff */
[----:B------:R-:W-:Y:S05]  /*11870*/  BRA `(.L_x_163) ;  /* 0xffffff9800b87947 */ /* 0x000fea000383ffff */
.L_x_171:
[----:B--2---:R-:W-:Y:S04]  /*11880*/  MOV R0, UR43 ;  /* 0x0000002b00007c02 */ /* 0x004fe80008000f00 */
[----:B------:R2:W4:Y:S03]  /*11890*/  SYNCS.PHASECHK.TRANS64.TRYWAIT P1, [R0+URZ+0xc8], R3 ;  /* 0x0000c803000075a7 */ /* 0x00052600080211ff */
[----:B----4-:R-:W-:Y:S05]  /*118a0*/  @!P1 NANOSLEEP.SYNCS 0x989680 ;  /* 0x009896800000995d */ /* 0x010fea0003900000 */
[----:B------:R-:W4:Y:S02]  /*118b0*/  @!P1 SYNCS.PHASECHK.TRANS64 P1, [R0+URZ+0xc8], R3 ;  /* 0x0000c803000095a7 */ /* 0x000f2400080210ff */
[----:B----4-:R-:W-:Y:S05]  /*118c0*/  @!P1 BRA `(.L_x_171) ;  /* 0xfffffffc00ec9947 */ /* 0x010fea000383ffff */
[----:B------:R-:W-:Y:S05]  /*118d0*/  BRA `(.L_x_170) ;  /* 0xffffffa000e07947 */ /* 0x000fea000383ffff */
.L_x_179:
[----:B--2---:R-:W-:Y:S04]  /*118e0*/  MOV R0, UR43 ;  /* 0x0000002b00007c02 */ /* 0x004fe80008000f00 */
[----:B------:R2:W1:Y:S03]  /*118f0*/  SYNCS.PHASECHK.TRANS64.TRYWAIT P1, [R0+URZ+0xd0], R3 ;  /* 0x0000d003000075a7 */ /* 0x00046600080211ff */
[----:B-1----:R-:W-:Y:S05]  /*11900*/  @!P1 NANOSLEEP.SYNCS 0x989680 ;  /* 0x009896800000995d */ /* 0x002fea0003900000 */
[----:B------:R-:W1:Y:S02]  /*11910*/  @!P1 SYNCS.PHASECHK.TRANS64 P1, [R0+URZ+0xd0], R3 ;  /* 0x0000d003000095a7 */ /* 0x000e6400080210ff */
[----:B-1----:R-:W-:Y:S05]  /*11920*/  @!P1 BRA `(.L_x_179) ;  /* 0xfffffffc00ec9947 */ /* 0x002fea000383ffff */
[----:B------:R-:W-:Y:S05]  /*11930*/  BRA `(.L_x_178) ;  /* 0xffffffac00387947 */ /* 0x000fea000383ffff */
.L_x_187:
[----:B--2---:R-:W-:Y:S04]  /*11940*/  MOV R0, UR43 ;  /* 0x0000002b00007c02 */ /* 0x004fe80008000f00 */
[----:B------:R2:W1:Y:S03]  /*11950*/  SYNCS.PHASECHK.TRANS64.TRYWAIT P1, [R0+URZ+0xd8], R3 ;  /* 0x0000d803000075a7 */ /* 0x00046600080211ff */
[----:B-1----:R-:W-:Y:S05]  /*11960*/  @!P1 NANOSLEEP.SYNCS 0x989680 ;  /* 0x009896800000995d */ /* 0x002fea0003900000 */
[----:B------:R-:W1:Y:S02]  /*11970*/  @!P1 SYNCS.PHASECHK.TRANS64 P1, [R0+URZ+0xd8], R3 ;  /* 0x0000d803000095a7 */ /* 0x000e6400080210ff */
[----:B-1----:R-:W-:Y:S05]  /*11980*/  @!P1 BRA `(.L_x_187) ;  /* 0xfffffffc00ec9947 */ /* 0x002fea000383ffff */
[----:B------:R-:W-:Y:S05]  /*11990*/  BRA `(.L_x_186) ;  /* 0xffffffb400a07947 */ /* 0x000fea000383ffff */
.L_x_199:
[----:B------:R-:W-:Y:S07]  /*119a0*/  MOV R4, UR24 ;  /* 0x0000001800047c02 */ /* 0x000fee0008000f00 */
.L_x_298:
[----:B--2---:R2:W4:Y:S02]  /*119b0*/  SYNCS.PHASECHK.TRANS64.TRYWAIT P0, [R4+URZ+0x110], R5 ;  /* 0x00011005040075a7 */ /* 0x00452400080011ff */
[----:B----4-:R-:W-:Y:S05]  /*119c0*/  @!P0 NANOSLEEP.SYNCS 0x989680 ;  /* 0x009896800000895d */ /* 0x010fea0003900000 */
[----:B------:R-:W4:Y:S02]  /*119d0*/  @!P0 SYNCS.PHASECHK.TRANS64 P0, [R4+URZ+0x110], R5 ;  /* 0x00011005040085a7 */ /* 0x000f2400080010ff */
[----:B----4-:R-:W-:Y:S05]  /*119e0*/  @!P0 BRA `(.L_x_298) ;  /* 0xfffffffc00f08947 */ /* 0x010fea000383ffff */
[----:B------:R-:W-:Y:S05]  /*119f0*/  BRA `(.L_x_299) ;  /* 0xffffffc800ac7947 */ /* 0x000fea000383ffff */
.L_x_202:
[----:B------:R-:W-:Y:S07]  /*11a00*/  MOV R4, UR24 ;  /* 0x0000001800047c02 */ /* 0x000fee0008000f00 */
.L_x_300:
[----:B-1----:R1:W2:Y:S02]  /*11a10*/  SYNCS.PHASECHK.TRANS64.TRYWAIT P1, [R4+URZ+0x230], R5 ;  /* 0x00023005040075a7 */ /* 0x0022a400080211ff */
[----:B--2---:R-:W-:Y:S05]  /*11a20*/  @!P1 NANOSLEEP.SYNCS 0x989680 ;  /* 0x009896800000995d */ /* 0x004fea0003900000 */
[----:B------:R-:W2:Y:S02]  /*11a30*/  @!P1 SYNCS.PHASECHK.TRANS64 P1, [R4+URZ+0x230], R5 ;  /* 0x00023005040095a7 */ /* 0x000ea400080210ff */
[----:B--2---:R-:W-:Y:S05]  /*11a40*/  @!P1 BRA `(.L_x_300) ;  /* 0xfffffffc00f09947 */ /* 0x004fea000383ffff */
[----:B------:R-:W-:Y:S05]  /*11a50*/  BRA `(.L_x_301) ;  /* 0xffffffcc00087947 */ /* 0x000fea000383ffff */
.L_x_218:
[----:B-1----:R-:W-:-:S04]  /*11a60*/  MOV R0, UR6 ;  /* 0x0000000600007c02 */ /* 0x002fc80008000f00 */
[----:B------:R1:W2:Y:S03]  /*11a70*/  SYNCS.PHASECHK.TRANS64.TRYWAIT P0, [R0+URZ+0x8], R5 ;  /* 0x00000805000075a7 */ /* 0x0002a600080011ff */
[----:B--2---:R-:W-:Y:S05]  /*11a80*/  @!P0 NANOSLEEP.SYNCS 0x989680 ;  /* 0x009896800000895d */ /* 0x004fea0003900000 */
[----:B------:R-:W2:Y:S02]  /*11a90*/  @!P0 SYNCS.PHASECHK.TRANS64 P0, [R0+URZ+0x8], R5 ;  /* 0x00000805000085a7 */ /* 0x000ea400080010ff */
[----:B--2---:R-:W-:Y:S05]  /*11aa0*/  @!P0 BRA `(.L_x_218) ;  /* 0xfffffffc00ec8947 */ /* 0x004fea000383ffff */
[----:B------:R-:W-:Y:S05]  /*11ab0*/  BRA `(.L_x_217) ;  /* 0xffffffdc00fc7947 */ /* 0x000fea000383ffff */
.L_x_220:
[----:B------:R-:W-:Y:S01]  /*11ac0*/  BSSY B0, `(.L_x_302) ;  /* 0x0000006000007945 */ /* 0x000fe20003800000 */
[----:B------:R-:W-:-:S07]  /*11ad0*/  MOV R15, 0xffffffff ;  /* 0xffffffff000f7802 */ /* 0x000fce0000000f00 */
[----:B-1--45:R-:W-:Y:S05]  /*11ae0*/  WARPSYNC.COLLECTIVE R15, `(.L_x_303) ;  /* 0x000000000f0c7348 */ /* 0x032fea0003c00000 */
[----:B------:R-:W-:Y:S02]  /*11af0*/  ELECT P6, UR79, PT ;  /* 0x00000000004f782f */ /* 0x000fe400038c0000 */
[----:B------:R-:W-:Y:S01]  /*11b00*/  MOV R14, UR79 ;  /* 0x0000004f000e7c02 */ /* 0x000fe20008000f00 */
[----:B-1--45:R-:W-:Y:S10]  /*11b10*/  ENDCOLLECTIVE ;  /* 0x000000000000791b */ /* 0x032ff40003800000 */
.L_x_303:
[----:B------:R-:W-:Y:S05]  /*11b20*/  BSYNC B0 ;  /* 0x0000000000007941 */ /* 0x000fea0003800000 */
.L_x_302:
[----:B------:R-:W-:Y:S05]  /*11b30*/  BRA `(.L_x_304) ;  /* 0xffffffe0002c7947 */ /* 0x000fea000383ffff */
.L_x_222:
[----:B-1----:R-:W-:-:S04]  /*11b40*/  MOV R0, UR6 ;  /* 0x0000000600007c02 */ /* 0x002fc80008000f00 */
[----:B------:R1:W2:Y:S03]  /*11b50*/  SYNCS.PHASECHK.TRANS64.TRYWAIT P0, [R0+URZ+0x8], R3 ;  /* 0x00000803000075a7 */ /* 0x0002a600080011ff */
[----:B--2---:R-:W-:Y:S05]  /*11b60*/  @!P0 NANOSLEEP.SYNCS 0x989680 ;  /* 0x009896800000895d */ /* 0x004fea0003900000 */
[----:B------:R-:W2:Y:S02]  /*11b70*/  @!P0 SYNCS.PHASECHK.TRANS64 P0, [R0+URZ+0x8], R3 ;  /* 0x00000803000085a7 */ /* 0x000ea400080010ff */
[----:B--2---:R-:W-:Y:S05]  /*11b80*/  @!P0 BRA `(.L_x_222) ;  /* 0xfffffffc00ec8947 */ /* 0x004fea000383ffff */
[----:B------:R-:W-:Y:S05]  /*11b90*/  BRA `(.L_x_221) ;  /* 0xffffffe000307947 */ /* 0x000fea000383ffff */
.L_x_225:
[----:B-1----:R-:W-:-:S07]  /*11ba0*/  MOV R3, UR9 ;  /* 0x0000000900037c02 */ /* 0x002fce0008000f00 */
.L_x_305:
[----:B-1----:R1:W3:Y:S02]  /*11bb0*/  SYNCS.PHASECHK.TRANS64.TRYWAIT P0, [R3+URZ+0x1b0], R4 ;  /* 0x0001b004030075a7 */ /* 0x0022e400080011ff */
[----:B---3--:R-:W-:Y:S05]  /*11bc0*/  @!P0 NANOSLEEP.SYNCS 0x989680 ;  /* 0x009896800000895d */ /* 0x008fea0003900000 */
[----:B------:R-:W3:Y:S02]  /*11bd0*/  @!P0 SYNCS.PHASECHK.TRANS64 P0, [R3+URZ+0x1b0], R4 ;  /* 0x0001b004030085a7 */ /* 0x000ee400080010ff */
[----:B---3--:R-:W-:Y:S05]  /*11be0*/  @!P0 BRA `(.L_x_305) ;  /* 0xfffffffc00f08947 */ /* 0x008fea000383ffff */
[----:B------:R-:W-:Y:S05]  /*11bf0*/  BRA `(.L_x_306) ;  /* 0xffffffe4001c7947 */ /* 0x000fea000383ffff */
.L_x_227:
[----:B------:R-:W-:Y:S07]  /*11c00*/  MOV R3, UR6 ;  /* 0x0000000600037c02 */ /* 0x000fee0008000f00 */
.L_x_307:
[----:B-1----:R1:W2:Y:S02]  /*11c10*/  SYNCS.PHASECHK.TRANS64.TRYWAIT P0, [R3+URZ], R4 ;  /* 0x00000004030075a7 */ /* 0x0022a400080011ff */
[----:B--2---:R-:W-:Y:S05]  /*11c20*/  @!P0 NANOSLEEP.SYNCS 0x989680 ;  /* 0x009896800000895d */ /* 0x004fea0003900000 */
[----:B------:R-:W2:Y:S02]  /*11c30*/  @!P0 SYNCS.PHASECHK.TRANS64 P0, [R3+URZ], R4 ;  /* 0x00000004030085a7 */ /* 0x000ea400080010ff */
[----:B--2---:R-:W-:Y:S05]  /*11c40*/  @!P0 BRA `(.L_x_307) ;  /* 0xfffffffc00f08947 */ /* 0x004fea000383ffff */
[----:B------:R-:W-:Y:S05]  /*11c50*/  BRA `(.L_x_226) ;  /* 0xffffffe4005c7947 */ /* 0x000fea000383ffff */
.L_x_231:
[----:B------:R-:W-:-:S07]  /*11c60*/  MOV R3, UR6 ;  /* 0x0000000600037c02 */ /* 0x000fce0008000f00 */
.L_x_308:
[----:B-1----:R1:W2:Y:S02]  /*11c70*/  SYNCS.PHASECHK.TRANS64.TRYWAIT P0, [R3+URZ+0x1f0], R4 ;  /* 0x0001f004030075a7 */ /* 0x0022a400080011ff */
[----:B--2---:R-:W-:Y:S05]  /*11c80*/  @!P0 NANOSLEEP.SYNCS 0x989680 ;  /* 0x009896800000895d */ /* 0x004fea0003900000 */
[----:B------:R-:W2:Y:S02]  /*11c90*/  @!P0 SYNCS.PHASECHK.TRANS64 P0, [R3+URZ+0x1f0], R4 ;  /* 0x0001f004030085a7 */ /* 0x000ea400080010ff */
[----:B--2---:R-:W-:Y:S05]  /*11ca0*/  @!P0 BRA `(.L_x_308) ;  /* 0xfffffffc00f08947 */ /* 0x004fea000383ffff */
[----:B------:R-:W-:Y:S05]  /*11cb0*/  BRA `(.L_x_309) ;  /* 0xffffffe800387947 */ /* 0x000fea000383ffff */
.L_x_236:
[----:B-1----:R-:W-:-:S07]  /*11cc0*/  MOV R0, UR6 ;  /* 0x0000000600007c02 */ /* 0x002fce0008000f00 */
.L_x_310:
[----:B-1----:R1:W3:Y:S02]  /*11cd0*/  SYNCS.PHASECHK.TRANS64.TRYWAIT P0, [R0+URZ+0x1b0], R3 ;  /* 0x0001b003000075a7 */ /* 0x0022e400080011ff */
[----:B---3--:R-:W-:Y:S05]  /*11ce0*/  @!P0 NANOSLEEP.SYNCS 0x989680 ;  /* 0x009896800000895d */ /* 0x008fea0003900000 */
[----:B------:R-:W3:Y:S02]  /*11cf0*/  @!P0 SYNCS.PHASECHK.TRANS64 P0, [R0+URZ+0x1b0], R3 ;  /* 0x0001b003000085a7 */ /* 0x000ee400080010ff */
[----:B---3--:R-:W-:Y:S05]  /*11d00*/  @!P0 BRA `(.L_x_310) ;  /* 0xfffffffc00f08947 */ /* 0x008fea000383ffff */
[----:B------:R-:W-:Y:S05]  /*11d10*/  BRA `(.L_x_311) ;  /* 0xffffffe800c07947 */ /* 0x000fea000383ffff */
.L_x_238:
[----:B------:R-:W-:-:S07]  /*11d20*/  MOV R0, UR7 ;  /* 0x0000000700007c02 */ /* 0x000fce0008000f00 */
.L_x_312:
[----:B-1----:R1:W3:Y:S02]  /*11d30*/  SYNCS.PHASECHK.TRANS64.TRYWAIT P0, [R0+URZ+0x1b0], R3 ;  /* 0x0001b003000075a7 */ /* 0x0022e400080011ff */
[----:B---3--:R-:W-:Y:S05]  /*11d40*/  @!P0 NANOSLEEP.SYNCS 0x989680 ;  /* 0x009896800000895d */ /* 0x008fea0003900000 */
[----:B------:R-:W3:Y:S02]  /*11d50*/  @!P0 SYNCS.PHASECHK.TRANS64 P0, [R0+URZ+0x1b0], R3 ;  /* 0x0001b003000085a7 */ /* 0x000ee400080010ff */
[----:B---3--:R-:W-:Y:S05]  /*11d60*/  @!P0 BRA `(.L_x_312) ;  /* 0xfffffffc00f08947 */ /* 0x008fea000383ffff */
[----:B------:R-:W-:Y:S05]  /*11d70*/  BRA `(.L_x_313) ;  /* 0xffffffe800d87947 */ /* 0x000fea000383ffff */
.L_x_240:
[----:B------:R-:W-:-:S07]  /*11d80*/  MOV R0, UR7 ;  /* 0x0000000700007c02 */ /* 0x000fce0008000f00 */
.L_x_314:
[----:B-1----:R1:W3:Y:S02]  /*11d90*/  SYNCS.PHASECHK.TRANS64.TRYWAIT P0, [R0+URZ+0x1b0], R3 ;  /* 0x0001b003000075a7 */ /* 0x0022e400080011ff */
[----:B---3--:R-:W-:Y:S05]  /*11da0*/  @!P0 NANOSLEEP.SYNCS 0x989680 ;  /* 0x009896800000895d */ /* 0x008fea0003900000 */
[----:B------:R-:W3:Y:S02]  /*11db0*/  @!P0 SYNCS.PHASECHK.TRANS64 P0, [R0+URZ+0x1b0], R3 ;  /* 0x0001b003000085a7 */ /* 0x000ee400080010ff */
[----:B---3--:R-:W-:Y:S05]  /*11dc0*/  @!P0 BRA `(.L_x_314) ;  /* 0xfffffffc00f08947 */ /* 0x008fea000383ffff */
[----:B------:R-:W-:Y:S05]  /*11dd0*/  BRA `(.L_x_315) ;  /* 0xffffffe800f07947 */ /* 0x000fea000383ffff */
.L_x_244:
[----:B------:R-:W-:-:S07]  /*11de0*/  MOV R0, UR4 ;  /* 0x0000000400007c02 */ /* 0x000fce0008000f00 */
.L_x_316:
[----:B-1----:R1:W3:Y:S02]  /*11df0*/  SYNCS.PHASECHK.TRANS64.TRYWAIT P1, [R0+URZ+0x1e0], R3 ;  /* 0x0001e003000075a7 */ /* 0x0022e400080211ff */
[----:B---3--:R-:W-:Y:S05]  /*11e00*/  @!P1 NANOSLEEP.SYNCS 0x989680 ;  /* 0x009896800000995d */ /* 0x008fea0003900000 */
[----:B------:R-:W3:Y:S02]  /*11e10*/  @!P1 SYNCS.PHASECHK.TRANS64 P1, [R0+URZ+0x1e0], R3 ;  /* 0x0001e003000095a7 */ /* 0x000ee400080210ff */
[----:B---3--:R-:W-:Y:S05]  /*11e20*/  @!P1 BRA `(.L_x_316) ;  /* 0xfffffffc00f09947 */ /* 0x008fea000383ffff */
[----:B------:R-:W-:Y:S05]  /*11e30*/  BRA `(.L_x_317) ;  /* 0xffffffec00447947 */ /* 0x000fea000383ffff */
        .weak           $__internal_0_$__cuda_sm10x_tcgen05_guardrail_trap_col_being_dealloced_not_returned_by_alloc
        .type           $__internal_0_$__cuda_sm10x_tcgen05_guardrail_trap_col_being_dealloced_not_returned_by_alloc,@function
        .size           $__internal_0_$__cuda_sm10x_tcgen05_guardrail_trap_col_being_dealloced_not_returned_by_alloc,($__internal_1_$__cuda_sm10x_tcgen05_guardrail_trap_phase_invalid_during_alloc - $__internal_0_$__cuda_sm10x_tcgen05_guardrail_trap_col_being_dealloced_not_returned_by_alloc)
$__internal_0_$__cuda_sm10x_tcgen05_guardrail_trap_col_being_dealloced_not_returned_by_alloc:
[----:B------:R-:W-:Y:S05]  /*11e40*/  BPT.TRAP 0x1 ;  /* 0x000000040000795c */ /* 0x000fea0000300000 */
[----:B------:R-:W-:-:S04]  /*11e50*/  HFMA2 R3, -RZ, RZ, 0, 0 ;  /* 0x00000000ff037431 */ /* 0x000fc800000001ff */
[----:B------:R-:W-:Y:S05]  /*11e60*/  RET.REL.NODEC R2 `(_ZN7cutlass13device_kernelINS_4gemm6kernel13GemmUniversalINS1_17GroupProblemShapeIN4cute5tupleIJiiiEEEEENS1_10collective13CollectiveMmaINS1_40MainloopSm100ArrayTmaUmmaWarpSpecializedILi12ELi8ELi4ENS6_IJNS5_1CILi2EEENSC_ILi1EEESE_EEEEENS6_IJNSC_ILi128EEESH_NSC_ILi64EEEEEENS_10bfloat16_tEPNS6_IJlSE_NSC_ILi0EEEEEESK_SN_NS5_8TiledMMAINS5_8MMA_AtomIJNS5_26SM100_MMA_F16BF16_2x1SM_SSISK_SK_fLi128ELi128ELNS5_4UMMA5MajorE0ELSS_0ELNSR_7ScaleInE0ELST_0EEEEEENS5_6LayoutINS6_IJSE_SE_SE_EEENS6_IJSL_SL_SL_EEEEENS6_IJNS5_10UnderscoreES10_S10_EEEEENS5_18SM100_TMA_2SM_LOADENS5_14ComposedLayoutINS5_7SwizzleILi3ELi4ELi3EEENS5_18smem_ptr_flag_bitsILi16EEENSW_INS6_IJNSC_ILi8EEESI_EEENS6_IJSI_SE_EEEEEEEvNS5_8identityES13_S1D_vS1E_EENS_8epilogue10collective18CollectiveEpilogueINS1G_31Sm100PtrArrayTmaWarpSpecializedILi4ELi2ELi16ELb1ELb0EEEJNS6_IJSI_SH_SI_EEENS6_IJNSW_ISI_SE_EENSW_INS6_IJNSC_ILi16EEESD_EEENS6_IJSE_SI_EEEEEEEENS_6half_tEPNS6_IJSE_lSL_EEES1S_S1U_NS1G_6fusion15FusionCallbacksIS1K_NS1V_17LinearCombinationIS1S_fS1S_fLNS_15FloatRoundStyleE2EEES1L_S1R_JEEENS5_5SM1004TMEM4LOAD26SM100_TMEM_LOAD_16dp256b2xENS5_13SM90_TMA_LOADENS14_IS16_S18_NSW_INS6_IJSI_S19_EEES1P_EEEENS5_17SM75_U16x8_LDSM_TENS5_14SM90_TMA_STOREES28_NS5_17SM90_U16x8_STSM_TENS5_39AutoVectorizingCopyWithAssumedAlignmentILi128EEEEEEvvEEEEvNT_6ParamsE) ;  /* 0xfffffee002647950 */ /* 0x000fea0003c3ffff */
        .weak           $__internal_1_$__cuda_sm10x_tcgen05_guardrail_trap_phase_invalid_during_alloc
        .type           $__internal_1_$__cuda_sm10x_tcgen05_guardrail_trap_phase_invalid_during_alloc,@function
        .size           $__internal_1_$__cuda_sm10x_tcgen05_guardrail_trap_phase_invalid_during_alloc,($__internal_2_$__cuda_sm10x_tcgen05_guardrail_trap_unallocated_columns_being_dealloced - $__internal_1_$__cuda_sm10x_tcgen05_guardrail_trap_phase_invalid_during_alloc)
$__internal_1_$__cuda_sm10x_tcgen05_guardrail_trap_phase_invalid_during_alloc:
[----:B------:R-:W-:Y:S05]  /*11e70*/  BPT.TRAP 0x1 ;  /* 0x000000040000795c */ /* 0x000fea0000300000 */
[----:B------:R-:W-:-:S04]  /*11e80*/  MOV R3, 0x0 ;  /* 0x0000000000037802 */ /* 0x000fc80000000f00 */
[----:B------:R-:W-:Y:S05]  /*11e90*/  RET.REL.NODEC R2 `(_ZN7cutlass13device_kernelINS_4gemm6kernel13GemmUniversalINS1_17GroupProblemShapeIN4cute5tupleIJiiiEEEEENS1_10collective13CollectiveMmaINS1_40MainloopSm100ArrayTmaUmmaWarpSpecializedILi12ELi8ELi4ENS6_IJNS5_1CILi2EEENSC_ILi1EEESE_EEEEENS6_IJNSC_ILi128EEESH_NSC_ILi64EEEEEENS_10bfloat16_tEPNS6_IJlSE_NSC_ILi0EEEEEESK_SN_NS5_8TiledMMAINS5_8MMA_AtomIJNS5_26SM100_MMA_F16BF16_2x1SM_SSISK_SK_fLi128ELi128ELNS5_4UMMA5MajorE0ELSS_0ELNSR_7ScaleInE0ELST_0EEEEEENS5_6LayoutINS6_IJSE_SE_SE_EEENS6_IJSL_SL_SL_EEEEENS6_IJNS5_10UnderscoreES10_S10_EEEEENS5_18SM100_TMA_2SM_LOADENS5_14ComposedLayoutINS5_7SwizzleILi3ELi4ELi3EEENS5_18smem_ptr_flag_bitsILi16EEENSW_INS6_IJNSC_ILi8EEESI_EEENS6_IJSI_SE_EEEEEEEvNS5_8identityES13_S1D_vS1E_EENS_8epilogue10collective18CollectiveEpilogueINS1G_31Sm100PtrArrayTmaWarpSpecializedILi4ELi2ELi16ELb1ELb0EEEJNS6_IJSI_SH_SI_EEENS6_IJNSW_ISI_SE_EENSW_INS6_IJNSC_ILi16EEESD_EEENS6_IJSE_SI_EEEEEEEENS_6half_tEPNS6_IJSE_lSL_EEES1S_S1U_NS1G_6fusion15FusionCallbacksIS1K_NS1V_17LinearCombinationIS1S_fS1S_fLNS_15FloatRoundStyleE2EEES1L_S1R_JEEENS5_5SM1004TMEM4LOAD26SM100_TMEM_LOAD_16dp256b2xENS5_13SM90_TMA_LOADENS14_IS16_S18_NSW_INS6_IJSI_S19_EEES1P_EEEENS5_17SM75_U16x8_LDSM_TENS5_14SM90_TMA_STOREES28_NS5_17SM90_U16x8_STSM_TENS5_39AutoVectorizingCopyWithAssumedAlignmentILi128EEEEEEvvEEEEvNT_6ParamsE) ;  /* 0xfffffee002587950 */ /* 0x000fea0003c3ffff */
        .weak           $__internal_2_$__cuda_sm10x_tcgen05_guardrail_trap_unallocated_columns_being_dealloced
        .type           $__internal_2_$__cuda_sm10x_tcgen05_guardrail_trap_unallocated_columns_being_dealloced,@function
        .size           $__internal_2_$__cuda_sm10x_tcgen05_guardrail_trap_unallocated_columns_being_dealloced,($__internal_3_$__cuda_sm20_div_u64 - $__internal_2_$__cuda_sm10x_tcgen05_guardrail_trap_unallocated_columns_being_dealloced)
$__internal_2_$__cuda_sm10x_tcgen05_guardrail_trap_unallocated_columns_being_dealloced:
[----:B------:R-:W-:Y:S05]  /*11ea0*/  BPT.TRAP 0x1 ;  /* 0x000000040000795c */ /* 0x000fea0000300000 */
[----:B------:R-:W-:-:S04]  /*11eb0*/  HFMA2 R3, -RZ, RZ, 0, 0 ;  /* 0x00000000ff037431 */ /* 0x000fc800000001ff */
[----:B------:R-:W-:Y:S05]  /*11ec0*/  RET.REL.NODEC R2 `(_ZN7cutlass13device_kernelINS_4gemm6kernel13GemmUniversalINS1_17GroupProblemShapeIN4cute5tupleIJiiiEEEEENS1_10collective13CollectiveMmaINS1_40MainloopSm100ArrayTmaUmmaWarpSpecializedILi12ELi8ELi4ENS6_IJNS5_1CILi2EEENSC_ILi1EEESE_EEEEENS6_IJNSC_ILi128EEESH_NSC_ILi64EEEEEENS_10bfloat16_tEPNS6_IJlSE_NSC_ILi0EEEEEESK_SN_NS5_8TiledMMAINS5_8MMA_AtomIJNS5_26SM100_MMA_F16BF16_2x1SM_SSISK_SK_fLi128ELi128ELNS5_4UMMA5MajorE0ELSS_0ELNSR_7ScaleInE0ELST_0EEEEEENS5_6LayoutINS6_IJSE_SE_SE_EEENS6_IJSL_SL_SL_EEEEENS6_IJNS5_10UnderscoreES10_S10_EEEEENS5_18SM100_TMA_2SM_LOADENS5_14ComposedLayoutINS5_7SwizzleILi3ELi4ELi3EEENS5_18smem_ptr_flag_bitsILi16EEENSW_INS6_IJNSC_ILi8EEESI_EEENS6_IJSI_SE_EEEEEEEvNS5_8identityES13_S1D_vS1E_EENS_8epilogue10collective18CollectiveEpilogueINS1G_31Sm100PtrArrayTmaWarpSpecializedILi4ELi2ELi16ELb1ELb0EEEJNS6_IJSI_SH_SI_EEENS6_IJNSW_ISI_SE_EENSW_INS6_IJNSC_ILi16EEESD_EEENS6_IJSE_SI_EEEEEEEENS_6half_tEPNS6_IJSE_lSL_EEES1S_S1U_NS1G_6fusion15FusionCallbacksIS1K_NS1V_17LinearCombinationIS1S_fS1S_fLNS_15FloatRoundStyleE2EEES1L_S1R_JEEENS5_5SM1004TMEM4LOAD26SM100_TMEM_LOAD_16dp256b2xENS5_13SM90_TMA_LOADENS14_IS16_S18_NSW_INS6_IJSI_S19_EEES1P_EEEENS5_17SM75_U16x8_LDSM_TENS5_14SM90_TMA_STOREES28_NS5_17SM90_U16x8_STSM_TENS5_39AutoVectorizingCopyWithAssumedAlignmentILi128EEEEEEvvEEEEvNT_6ParamsE) ;  /* 0xfffffee0024c7950 */ /* 0x000fea0003c3ffff */
        .weak           $__internal_3_$__cuda_sm20_div_u64
        .type           $__internal_3_$__cuda_sm20_div_u64,@function
        .size           $__internal_3_$__cuda_sm20_div_u64,(.L_x_74 - $__internal_3_$__cuda_sm20_div_u64)
$__internal_3_$__cuda_sm20_div_u64:
[----:B------:R-:W1:Y:S08]  /*11ed0*/  I2F.U64.RP R11, UR4 ;  /* 0x00000004000b7d12 */ /* 0x000e700008309000 */
[----:B-1----:R-:W1:Y:S02]  /*11ee0*/  MUFU.RCP R3, R11 ;  /* 0x0000000b00037308 */ /* 0x002e640000001000 */
[----:B-1----:R-:W-:-:S06]  /*11ef0*/  VIADD R3, R3, 0x1ffffffe ;  /* 0x1ffffffe03037836 */ /* 0x002fcc0000000000 */
[----:B------:R-:W1:Y:S02]  /*11f00*/  F2I.U64.TRUNC R18, R3 ;  /* 0x0000000300127311 */ /* 0x000e64000020d800 */
[----:B-1----:R-:W-:Y:S01]  /*11f10*/  R2UR UR12, R18 ;  /* 0x00000000120c72ca */ /* 0x002fe200000e0000 */
[----:B------:R-:W-:Y:S01]  /*11f20*/  IMAD.MOV.U32 R3, RZ, RZ, 0x0 ;  /* 0x00000000ff037424 */ /* 0x000fe200078e00ff */
[----:B------:R-:W-:-:S11]  /*11f30*/  R2UR UR13, R19 ;  /* 0x00000000130d72ca */ /* 0x000fd600000e0000 */
[----:B------:R-:W-:-:S04]  /*11f40*/  UIMAD.WIDE.U32 UR14, UR12, UR4, URZ ;  /* 0x000000040c0e72a5 */ /* 0x000fc8000f8e00ff */
[----:B------:R-:W-:Y:S02]  /*11f50*/  UIADD3 UR11, UP0, UPT, URZ, -UR14, URZ ;  /* 0x8000000eff0b7290 */ /* 0x000fe4000ff1e0ff */
[----:B------:R-:W-:Y:S02]  /*11f60*/  UIMAD UR10, UR12, UR5, UR15 ;  /* 0x000000050c0a72a4 */ /* 0x000fe4000f8e020f */
[----:B------:R-:W-:Y:S02]  /*11f70*/  UIMAD.WIDE.U32 UR14, UR12, UR11, URZ ;  /* 0x0000000b0c0e72a5 */ /* 0x000fe4000f8e00ff */
[----:B------:R-:W-:-:S04]  /*11f80*/  UIMAD UR10, UR13, UR4, UR10 ;  /* 0x000000040d0a72a4 */ /* 0x000fc8000f8e020a */
[----:B------:R-:W-:Y:S01]  /*11f90*/  UIADD3.X UR10, UPT, UPT, URZ, ~UR10, URZ, UP0, !UPT ;  /* 0x8000000aff0a7290 */ /* 0x000fe200087fe4ff */
[----:B------:R-:W-:Y:S01]  /*11fa0*/  UMOV UR14, UR15 ;  /* 0x0000000f000e7c82 */ /* 0x000fe20008000000 */
[----:B------:R-:W-:Y:S02]  /*11fb0*/  UMOV UR15, UR12 ;  /* 0x0000000c000f7c82 */ /* 0x000fe40008000000 */
[----:B------:R-:W-:Y:S02]  /*11fc0*/  UIMAD.WIDE.U32 UR18, UR13, UR10, URZ ;  /* 0x0000000a0d1272a5 */ /* 0x000fe4000f8e00ff */
[----:B------:R-:W-:Y:S02]  /*11fd0*/  UIMAD.WIDE.U32 UR14, UP2, UR12, UR10, UR14 ;  /* 0x0000000a0c0e72a5 */ /* 0x000fe4000f84000e */
[----:B------:R-:W-:Y:S02]  /*11fe0*/  UIMAD UR10, UR13, UR10, URZ ;  /* 0x0000000a0d0a72a4 */ /* 0x000fe4000f8e02ff */
[----:B------:R-:W-:-:S03]  /*11ff0*/  UIMAD.WIDE.U32 UR14, UP1, UR13, UR11, UR14 ;  /* 0x0000000b0d0e72a5 */ /* 0x000fc6000f82000e */
[----:B------:R-:W-:Y:S01]  /*12000*/  UMOV UR11, UR19 ;  /* 0x00000013000b7c82 */ /* 0x000fe20008000000 */
[----:B------:R-:W-:Y:S02]  /*12010*/  UIADD3 UR15, UP0, UPT, UR10, UR15, URZ ;  /* 0x0000000f0a0f7290 */ /* 0x000fe4000ff1e0ff */
[----:B------:R-:W-:Y:S02]  /*12020*/  UIADD3.X UR11, UPT, UPT, UR11, UR13, URZ, UP2, !UPT ;  /* 0x0000000d0b0b7290 */ /* 0x000fe400097fe4ff */
[----:B------:R-:W-:Y:S02]  /*12030*/  UIMAD.WIDE.U32 UR18, UR15, UR4, URZ ;  /* 0x000000040f1272a5 */ /* 0x000fe4000f8e00ff */
[----:B------:R-:W-:Y:S02]  /*12040*/  UIADD3.X UR12, UPT, UPT, URZ, URZ, UR11, UP0, UP1 ;  /* 0x000000ffff0c7290 */ /* 0x000fe400087e240b */
[----:B------:R-:W-:Y:S02]  /*12050*/  UIADD3 UR10, UP0, UPT, URZ, -UR18, URZ ;  /* 0x80000012ff0a7290 */ /* 0x000fe4000ff1e0ff */
[----:B------:R-:W-:-:S02]  /*12060*/  UIMAD UR11, UR15, UR5, UR19 ;  /* 0x000000050f0b72a4 */ /* 0x000fc4000f8e0213 */
[----:B------:R-:W-:Y:S02]  /*12070*/  UIMAD.WIDE.U32 UR18, UR15, UR10, URZ ;  /* 0x0000000a0f1272a5 */ /* 0x000fe4000f8e00ff */
[----:B------:R-:W-:-:S04]  /*12080*/  UIMAD UR11, UR12, UR4, UR11 ;  /* 0x000000040c0b72a4 */ /* 0x000fc8000f8e020b */
[----:B------:R-:W-:Y:S01]  /*12090*/  UIADD3.X UR11, UPT, UPT, URZ, ~UR11, URZ, UP0, !UPT ;  /* 0x8000000bff0b7290 */ /* 0x000fe200087fe4ff */
[----:B------:R-:W-:-:S03]  /*120a0*/  UMOV UR14, UR19 ;  /* 0x00000013000e7c82 */ /* 0x000fc60008000000 */
[----:B------:R-:W-:Y:S02]  /*120b0*/  UIMAD.WIDE.U32 UR18, UP2, UR15, UR11, UR14 ;  /* 0x0000000b0f1272a5 */ /* 0x000fe4000f84000e */
[----:B------:R-:W-:Y:S02]  /*120c0*/  UIMAD.WIDE.U32 UR14, UR12, UR11, URZ ;  /* 0x0000000b0c0e72a5 */ /* 0x000fe4000f8e00ff */
[----:B------:R-:W-:Y:S02]  /*120d0*/  UIMAD.WIDE.U32 UR18, UP1, UR12, UR10, UR18 ;  /* 0x0000000a0c1272a5 */ /* 0x000fe4000f820012 */
[----:B------:R-:W-:-:S05]  /*120e0*/  UIMAD UR10, UR12, UR11, URZ ;  /* 0x0000000b0c0a72a4 */ /* 0x000fca000f8e02ff */
[----:B------:R-:W-:Y:S02]  /*120f0*/  UMOV UR11, UR19 ;  /* 0x00000013000b7c82 */ /* 0x000fe40008000000 */
[----:B------:R-:W-:-:S03]  /*12100*/  UIADD3 UR10, UP0, UPT, UR10, UR11, URZ ;  /* 0x0000000b0a0a7290 */ /* 0x000fc6000ff1e0ff */
[----:B------:R-:W-:Y:S01]  /*12110*/  UMOV UR11, UR15 ;  /* 0x0000000f000b7c82 */ /* 0x000fe20008000000 */
[----:B------:R-:W-:Y:S02]  /*12120*/  UIMAD.WIDE.U32 UR18, UR10, UR6, URZ ;  /* 0x000000060a1272a5 */ /* 0x000fe4000f8e00ff */
[----:B------:R-:W-:-:S04]  /*12130*/  UIADD3.X UR11, UPT, UPT, UR11, UR12, URZ, UP2, !UPT ;  /* 0x0000000c0b0b7290 */ /* 0x000fc800097fe4ff */
[----:B------:R-:W-:Y:S01]  /*12140*/  UIADD3.X UR14, UPT, UPT, URZ, URZ, UR11, UP0, UP1 ;  /* 0x000000ffff0e7290 */ /* 0x000fe200087e240b */
[----:B------:R-:W-:Y:S01]  /*12150*/  UMOV UR18, UR19 ;  /* 0x0000001300127c82 */ /* 0x000fe20008000000 */
[----:B------:R-:W-:Y:S02]  /*12160*/  UMOV UR19, URZ ;  /* 0x000000ff00137c82 */ /* 0x000fe40008000000 */
[----:B------:R-:W-:Y:S02]  /*12170*/  UIMAD.WIDE.U32 UR12, UR14, UR9, URZ ;  /* 0x000000090e0c72a5 */ /* 0x000fe4000f8e00ff */
[----:B------:R-:W-:-:S04]  /*12180*/  UIMAD.WIDE.U32 UR10, UR10, UR9, UR18 ;  /* 0x000000090a0a72a5 */ /* 0x000fc8000f8e0012 */
[----:B------:R-:W-:Y:S02]  /*12190*/  UIMAD.WIDE.U32 UR10, UP1, UR14, UR6, UR10 ;  /* 0x000000060e0a72a5 */ /* 0x000fe4000f82000a */
[----:B------:R-:W-:-:S04]  /*121a0*/  UIMAD UR14, UR14, UR9, URZ ;  /* 0x000000090e0e72a4 */ /* 0x000fc8000f8e02ff */
[----:B------:R-:W-:-:S03]  /*121b0*/  UIADD3 UR14, UP0, UPT, UR14, UR11, URZ ;  /* 0x0000000b0e0e7290 */ /* 0x000fc6000ff1e0ff */
[----:B------:R-:W-:Y:S01]  /*121c0*/  UMOV UR11, UR13 ;  /* 0x0000000d000b7c82 */ /* 0x000fe20008000000 */
[----:B------:R-:W-:Y:S02]  /*121d0*/  UIMAD.WIDE.U32 UR18, UR14, UR4, URZ ;  /* 0x000000040e1272a5 */ /* 0x000fe4000f8e00ff */
[----:B------:R-:W-:Y:S02]  /*121e0*/  UIADD3.X UR11, UPT, UPT, UR11, URZ, URZ, UP1, !UPT ;  /* 0x000000ff0b0b7290 */ /* 0x000fe40008ffe4ff */
[----:B------:R-:W-:Y:S02]  /*121f0*/  UIADD3 UR13, UPT, UPT, UR14, 0x1, URZ ;  /* 0x000000010e0d7890 */ /* 0x000fe4000fffe0ff */
[----:B------:R-:W-:Y:S02]  /*12200*/  UIADD3.X UR12, UPT, UPT, URZ, UR11, URZ, UP0, !UPT ;  /* 0x0000000bff0c7290 */ /* 0x000fe400087fe4ff */
[----:B------:R-:W-:Y:S02]  /*12210*/  UIMAD UR11, UR14, UR5, UR19 ;  /* 0x000000050e0b72a4 */ /* 0x000fe4000f8e0213 */
[----:B------:R-:W-:-:S02]  /*12220*/  UIADD3 UR10, UP0, UPT, -UR18, UR6, URZ ;  /* 0x00000006120a7290 */ /* 0x000fc4000ff1e1ff */
[----:B------:R-:W-:Y:S02]  /*12230*/  UIMAD UR11, UR12, UR4, UR11 ;  /* 0x000000040c0b72a4 */ /* 0x000fe4000f8e020b */
[----:B------:R-:W-:Y:S02]  /*12240*/  UISETP.GE.U32.AND UP1, UPT, UR10, UR4, UPT ;  /* 0x000000040a00728c */ /* 0x000fe4000bf26070 */
[----:B------:R-:W-:Y:S02]  /*12250*/  UIADD3.X UR9, UPT, UPT, ~UR11, UR9, URZ, UP0, !UPT ;  /* 0x000000090b097290 */ /* 0x000fe400087fe5ff */
[----:B------:R-:W-:Y:S02]  /*12260*/  UIADD3 UR12, UP0, UPT, -UR4, UR10, URZ ;  /* 0x0000000a040c7290 */ /* 0x000fe4000ff1e1ff */
[----:B------:R-:W-:Y:S02]  /*12270*/  UISETP.GE.U32.AND.EX UP1, UPT, UR9, UR5, UPT, UP1 ;  /* 0x000000050900728c */ /* 0x000fe4000bf26110 */
[----:B------:R-:W-:-:S02]  /*12280*/  UIADD3.X UR11, UPT, UPT, ~UR5, UR9, URZ, UP0, !UPT ;  /* 0x00000009050b7290 */ /* 0x000fc400087fe5ff */
[----:B------:R-:W-:Y:S02]  /*12290*/  USEL UR12, UR12, UR10, UP1 ;  /* 0x0000000a0c0c7287 */ /* 0x000fe40008800000 */
[----:B------:R-:W-:Y:S02]  /*122a0*/  USEL UR11, UR11, UR9, UP1 ;  /* 0x000000090b0b7287 */ /* 0x000fe40008800000 */
[----:B------:R-:W-:Y:S02]  /*122b0*/  USEL UR13, UR13, UR14, UP1 ;  /* 0x0000000e0d0d7287 */ /* 0x000fe40008800000 */
[----:B------:R-:W-:Y:S02]  /*122c0*/  UISETP.GE.U32.AND UP1, UPT, UR12, UR4, UPT ;  /* 0x000000040c00728c */ /* 0x000fe4000bf26070 */
[----:B------:R-:W-:Y:S02]  /*122d0*/  UISETP.NE.U32.AND UP0, UPT, UR4, URZ, UPT ;  /* 0x000000ff0400728c */ /* 0x000fe4000bf05070 */
[----:B------:R-:W-:-:S02]  /*122e0*/  UIADD3 UR9, UPT, UPT, UR13, 0x1, URZ ;  /* 0x000000010d097890 */ /* 0x000fc4000fffe0ff */
[----:B------:R-:W-:Y:S02]  /*122f0*/  UISETP.GE.U32.AND.EX UP1, UPT, UR11, UR5, UPT, UP1 ;  /* 0x000000050b00728c */ /* 0x000fe4000bf26110 */
[----:B------:R-:W-:Y:S02]  /*12300*/  UISETP.NE.AND.EX UP0, UPT, UR5, URZ, UPT, UP0 ;  /* 0x000000ff0500728c */ /* 0x000fe4000bf05300 */
[----:B------:R-:W-:-:S04]  /*12310*/  USEL UR9, UR9, UR13, UP1 ;  /* 0x0000000d09097287 */ /* 0x000fc80008800000 */
[----:B------:R-:W-:Y:S01]  /*12320*/  USEL UR12, UR9, 0xffffffff, UP0 ;  /* 0xffffffff090c7887 */ /* 0x000fe20008000000 */
[----:B------:R-:W-:Y:S11]  /*12330*/  RET.REL.NODEC R2 `(_ZN7cutlass13device_kernelINS_4gemm6kernel13GemmUniversalINS1_17GroupProblemShapeIN4cute5tupleIJiiiEEEEENS1_10collective13CollectiveMmaINS1_40MainloopSm100ArrayTmaUmmaWarpSpecializedILi12ELi8ELi4ENS6_IJNS5_1CILi2EEENSC_ILi1EEESE_EEEEENS6_IJNSC_ILi128EEESH_NSC_ILi64EEEEEENS_10bfloat16_tEPNS6_IJlSE_NSC_ILi0EEEEEESK_SN_NS5_8TiledMMAINS5_8MMA_AtomIJNS5_26SM100_MMA_F16BF16_2x1SM_SSISK_SK_fLi128ELi128ELNS5_4UMMA5MajorE0ELSS_0ELNSR_7ScaleInE0ELST_0EEEEEENS5_6LayoutINS6_IJSE_SE_SE_EEENS6_IJSL_SL_SL_EEEEENS6_IJNS5_10UnderscoreES10_S10_EEEEENS5_18SM100_TMA_2SM_LOADENS5_14ComposedLayoutINS5_7SwizzleILi3ELi4ELi3EEENS5_18smem_ptr_flag_bitsILi16EEENSW_INS6_IJNSC_ILi8EEESI_EEENS6_IJSI_SE_EEEEEEEvNS5_8identityES13_S1D_vS1E_EENS_8epilogue10collective18CollectiveEpilogueINS1G_31Sm100PtrArrayTmaWarpSpecializedILi4ELi2ELi16ELb1ELb0EEEJNS6_IJSI_SH_SI_EEENS6_IJNSW_ISI_SE_EENSW_INS6_IJNSC_ILi16EEESD_EEENS6_IJSE_SI_EEEEEEEENS_6half_tEPNS6_IJSE_lSL_EEES1S_S1U_NS1G_6fusion15FusionCallbacksIS1K_NS1V_17LinearCombinationIS1S_fS1S_fLNS_15FloatRoundStyleE2EEES1L_S1R_JEEENS5_5SM1004TMEM4LOAD26SM100_TMEM_LOAD_16dp256b2xENS5_13SM90_TMA_LOADENS14_IS16_S18_NSW_INS6_IJSI_S19_EEES1P_EEEENS5_17SM75_U16x8_LDSM_TENS5_14SM90_TMA_STOREES28_NS5_17SM90_U16x8_STSM_TENS5_39AutoVectorizingCopyWithAssumedAlignmentILi128EEEEEEvvEEEEvNT_6ParamsE) ;  /* 0xfffffedc02307950 */ /* 0x000ff60003c3ffff */
.L_x_74:
[----:B------:R-:W-:Y:S01]  /*12340*/  MOV R30, R18 ;  /* 0x00000012001e7202 */ /* 0x000fe20000000f00 */
[----:B------:R-:W-:-:S04]  /*12350*/  IMAD.MOV.U32 R31, RZ, RZ, R3 ;  /* 0x000000ffff1f7224 */ /* 0x000fc800078e0003 */
[----:B------:R-:W1:Y:S08]  /*12360*/  I2F.U64.RP R22, R30 ;  /* 0x0000001e00167312 */ /* 0x000e700000309000 */
[----:B-1----:R-:W1:Y:S02]  /*12370*/  MUFU.RCP R24, R22 ;  /* 0x0000001600187308 */ /* 0x002e640000001000 */
[----:B-1----:R-:W-:-:S06]  /*12380*/  IADD3 R24, PT, PT, R24, 0x1ffffffe, RZ ;  /* 0x1ffffffe18187810 */ /* 0x002fcc0007ffe0ff */
[----:B------:R-:W1:Y:S02]  /*12390*/  F2I.U64.TRUNC R24, R24 ;  /* 0x0000001800187311 */ /* 0x000e64000020d800 */
[----:B-1----:R-:W-:Y:S01]  /*123a0*/  IMAD.WIDE.U32 R20, R24, R18, RZ ;  /* 0x0000001218147225 */ /* 0x002fe200078e00ff */
[----:B------:R-:W-:-:S03]  /*123b0*/  MOV R29, R24 ;  /* 0x00000018001d7202 */ /* 0x000fc60000000f00 */
[----:B------:R-:W-:Y:S01]  /*123c0*/  IMAD R21, R24, R3, R21 ;  /* 0x0000000318157224 */ /* 0x000fe200078e0215 */
[----:B------:R-:W-:-:S03]  /*123d0*/  IADD3 R27, P0, PT, RZ, -R20, RZ ;  /* 0x80000014ff1b7210 */ /* 0x000fc60007f1e0ff */
[----:B------:R-:W-:Y:S02]  /*123e0*/  IMAD R20, R25, R18, R21 ;  /* 0x0000001219147224 */ /* 0x000fe400078e0215 */
[----:B------:R-:W-:-:S04]  /*123f0*/  IMAD.HI.U32 R28, R24, R27, RZ ;  /* 0x0000001b181c7227 */ /* 0x000fc800078e00ff */
[----:B------:R-:W-:-:S04]  /*12400*/  IMAD.X R20, RZ, RZ, ~R20, P0 ;  /* 0x000000ffff147224 */ /* 0x000fc800000e0e14 */
[----:B------:R-:W-:-:S04]  /*12410*/  IMAD.WIDE.U32 R28, P2, R24, R20, R28 ;  /* 0x00000014181c7225 */ /* 0x000fc8000784001c */
[C---:B------:R-:W-:Y:S02]  /*12420*/  IMAD R26, R25.reuse, R20, RZ ;  /* 0x00000014191a7224 */ /* 0x040fe400078e02ff */
[----:B------:R-:W-:-:S04]  /*12430*/  IMAD.HI.U32 R27, P1, R25, R27, R28 ;  /* 0x0000001b191b7227 */ /* 0x000fc8000782001c */
[----:B------:R-:W-:Y:S01]  /*12440*/  IMAD.HI.U32 R20, R25, R20, RZ ;  /* 0x0000001419147227 */ /* 0x000fe200078e00ff */
[----:B------:R-:W-:-:S03]  /*12450*/  IADD3 R27, P0, PT, R26, R27, RZ ;  /* 0x0000001b1a1b7210 */ /* 0x000fc60007f1e0ff */
[----:B------:R-:W-:Y:S02]  /*12460*/  IMAD.X R25, R20, 0x1, R25, P2 ;  /* 0x0000000114197824 */ /* 0x000fe400010e0619 */
[----:B------:R-:W-:-:S03]  /*12470*/  IMAD.WIDE.U32 R28, R27, R18, RZ ;  /* 0x000000121b1c7225 */ /* 0x000fc600078e00ff */
[----:B------:R-:W-:Y:S01]  /*12480*/  IADD3.X R25, PT, PT, RZ, RZ, R25, P0, P1 ;  /* 0x000000ffff197210 */ /* 0x000fe200007e2419 */
[----:B------:R-:W-:Y:S01]  /*12490*/  IMAD R20, R27, R3, R29 ;  /* 0x000000031b147224 */ /* 0x000fe200078e021d */
[----:B------:R-:W-:-:S03]  /*124a0*/  IADD3 R21, P0, PT, RZ, -R28, RZ ;  /* 0x8000001cff157210 */ /* 0x000fc60007f1e0ff */
[----:B------:R-:W-:Y:S02]  /*124b0*/  IMAD R20, R25, R18, R20 ;  /* 0x0000001219147224 */ /* 0x000fe400078e0214 */
[----:B------:R-:W-:-:S03]  /*124c0*/  IMAD.HI.U32 R26, R27, R21, RZ ;  /* 0x000000151b1a7227 */ /* 0x000fc600078e00ff */
[----:B------:R-:W-:-:S05]  /*124d0*/  IADD3.X R20, PT, PT, RZ, ~R20, RZ, P0, !PT ;  /* 0x80000014ff147210 */ /* 0x000fca00007fe4ff */
[----:B------:R-:W-:-:S04]  /*124e0*/  IMAD.WIDE.U32 R26, P2, R27, R20, R26 ;  /* 0x000000141b1a7225 */ /* 0x000fc8000784001a */
[C---:B------:R-:W-:Y:S02]  /*124f0*/  IMAD R22, R25.reuse, R20, RZ ;  /* 0x0000001419167224 */ /* 0x040fe400078e02ff */
[----:B------:R-:W-:-:S04]  /*12500*/  IMAD.HI.U32 R21, P1, R25, R21, R26 ;  /* 0x0000001519157227 */ /* 0x000fc8000782001a */
[----:B------:R-:W-:Y:S02]  /*12510*/  HFMA2 R27, -RZ, RZ, 0, 0 ;  /* 0x00000000ff1b7431 */ /* 0x000fe400000001ff */
[----:B------:R-:W-:Y:S01]  /*12520*/  IMAD.HI.U32 R20, R25, R20, RZ ;  /* 0x0000001419147227 */ /* 0x000fe200078e00ff */
[----:B------:R-:W-:-:S03]  /*12530*/  IADD3 R24, P0, PT, R22, R21, RZ ;  /* 0x0000001516187210 */ /* 0x000fc60007f1e0ff */
[----:B------:R-:W-:Y:S02]  /*12540*/  IMAD.X R20, R20, 0x1, R25, P2 ;  /* 0x0000000114147824 */ /* 0x000fe400010e0619 */
[----:B------:R-:W-:-:S03]  /*12550*/  IMAD.HI.U32 R26, R24, R19, RZ ;  /* 0x00000013181a7227 */ /* 0x000fc600078e00ff */
[----:B------:R-:W-:Y:S01]  /*12560*/  IADD3.X R22, PT, PT, RZ, RZ, R20, P0, P1 ;  /* 0x000000ffff167210 */ /* 0x000fe200007e2414 */
[----:B------:R-:W-:-:S04]  /*12570*/  IMAD.WIDE.U32 R24, R24, R15, R26 ;  /* 0x0000000f18187225 */ /* 0x000fc800078e001a */
[C---:B------:R-:W-:Y:S02]  /*12580*/  IMAD R20, R22.reuse, R15, RZ ;  /* 0x0000000f16147224 */ /* 0x040fe400078e02ff */
[----:B------:R-:W-:-:S04]  /*12590*/  IMAD.HI.U32 R25, P1, R22, R19, R24 ;  /* 0x0000001316197227 */ /* 0x000fc80007820018 */
[----:B------:R-:W-:Y:S01]  /*125a0*/  IMAD.HI.U32 R21, R22, R15, RZ ;  /* 0x0000000f16157227 */ /* 0x000fe200078e00ff */
[----:B------:R-:W-:-:S04]  /*125b0*/  IADD3 R20, P0, PT, R20, R25, RZ ;  /* 0x0000001914147210 */ /* 0x000fc80007f1e0ff */
[----:B------:R-:W-:Y:S01]  /*125c0*/  IADD3.X R21, PT, PT, R21, RZ, RZ, P1, !PT ;  /* 0x000000ff15157210 */ /* 0x000fe20000ffe4ff */
[----:B------:R-:W-:-:S04]  /*125d0*/  IMAD.WIDE.U32 R24, R20, R18, RZ ;  /* 0x0000001214187225 */ /* 0x000fc800078e00ff */
[----:B------:R-:W-:Y:S01]  /*125e0*/  IMAD.X R22, RZ, RZ, R21, P0 ;  /* 0x000000ffff167224 */ /* 0x000fe200000e0615 */
[----:B------:R-:W-:Y:S01]  /*125f0*/  IADD3 R19, P0, PT, -R24, R19, RZ ;  /* 0x0000001318137210 */ /* 0x000fe20007f1e1ff */
[----:B------:R-:W-:-:S03]  /*12600*/  IMAD R21, R20, R3, R25 ;  /* 0x0000000314157224 */ /* 0x000fc600078e0219 */
[-C--:B------:R-:W-:Y:S01]  /*12610*/  ISETP.GE.U32.AND P2, PT, R19, R18.reuse, PT ;  /* 0x000000121300720c */ /* 0x080fe20003f46070 */
[----:B------:R-:W-:Y:S01]  /*12620*/  IMAD R22, R22, R18, R21 ;  /* 0x0000001216167224 */ /* 0x000fe200078e0215 */
[----:B------:R-:W-:Y:S01]  /*12630*/  IADD3 R24, P1, PT, -R18, R19, RZ ;  /* 0x0000001312187210 */ /* 0x000fe20007f3e1ff */
[----:B------:R-:W-:-:S03]  /*12640*/  VIADD R21, R20, 0x1 ;  /* 0x0000000114157836 */ /* 0x000fc60000000000 */
[----:B------:R-:W-:-:S04]  /*12650*/  IADD3.X R22, PT, PT, ~R22, R15, RZ, P0, !PT ;  /* 0x0000000f16167210 */ /* 0x000fc800007fe5ff */
[----:B------:R-:W-:Y:S02]  /*12660*/  ISETP.GE.U32.AND.EX P0, PT, R22, R3, PT, P2 ;  /* 0x000000031600720c */ /* 0x000fe40003f06120 */
[-C--:B------:R-:W-:Y:S02]  /*12670*/  IADD3.X R15, PT, PT, ~R3, R22.reuse, RZ, P1, !PT ;  /* 0x00000016030f7210 */ /* 0x080fe40000ffe5ff */
[----:B------:R-:W-:Y:S02]  /*12680*/  SEL R19, R24, R19, P0 ;  /* 0x0000001318137207 */ /* 0x000fe40000000000 */
[----:B------:R-:W-:Y:S02]  /*12690*/  SEL R22, R15, R22, P0 ;  /* 0x000000160f167207 */ /* 0x000fe40000000000 */
[----:B------:R-:W-:Y:S02]  /*126a0*/  SEL R21, R21, R20, P0 ;  /* 0x0000001415157207 */ /* 0x000fe40000000000 */
[----:B------:R-:W-:-:S02]  /*126b0*/  ISETP.GE.U32.AND P1, PT, R19, R18, PT ;  /* 0x000000121300720c */ /* 0x000fc40003f26070 */
[----:B------:R-:W-:Y:S02]  /*126c0*/  ISETP.NE.U32.AND P0, PT, R18, RZ, PT ;  /* 0x000000ff1200720c */ /* 0x000fe40003f05070 */
[----:B------:R-:W-:Y:S02]  /*126d0*/  IADD3 R20, PT, PT, R21, 0x1, RZ ;  /* 0x0000000115147810 */ /* 0x000fe40007ffe0ff */
[----:B------:R-:W-:Y:S02]  /*126e0*/  ISETP.GE.U32.AND.EX P1, PT, R22, R3, PT, P1 ;  /* 0x000000031600720c */ /* 0x000fe40003f26110 */
[----:B------:R-:W-:Y:S02]  /*126f0*/  ISETP.NE.AND.EX P0, PT, R3, RZ, PT, P0 ;  /* 0x000000ff0300720c */ /* 0x000fe40003f05300 */
[----:B------:R-:W-:Y:S02]  /*12700*/  MOV R3, 0x0 ;  /* 0x0000000000037802 */ /* 0x000fe40000000f00 */
[----:B------:R-:W-:-:S04]  /*12710*/  SEL R20, R20, R21, P1 ;  /* 0x0000001514147207 */ /* 0x000fc80000800000 */
[----:B------:R-:W-:Y:S01]  /*12720*/  SEL R20, R20, 0xffffffff, P0 ;  /* 0xffffffff14147807 */ /* 0x000fe20000000000 */
[----:B------:R-:W-:Y:S06]  /*12730*/  RET.REL.NODEC R2 `(_ZN7cutlass13device_kernelINS_4gemm6kernel13GemmUniversalINS1_17GroupProblemShapeIN4cute5tupleIJiiiEEEEENS1_10collective13CollectiveMmaINS1_40MainloopSm100ArrayTmaUmmaWarpSpecializedILi12ELi8ELi4ENS6_IJNS5_1CILi2EEENSC_ILi1EEESE_EEEEENS6_IJNSC_ILi128EEESH_NSC_ILi64EEEEEENS_10bfloat16_tEPNS6_IJlSE_NSC_ILi0EEEEEESK_SN_NS5_8TiledMMAINS5_8MMA_AtomIJNS5_26SM100_MMA_F16BF16_2x1SM_SSISK_SK_fLi128ELi128ELNS5_4UMMA5MajorE0ELSS_0ELNSR_7ScaleInE0ELST_0EEEEEENS5_6LayoutINS6_IJSE_SE_SE_EEENS6_IJSL_SL_SL_EEEEENS6_IJNS5_10UnderscoreES10_S10_EEEEENS5_18SM100_TMA_2SM_LOADENS5_14ComposedLayoutINS5_7SwizzleILi3ELi4ELi3EEENS5_18smem_ptr_flag_bitsILi16EEENSW_INS6_IJNSC_ILi8EEESI_EEENS6_IJSI_SE_EEEEEEEvNS5_8identityES13_S1D_vS1E_EENS_8epilogue10collective18CollectiveEpilogueINS1G_31Sm100PtrArrayTmaWarpSpecializedILi4ELi2ELi16ELb1ELb0EEEJNS6_IJSI_SH_SI_EEENS6_IJNSW_ISI_SE_EENSW_INS6_IJNSC_ILi16EEESD_EEENS6_IJSE_SI_EEEEEEEENS_6half_tEPNS6_IJSE_lSL_EEES1S_S1U_NS1G_6fusion15FusionCallbacksIS1K_NS1V_17LinearCombinationIS1S_fS1S_fLNS_15FloatRoundStyleE2EEES1L_S1R_JEEENS5_5SM1004TMEM4LOAD26SM100_TMEM_LOAD_16dp256b2xENS5_13SM90_TMA_LOADENS14_IS16_S18_NSW_INS6_IJSI_S19_EEES1P_EEEENS5_17SM75_U16x8_LDSM_TENS5_14SM90_TMA_STOREES28_NS5_17SM90_U16x8_STSM_TENS5_39AutoVectorizingCopyWithAssumedAlignmentILi128EEEEEEvvEEEEvNT_6ParamsE) ;  /* 0xfffffed802307950 */ /* 0x000fec0003c3ffff */
.L_x_318:
[----:B------:R-:W-:-:S00]  /*12740*/  BRA `(.L_x_318) ;  /* 0xfffffffc00fc7947 */ /* 0x000fc0000383ffff */
[----:B------:R-:W-:-:S00]  /*12750*/  NOP ;  /* 0x0000000000007918 */ /* 0x000fc00000000000 */
        /* <DEDUP_REMOVED lines=10> */
.L_x_330:


//--------------------- .nv.global.init           --------------------------
	.section	.nv.global.init,"aw",@progbits
.nv.global.init:
	.type		$str$26,@object
	.size		$str$26,($str$27 - $str$26)
$str$26:
        /*0000*/ 	.byte	0x28, 0x61, 0x64, 0x64, 0x72, 0x65, 0x73, 0x73, 0x20, 0x26, 0x20, 0x6d, 0x61, 0x73, 0x6b, 0x29
        /*0010*/ 	.byte	0x20, 0x3d, 0x3d, 0x20, 0x30, 0x00
	.type		$str$27,@object
	.size		$str$27,($str$25 - $str$27)
$str$27:
        /*0016*/ 	.byte	0x2f, 0x74, 0x6d, 0x70, 0x2f, 0x63, 0x75, 0x74, 0x6c, 0x61, 0x73, 0x73, 0x5f, 0x73, 0x77, 0x65
        /*0026*/ 	.byte	0x65, 0x70, 0x5f, 0x73, 0x72, 0x63, 0x2f, 0x69, 0x6e, 0x63, 0x6c, 0x75, 0x64, 0x65, 0x2f, 0x63
        /*0036*/ 	.byte	0x75, 0x74, 0x65, 0x2f, 0x70, 0x6f, 0x69, 0x6e, 0x74, 0x65, 0x72, 0x5f, 0x66, 0x6c, 0x61, 0x67
        /*0046*/ 	.byte	0x67, 0x65, 0x64, 0x2e, 0x68, 0x70, 0x70, 0x00
	.type		$str$25,@object
	.size		$str$25,($str$24 - $str$25)
$str$25:
        /*004e*/ 	.byte	0x2f, 0x74, 0x6d, 0x70, 0x2f, 0x63, 0x75, 0x74, 0x6c, 0x61, 0x73, 0x73, 0x5f, 0x73, 0x77, 0x65
        /*005e*/ 	.byte	0x65, 0x70, 0x5f, 0x73, 0x72, 0x63, 0x2f, 0x69, 0x6e, 0x63, 0x6c, 0x75, 0x64, 0x65, 0x2f, 0x63
        /*006e*/ 	.byte	0x75, 0x74, 0x65, 0x2f, 0x61, 0x74, 0x6f, 0x6d, 0x2f, 0x63, 0x6f, 0x70, 0x79, 0x5f, 0x74, 0x72
        /*007e*/ 	.byte	0x61, 0x69, 0x74, 0x73, 0x5f, 0x73, 0x6d, 0x31, 0x30, 0x30, 0x2e, 0x68, 0x70, 0x70, 0x00
	.type		$str$24,@object
	.size		$str$24,(__unnamed_1 - $str$24)
$str$24:
        /*008d*/ 	.byte	0x28, 0x28, 0x75, 0x69, 0x6e, 0x74, 0x33, 0x32, 0x5f, 0x74, 0x28, 0x74, 0x68, 0x72, 0x65, 0x61
        /*009d*/ 	.byte	0x64, 0x49, 0x64, 0x78, 0x2e, 0x78, 0x29, 0x20, 0x2f, 0x20, 0x33, 0x32, 0x29, 0x20, 0x25, 0x20
        /*00ad*/ 	.byte	0x34, 0x29, 0x20, 0x3d, 0x3d, 0x20, 0x28, 0x28, 0x28, 0x74, 0x6d, 0x65, 0x6d, 0x5f, 0x61, 0x64
        /*00bd*/ 	.byte	0x64, 0x72, 0x20, 0x3e, 0x3e, 0x20, 0x31, 0x36, 0x29, 0x20, 0x2f, 0x20, 0x33, 0x32, 0x29, 0x20
        /*00cd*/ 	.byte	0x25, 0x20, 0x34, 0x29, 0x00
	.type		__unnamed_1,@object
	.size		__unnamed_1,(__unnamed_2 - __unnamed_1)
__unnamed_1:
        /*00d2*/ 	.byte	0x61, 0x75, 0x74, 0x6f, 0x20, 0x63, 0x75, 0x74, 0x65, 0x3a, 0x3a, 0x61, 0x73, 0x5f, 0x70, 0x6f
        /* <DEDUP_REMOVED lines=24> */
        /*0262*/ 	.byte	0x3e, 0x3e, 0x3e, 0x5d, 0x00
	.type		__unnamed_2,@object
	.size		__unnamed_2,(.L_2 - __unnamed_2)
__unnamed_2:
        /* <DEDUP_REMOVED lines=42> */
        /*0507*/ 	.byte	0x3e, 0x5d, 0x00
.L_2:


//--------------------- .nv.shared._ZN7cutlass13device_kernelINS_4gemm6kernel13GemmUniversalINS1_17GroupProblemShapeIN4cute5tupleIJiiiEEEEENS1_10collective13CollectiveMmaINS1_40MainloopSm100ArrayTmaUmmaWarpSpecializedILi12ELi8ELi4ENS6_IJNS5_1CILi2EEENSC_ILi1EEESE_EEEEENS6_IJNSC_ILi128EEESH_NSC_ILi64EEEEEENS_10bfloat16_tEPNS6_IJlSE_NSC_ILi0EEEEEESK_SN_NS5_8TiledMMAINS5_8MMA_AtomIJNS5_26SM100_MMA_F16BF16_2x1SM_SSISK_SK_fLi128ELi128ELNS5_4UMMA5MajorE0ELSS_0ELNSR_7ScaleInE0ELST_0EEEEEENS5_6LayoutINS6_IJSE_SE_SE_EEENS6_IJSL_SL_SL_EEEEENS6_IJNS5_10UnderscoreES10_S10_EEEEENS5_18SM100_TMA_2SM_LOADENS5_14ComposedLayoutINS5_7SwizzleILi3ELi4ELi3EEENS5_18smem_ptr_flag_bitsILi16EEENSW_INS6_IJNSC_ILi8EEESI_EEENS6_IJSI_SE_EEEEEEEvNS5_8identityES13_S1D_vS1E_EENS_8epilogue10collective18CollectiveEpilogueINS1G_31Sm100PtrArrayTmaWarpSpecializedILi4ELi2ELi16ELb1ELb0EEEJNS6_IJSI_SH_SI_EEENS6_IJNSW_ISI_SE_EENSW_INS6_IJNSC_ILi16EEESD_EEENS6_IJSE_SI_EEEEEEEENS_6half_tEPNS6_IJSE_lSL_EEES1S_S1U_NS1G_6fusion15FusionCallbacksIS1K_NS1V_17LinearCombinationIS1S_fS1S_fLNS_15FloatRoundStyleE2EEES1L_S1R_JEEENS5_5SM1004TMEM4LOAD26SM100_TMEM_LOAD_16dp256b2xENS5_13SM90_TMA_LOADENS14_IS16_S18_NSW_INS6_IJSI_S19_EEES1P_EEEENS5_17SM75_U16x8_LDSM_TENS5_14SM90_TMA_STOREES28_NS5_17SM90_U16x8_STSM_TENS5_39AutoVectorizingCopyWithAssumedAlignmentILi128EEEEEEvvEEEEvNT_6ParamsE --------------------------
	.section	.nv.shared._ZN7cutlass13device_kernelINS_4gemm6kernel13GemmUniversalINS1_17GroupProblemShapeIN4cute5tupleIJiiiEEEEENS1_10collective13CollectiveMmaINS1_40MainloopSm100ArrayTmaUmmaWarpSpecializedILi12ELi8ELi4ENS6_IJNS5_1CILi2EEENSC_ILi1EEESE_EEEEENS6_IJNSC_ILi128EEESH_NSC_ILi64EEEEEENS_10bfloat16_tEPNS6_IJlSE_NSC_ILi0EEEEEESK_SN_NS5_8TiledMMAINS5_8MMA_AtomIJNS5_26SM100_MMA_F16BF16_2x1SM_SSISK_SK_fLi128ELi128ELNS5_4UMMA5MajorE0ELSS_0ELNSR_7ScaleInE0ELST_0EEEEEENS5_6LayoutINS6_IJSE_SE_SE_EEENS6_IJSL_SL_SL_EEEEENS6_IJNS5_10UnderscoreES10_S10_EEEEENS5_18SM100_TMA_2SM_LOADENS5_14ComposedLayoutINS5_7SwizzleILi3ELi4ELi3EEENS5_18smem_ptr_flag_bitsILi16EEENSW_INS6_IJNSC_ILi8EEESI_EEENS6_IJSI_SE_EEEEEEEvNS5_8identityES13_S1D_vS1E_EENS_8epilogue10collective18CollectiveEpilogueINS1G_31Sm100PtrArrayTmaWarpSpecializedILi4ELi2ELi16ELb1ELb0EEEJNS6_IJSI_SH_SI_EEENS6_IJNSW_ISI_SE_EENSW_INS6_IJNSC_ILi16EEESD_EEENS6_IJSE_SI_EEEEEEEENS_6half_tEPNS6_IJSE_lSL_EEES1S_S1U_NS1G_6fusion15FusionCallbacksIS1K_NS1V_17LinearCombinationIS1S_fS1S_fLNS_15FloatRoundStyleE2EEES1L_S1R_JEEENS5_5SM1004TMEM4LOAD26SM100_TMEM_LOAD_16dp256b2xENS5_13SM90_TMA_LOADENS14_IS16_S18_NSW_INS6_IJSI_S19_EEES1P_EEEENS5_17SM75_U16x8_LDSM_TENS5_14SM90_TMA_STOREES28_NS5_17SM90_U16x8_STSM_TENS5_39AutoVectorizingCopyWithAssumedAlignmentILi128EEEEEEvvEEEEvNT_6ParamsE,"aw",@nobits
	.sectionflags	@""
	.align	16
	.zero		1024


//--------------------- .nv.shared.reserved.0     --------------------------
	.section	.nv.shared.reserved.0,"aw",@nobits
	.weak		__nv_reservedSMEM_offset_0_alias
	.size		__nv_reservedSMEM_offset_0_alias, 0, 64
	.other		__nv_reservedSMEM_offset_0_alias,@"STO_CUDA_RESERVED_SHARED STV_DEFAULT"
__nv_reservedSMEM_offset_0_alias:
	.zero		0
.nv.shared.reserved.0:
	.zero		64
	.weak		__nv_reservedSMEM_tcgen05_partition
	.type		__nv_reservedSMEM_tcgen05_partition,@object
	.size		__nv_reservedSMEM_tcgen05_partition,(.L_0 - __nv_reservedSMEM_tcgen05_partition)
__nv_reservedSMEM_tcgen05_partition:
	.zero		32
.L_0:


//--------------------- .nv.global                --------------------------
	.section	.nv.global,"aw",@nobits
.nv.global:
	.type		_ZN39_INTERNAL_a1623510_4_k_cu_12eefcae_27734cute1_E,@object
	.size		_ZN39_INTERNAL_a1623510_4_k_cu_12eefcae_27734cute1_E,(_ZN39_INTERNAL_a1623510_4_k_cu_12eefcae_27734cuda3std3__45__cpo6cbeginE - _ZN39_INTERNAL_a1623510_4_k_cu_12eefcae_27734cute1_E)
_ZN39_INTERNAL_a1623510_4_k_cu_12eefcae_27734cute1_E:
	.zero		1
	.type		_ZN39_INTERNAL_a1623510_4_k_cu_12eefcae_27734cuda3std3__45__cpo6cbeginE,@object
	.size		_ZN39_INTERNAL_a1623510_4_k_cu_12eefcae_27734cuda3std3__45__cpo6cbeginE,(_ZN39_INTERNAL_a1623510_4_k_cu_12eefcae_27734cuda3std3__48in_placeE - _ZN39_INTERNAL_a1623510_4_k_cu_12eefcae_27734cuda3std3__45__cpo6cbeginE)
_ZN39_INTERNAL_a1623510_4_k_cu_12eefcae_27734cuda3std3__45__cpo6cbeginE:
	.zero		1
	.type		_ZN39_INTERNAL_a1623510_4_k_cu_12eefcae_27734cuda3std3__48in_placeE,@object
	.size		_ZN39_INTERNAL_a1623510_4_k_cu_12eefcae_27734cuda3std3__48in_placeE,(_ZN39_INTERNAL_a1623510_4_k_cu_12eefcae_27734cuda3std6ranges3__45__cpo9iter_moveE - _ZN39_INTERNAL_a1623510_4_k_cu_12eefcae_27734cuda3std3__48in_placeE)
_ZN39_INTERNAL_a1623510_4_k_cu_12eefcae_27734cuda3std3__48in_placeE:
	.zero		1
	.type		_ZN39_INTERNAL_a1623510_4_k_cu_12eefcae_27734cuda3std6ranges3__45__cpo9iter_moveE,@object
	.size		_ZN39_INTERNAL_a1623510_4_k_cu_12eefcae_27734cuda3std6ranges3__45__cpo9iter_moveE,(_ZN39_INTERNAL_a1623510_4_k_cu_12eefcae_27734cuda3std3__45__cpo5beginE - _ZN39_INTERNAL_a1623510_4_k_cu_12eefcae_27734cuda3std6ranges3__45__cpo9iter_moveE)
_ZN39_INTERNAL_a1623510_4_k_cu_12eefcae_27734cuda3std6ranges3__45__cpo9iter_moveE:
	.zero		1
	.type		_ZN39_INTERNAL_a1623510_4_k_cu_12eefcae_27734cuda3std3__45__cpo5beginE,@object
	.size		_ZN39_INTERNAL_a1623510_4_k_cu_12eefcae_27734cuda3std3__45__cpo5beginE,(_ZN39_INTERNAL_a1623510_4_k_cu_12eefcae_27734cuda3std3__441_GLOBAL__N__a1623510_4_k_cu_12eefcae_27736ignoreE - _ZN39_INTERNAL_a1623510_4_k_cu_12eefcae_27734cuda3std3__45__cpo5beginE)
_ZN39_INTERNAL_a1623510_4_k_cu_12eefcae_27734cuda3std3__45__cpo5beginE:
	.zero		1
	.type		_ZN39_INTERNAL_a1623510_4_k_cu_12eefcae_27734cuda3std3__441_GLOBAL__N__a1623510_4_k_cu_12eefcae_27736ignoreE,@object
	.size		_ZN39_INTERNAL_a1623510_4_k_cu_12eefcae_27734cuda3std3__441_GLOBAL__N__a1623510_4_k_cu_12eefcae_27736ignoreE,(_ZN39_INTERNAL_a1623510_4_k_cu_12eefcae_27734cute7productE - _ZN39_INTERNAL_a1623510_4_k_cu_12eefcae_27734cuda3std3__441_GLOBAL__N__a1623510_4_k_cu_12eefcae_27736ignoreE)
_ZN39_INTERNAL_a1623510_4_k_cu_12eefcae_27734cuda3std3__441_GLOBAL__N__a1623510_4_k_cu_12eefcae_27736ignoreE:
	.zero		1
	.type		_ZN39_INTERNAL_a1623510_4_k_cu_12eefcae_27734cute7productE,@object
	.size		_ZN39_INTERNAL_a1623510_4_k_cu_12eefcae_27734cute7productE,(_ZN39_INTERNAL_a1623510_4_k_cu_12eefcae_27734cuda3std3__45__cpo3endE - _ZN39_INTERNAL_a1623510_4_k_cu_12eefcae_27734cute7productE)
_ZN39_INTERNAL_a1623510_4_k_cu_12eefcae_27734cute7productE:
	.zero		1
	.type		_ZN39_INTERNAL_a1623510_4_k_cu_12eefcae_27734cuda3std3__45__cpo3endE,@object
	.size		_ZN39_INTERNAL_a1623510_4_k_cu_12eefcae_27734cuda3std3__45__cpo3endE,(_ZN39_INTERNAL_a1623510_4_k_cu_12eefcae_27734cuda3std3__419piecewise_constructE - _ZN39_INTERNAL_a1623510_4_k_cu_12eefcae_27734cuda3std3__45__cpo3endE)
_ZN39_INTERNAL_a1623510_4_k_cu_12eefcae_27734cuda3std3__45__cpo3endE:
	.zero		1
	.type		_ZN39_INTERNAL_a1623510_4_k_cu_12eefcae_27734cuda3std3__419piecewise_constructE,@object
	.size		_ZN39_INTERNAL_a1623510_4_k_cu_12eefcae_27734cuda3std3__419piecewise_constructE,(_ZN39_INTERNAL_a1623510_4_k_cu_12eefcae_27734cuda3std3__45__cpo4cendE - _ZN39_INTERNAL_a1623510_4_k_cu_12eefcae_27734cuda3std3__419piecewise_constructE)
_ZN39_INTERNAL_a1623510_4_k_cu_12eefcae_27734cuda3std3__419piecewise_constructE:
	.zero		1
	.type		_ZN39_INTERNAL_a1623510_4_k_cu_12eefcae_27734cuda3std3__45__cpo4cendE,@object
	.size		_ZN39_INTERNAL_a1623510_4_k_cu_12eefcae_27734cuda3std3__45__cpo4cendE,(_ZN39_INTERNAL_a1623510_4_k_cu_12eefcae_27734cuda3std6ranges3__45__cpo4swapE - _ZN39_INTERNAL_a1623510_4_k_cu_12eefcae_27734cuda3std3__45__cpo4cendE)
_ZN39_INTERNAL_a1623510_4_k_cu_12eefcae_27734cuda3std3__45__cpo4cendE:
	.zero		1
	.type		_ZN39_INTERNAL_a1623510_4_k_cu_12eefcae_27734cuda3std6ranges3__45__cpo4swapE,@object
	.size		_ZN39_INTERNAL_a1623510_4_k_cu_12eefcae_27734cuda3std6ranges3__45__cpo4swapE,(.L_10 - _ZN39_INTERNAL_a1623510_4_k_cu_12eefcae_27734cuda3std6ranges3__45__cpo4swapE)
_ZN39_INTERNAL_a1623510_4_k_cu_12eefcae_27734cuda3std6ranges3__45__cpo4swapE:
	.zero		1
.L_10:


//--------------------- .nv.constant0._ZN7cutlass13device_kernelINS_4gemm6kernel13GemmUniversalINS1_17GroupProblemShapeIN4cute5tupleIJiiiEEEEENS1_10collective13CollectiveMmaINS1_40MainloopSm100ArrayTmaUmmaWarpSpecializedILi12ELi8ELi4ENS6_IJNS5_1CILi2EEENSC_ILi1EEESE_EEEEENS6_IJNSC_ILi128EEESH_NSC_ILi64EEEEEENS_10bfloat16_tEPNS6_IJlSE_NSC_ILi0EEEEEESK_SN_NS5_8TiledMMAINS5_8MMA_AtomIJNS5_26SM100_MMA_F16BF16_2x1SM_SSISK_SK_fLi128ELi128ELNS5_4UMMA5MajorE0ELSS_0ELNSR_7ScaleInE0ELST_0EEEEEENS5_6LayoutINS6_IJSE_SE_SE_EEENS6_IJSL_SL_SL_EEEEENS6_IJNS5_10UnderscoreES10_S10_EEEEENS5_18SM100_TMA_2SM_LOADENS5_14ComposedLayoutINS5_7SwizzleILi3ELi4ELi3EEENS5_18smem_ptr_flag_bitsILi16EEENSW_INS6_IJNSC_ILi8EEESI_EEENS6_IJSI_SE_EEEEEEEvNS5_8identityES13_S1D_vS1E_EENS_8epilogue10collective18CollectiveEpilogueINS1G_31Sm100PtrArrayTmaWarpSpecializedILi4ELi2ELi16ELb1ELb0EEEJNS6_IJSI_SH_SI_EEENS6_IJNSW_ISI_SE_EENSW_INS6_IJNSC_ILi16EEESD_EEENS6_IJSE_SI_EEEEEEEENS_6half_tEPNS6_IJSE_lSL_EEES1S_S1U_NS1G_6fusion15FusionCallbacksIS1K_NS1V_17LinearCombinationIS1S_fS1S_fLNS_15FloatRoundStyleE2EEES1L_S1R_JEEENS5_5SM1004TMEM4LOAD26SM100_TMEM_LOAD_16dp256b2xENS5_13SM90_TMA_LOADENS14_IS16_S18_NSW_INS6_IJSI_S19_EEES1P_EEEENS5_17SM75_U16x8_LDSM_TENS5_14SM90_TMA_STOREES28_NS5_17SM90_U16x8_STSM_TENS5_39AutoVectorizingCopyWithAssumedAlignmentILi128EEEEEEvvEEEEvNT_6ParamsE --------------------------
	.section	.nv.constant0._ZN7cutlass13device_kernelINS_4gemm6kernel13GemmUniversalINS1_17GroupProblemShapeIN4cute5tupleIJiiiEEEEENS1_10collective13CollectiveMmaINS1_40MainloopSm100ArrayTmaUmmaWarpSpecializedILi12ELi8ELi4ENS6_IJNS5_1CILi2EEENSC_ILi1EEESE_EEEEENS6_IJNSC_ILi128EEESH_NSC_ILi64EEEEEENS_10bfloat16_tEPNS6_IJlSE_NSC_ILi0EEEEEESK_SN_NS5_8TiledMMAINS5_8MMA_AtomIJNS5_26SM100_MMA_F16BF16_2x1SM_SSISK_SK_fLi128ELi128ELNS5_4UMMA5MajorE0ELSS_0ELNSR_7ScaleInE0ELST_0EEEEEENS5_6LayoutINS6_IJSE_SE_SE_EEENS6_IJSL_SL_SL_EEEEENS6_IJNS5_10UnderscoreES10_S10_EEEEENS5_18SM100_TMA_2SM_LOADENS5_14ComposedLayoutINS5_7SwizzleILi3ELi4ELi3EEENS5_18smem_ptr_flag_bitsILi16EEENSW_INS6_IJNSC_ILi8EEESI_EEENS6_IJSI_SE_EEEEEEEvNS5_8identityES13_S1D_vS1E_EENS_8epilogue10collective18CollectiveEpilogueINS1G_31Sm100PtrArrayTmaWarpSpecializedILi4ELi2ELi16ELb1ELb0EEEJNS6_IJSI_SH_SI_EEENS6_IJNSW_ISI_SE_EENSW_INS6_IJNSC_ILi16EEESD_EEENS6_IJSE_SI_EEEEEEEENS_6half_tEPNS6_IJSE_lSL_EEES1S_S1U_NS1G_6fusion15FusionCallbacksIS1K_NS1V_17LinearCombinationIS1S_fS1S_fLNS_15FloatRoundStyleE2EEES1L_S1R_JEEENS5_5SM1004TMEM4LOAD26SM100_TMEM_LOAD_16dp256b2xENS5_13SM90_TMA_LOADENS14_IS16_S18_NSW_INS6_IJSI_S19_EEES1P_EEEENS5_17SM75_U16x8_LDSM_TENS5_14SM90_TMA_STOREES28_NS5_17SM90_U16x8_STSM_TENS5_39AutoVectorizingCopyWithAssumedAlignmentILi128EEEEEEvvEEEEvNT_6ParamsE,"a",@progbits
	.sectionflags	@""
	.align	4
.nv.constant0._ZN7cutlass13device_kernelINS_4gemm6kernel13GemmUniversalINS1_17GroupProblemShapeIN4cute5tupleIJiiiEEEEENS1_10collective13CollectiveMmaINS1_40MainloopSm100ArrayTmaUmmaWarpSpecializedILi12ELi8ELi4ENS6_IJNS5_1CILi2EEENSC_ILi1EEESE_EEEEENS6_IJNSC_ILi128EEESH_NSC_ILi64EEEEEENS_10bfloat16_tEPNS6_IJlSE_NSC_ILi0EEEEEESK_SN_NS5_8TiledMMAINS5_8MMA_AtomIJNS5_26SM100_MMA_F16BF16_2x1SM_SSISK_SK_fLi128ELi128ELNS5_4UMMA5MajorE0ELSS_0ELNSR_7ScaleInE0ELST_0EEEEEENS5_6LayoutINS6_IJSE_SE_SE_EEENS6_IJSL_SL_SL_EEEEENS6_IJNS5_10UnderscoreES10_S10_EEEEENS5_18SM100_TMA_2SM_LOADENS5_14ComposedLayoutINS5_7SwizzleILi3ELi4ELi3EEENS5_18smem_ptr_flag_bitsILi16EEENSW_INS6_IJNSC_ILi8EEESI_EEENS6_IJSI_SE_EEEEEEEvNS5_8identityES13_S1D_vS1E_EENS_8epilogue10collective18CollectiveEpilogueINS1G_31Sm100PtrArrayTmaWarpSpecializedILi4ELi2ELi16ELb1ELb0EEEJNS6_IJSI_SH_SI_EEENS6_IJNSW_ISI_SE_EENSW_INS6_IJNSC_ILi16EEESD_EEENS6_IJSE_SI_EEEEEEEENS_6half_tEPNS6_IJSE_lSL_EEES1S_S1U_NS1G_6fusion15FusionCallbacksIS1K_NS1V_17LinearCombinationIS1S_fS1S_fLNS_15FloatRoundStyleE2EEES1L_S1R_JEEENS5_5SM1004TMEM4LOAD26SM100_TMEM_LOAD_16dp256b2xENS5_13SM90_TMA_LOADENS14_IS16_S18_NSW_INS6_IJSI_S19_EEES1P_EEEENS5_17SM75_U16x8_LDSM_TENS5_14SM90_TMA_STOREES28_NS5_17SM90_U16x8_STSM_TENS5_39AutoVectorizingCopyWithAssumedAlignmentILi128EEEEEEvvEEEEvNT_6ParamsE:
	.zero		3200


//--------------------- SYMBOLS --------------------------

	.type		.nv.reservedSmem.offset0,@object
	.size		.nv.reservedSmem.offset0,0x4
	.type		.nv.reservedSmem.cap,@object
	.size		.nv.reservedSmem.cap,0x4
	.type		__assertfail,@function
